// auto-generated by cutlass_sweep.gemm — config: {"arch": "sm_100", "cluster_m": 4, "cluster_n": 2, "dtype": "bf16", "dtype_b": "bf16", "layout": "nt", "stages": 0, "tile_k": 32, "tile_m": 256, "tile_n": 256}
#include "cutlass/cutlass.h"
#include "cutlass/gemm/collective/collective_builder.hpp"
#include "cutlass/gemm/device/gemm_universal_adapter.h"
#include "cutlass/gemm/kernel/gemm_universal.hpp"
#include "cutlass/epilogue/collective/collective_builder.hpp"

using ElemA = cutlass::bfloat16_t;
using ElemB = cutlass::bfloat16_t;
using ElemCD = cutlass::bfloat16_t;
using Acc  = float;
using TileShape    = cute::Shape<cute::_256, cute::_256, cute::_32>;
using ClusterShape = cute::Shape<cute::_4, cute::_2, cute::_1>;

using CollectiveEpilogue = typename cutlass::epilogue::collective::CollectiveBuilder<
    cutlass::arch::Sm100, cutlass::arch::OpClassTensorOp,
    TileShape, ClusterShape,
    cutlass::epilogue::collective::EpilogueTileAuto,
    Acc, Acc,
    ElemCD, cutlass::layout::RowMajor, 128 / cutlass::sizeof_bits<ElemCD>::value,
    ElemCD, cutlass::layout::RowMajor, 128 / cutlass::sizeof_bits<ElemCD>::value,
    cutlass::epilogue::collective::EpilogueScheduleAuto
  >::CollectiveOp;

using CollectiveMainloop = typename cutlass::gemm::collective::CollectiveBuilder<
    cutlass::arch::Sm100, cutlass::arch::OpClassTensorOp,
    ElemA, cutlass::layout::RowMajor, 128 / cutlass::sizeof_bits<ElemA>::value,
    ElemB, cutlass::layout::ColumnMajor, 128 / cutlass::sizeof_bits<ElemB>::value,
    Acc,
    TileShape, ClusterShape,
    cutlass::gemm::collective::StageCountAutoCarveout<static_cast<int>(sizeof(typename CollectiveEpilogue::SharedStorage))>,
    cutlass::gemm::collective::KernelScheduleAuto
  >::CollectiveOp;

using GemmKernel = cutlass::gemm::kernel::GemmUniversal<
    cute::Shape<int,int,int,int>,
    CollectiveMainloop,
    CollectiveEpilogue
>;
using Gemm = cutlass::gemm::device::GemmUniversalAdapter<GemmKernel>;

// Force the device kernel symbol into the cubin without needing a host main.
auto* _anchor = &cutlass::device_kernel<GemmKernel>;


// ===== COMPILED SASS (sm_100a) =====

	.target	sm_100a

	.elftype	@"ET_EXEC"


//--------------------- .note.nv.tkinfo           --------------------------
	.section	.note.nv.tkinfo,"",@"SHT_NOTE"
	.sectionflags	@"SHF_NOTE_NV_TKINFO"
	.tkinfo
        /*0018*/ 	.word	0x00000002
        /*0030*/ 	.string	""
        /*0030*/ 	.string	"ptxas"
        /*0030*/ 	.string	"Cuda compilation tools, release 13.0, V13.0.88"
        /*0030*/ 	.string	"Build cuda_13.0.r13.0/compiler.36424714_0"
        /*0030*/ 	.string	"-arch sm_100a -m 64 "



//--------------------- .note.nv.cuinfo           --------------------------
	.section	.note.nv.cuinfo,"",@"SHT_NOTE"
	.sectionflags	@"SHF_NOTE_NV_CUINFO"
        /*0018*/ 	.short	0x0002
        /*001a*/ 	.short	0x0064
        /*001c*/ 	.short	0x0082
	.zero		2


//--------------------- .nv.info                  --------------------------
	.section	.nv.info,"",@"SHT_CUDA_INFO"
	.align	4


	//----- nvinfo : EIATTR_REGCOUNT
	.align		4
        /*0000*/ 	.byte	0x04, 0x2f
        /*0002*/ 	.short	(.L_19 - .L_18)
	.align		4
.L_18:
        /*0004*/ 	.word	index@(_ZN7cutlass13device_kernelINS_4gemm6kernel13GemmUniversalIN4cute5tupleIJiiiiEEENS1_10collective13CollectiveMmaINS1_35MainloopSm100TmaUmmaWarpSpecializedILi10ELi2ELi2ENS5_IJNS4_1CILi4EEENSA_ILi2EEENSA_ILi1EEEEEEEENS5_IJNSA_ILi256EEESG_NSA_ILi32EEEEEENS_10bfloat16_tENS5_IJlSD_lEEESJ_SK_NS4_8TiledMMAINS4_8MMA_AtomIJNS4_26SM100_MMA_F16BF16_2x1SM_SSISJ_SJ_fLi256ELi256ELNS4_4UMMA5MajorE0ELSP_0ELNSO_7ScaleInE0ELSQ_0EEEEEENS4_6LayoutINS5_IJSD_SD_SD_EEENS5_IJNSA_ILi0EEESV_SV_EEEEENS5_IJNS4_10UnderscoreESY_SY_EEEEENS4_28SM100_TMA_2SM_LOAD_MULTICASTENS4_14ComposedLayoutINS4_7SwizzleILi2ELi4ELi3EEENS4_18smem_ptr_flag_bitsILi16EEENST_INS5_IJNSA_ILi8EEESH_EEENS5_IJSH_SD_EEEEEEEvNS4_8identityES11_S1B_vS1C_EENS_8epilogue10collective18CollectiveEpilogueINS1E_23Sm100TmaWarpSpecializedILi4ELi2ELi64ELb1ELb0EEEJNS5_IJNSA_ILi128EEESG_SH_EEENS5_IJNST_IS1J_SD_EENST_INSA_ILi64EEESD_EEEEESJ_SK_SJ_SK_NS1E_6fusion15FusionCallbacksIS1I_NS1P_17LinearCombinationISJ_fSJ_fLNS_15FloatRoundStyleE2EEES1K_S1O_JEEENS4_5SM1004TMEM4LOAD26SM100_TMEM_LOAD_32dp32b64xENS4_13SM90_TMA_LOADENS12_INS13_ILi3ELi4ELi3EEES16_NST_INS5_IJS17_S1M_EEENS5_IJS1M_SD_EEEEEEENS4_39AutoVectorizingCopyWithAssumedAlignmentILi128EEENS4_14SM90_TMA_STOREES24_S26_S26_EEEvvEEEEvNT_6ParamsE)
        /*0008*/ 	.word	0x000000ae


	//----- nvinfo : EIATTR_FRAME_SIZE
	.align		4
.L_19:
        /*000c*/ 	.byte	0x04, 0x11
        /*000e*/ 	.short	(.L_21 - .L_20)
	.align		4
.L_20:
        /*0010*/ 	.word	index@($__internal_2_$__cuda_sm10x_tcgen05_guardrail_trap_unallocated_columns_being_dealloced)
        /*0014*/ 	.word	0x00000000


	//----- nvinfo : EIATTR_FRAME_SIZE
	.align		4
.L_21:
        /*0018*/ 	.byte	0x04, 0x11
        /*001a*/ 	.short	(.L_23 - .L_22)
	.align		4
.L_22:
        /*001c*/ 	.word	index@($__internal_1_$__cuda_sm10x_tcgen05_guardrail_trap_phase_invalid_during_alloc)
        /*0020*/ 	.word	0x00000000


	//----- nvinfo : EIATTR_FRAME_SIZE
	.align		4
.L_23:
        /*0024*/ 	.byte	0x04, 0x11
        /*0026*/ 	.short	(.L_25 - .L_24)
	.align		4
.L_24:
        /*0028*/ 	.word	index@($__internal_0_$__cuda_sm10x_tcgen05_guardrail_trap_col_being_dealloced_not_returned_by_alloc)
        /*002c*/ 	.word	0x00000000


	//----- nvinfo : EIATTR_FRAME_SIZE
	.align		4
.L_25:
        /*0030*/ 	.byte	0x04, 0x11
        /*0032*/ 	.short	(.L_27 - .L_26)
	.align		4
.L_26:
        /*0034*/ 	.word	index@(_ZN7cutlass13device_kernelINS_4gemm6kernel13GemmUniversalIN4cute5tupleIJiiiiEEENS1_10collective13CollectiveMmaINS1_35MainloopSm100TmaUmmaWarpSpecializedILi10ELi2ELi2ENS5_IJNS4_1CILi4EEENSA_ILi2EEENSA_ILi1EEEEEEEENS5_IJNSA_ILi256EEESG_NSA_ILi32EEEEEENS_10bfloat16_tENS5_IJlSD_lEEESJ_SK_NS4_8TiledMMAINS4_8MMA_AtomIJNS4_26SM100_MMA_F16BF16_2x1SM_SSISJ_SJ_fLi256ELi256ELNS4_4UMMA5MajorE0ELSP_0ELNSO_7ScaleInE0ELSQ_0EEEEEENS4_6LayoutINS5_IJSD_SD_SD_EEENS5_IJNSA_ILi0EEESV_SV_EEEEENS5_IJNS4_10UnderscoreESY_SY_EEEEENS4_28SM100_TMA_2SM_LOAD_MULTICASTENS4_14ComposedLayoutINS4_7SwizzleILi2ELi4ELi3EEENS4_18smem_ptr_flag_bitsILi16EEENST_INS5_IJNSA_ILi8EEESH_EEENS5_IJSH_SD_EEEEEEEvNS4_8identityES11_S1B_vS1C_EENS_8epilogue10collective18CollectiveEpilogueINS1E_23Sm100TmaWarpSpecializedILi4ELi2ELi64ELb1ELb0EEEJNS5_IJNSA_ILi128EEESG_SH_EEENS5_IJNST_IS1J_SD_EENST_INSA_ILi64EEESD_EEEEESJ_SK_SJ_SK_NS1E_6fusion15FusionCallbacksIS1I_NS1P_17LinearCombinationISJ_fSJ_fLNS_15FloatRoundStyleE2EEES1K_S1O_JEEENS4_5SM1004TMEM4LOAD26SM100_TMEM_LOAD_32dp32b64xENS4_13SM90_TMA_LOADENS12_INS13_ILi3ELi4ELi3EEES16_NST_INS5_IJS17_S1M_EEENS5_IJS1M_SD_EEEEEEENS4_39AutoVectorizingCopyWithAssumedAlignmentILi128EEENS4_14SM90_TMA_STOREES24_S26_S26_EEEvvEEEEvNT_6ParamsE)
        /*0038*/ 	.word	0x00000000


	//----- nvinfo : EIATTR_MIN_STACK_SIZE
	.align		4
.L_27:
        /*003c*/ 	.byte	0x04, 0x12
        /*003e*/ 	.short	(.L_29 - .L_28)
	.align		4
.L_28:
        /*0040*/ 	.word	index@(_ZN7cutlass13device_kernelINS_4gemm6kernel13GemmUniversalIN4cute5tupleIJiiiiEEENS1_10collective13CollectiveMmaINS1_35MainloopSm100TmaUmmaWarpSpecializedILi10ELi2ELi2ENS5_IJNS4_1CILi4EEENSA_ILi2EEENSA_ILi1EEEEEEEENS5_IJNSA_ILi256EEESG_NSA_ILi32EEEEEENS_10bfloat16_tENS5_IJlSD_lEEESJ_SK_NS4_8TiledMMAINS4_8MMA_AtomIJNS4_26SM100_MMA_F16BF16_2x1SM_SSISJ_SJ_fLi256ELi256ELNS4_4UMMA5MajorE0ELSP_0ELNSO_7ScaleInE0ELSQ_0EEEEEENS4_6LayoutINS5_IJSD_SD_SD_EEENS5_IJNSA_ILi0EEESV_SV_EEEEENS5_IJNS4_10UnderscoreESY_SY_EEEEENS4_28SM100_TMA_2SM_LOAD_MULTICASTENS4_14ComposedLayoutINS4_7SwizzleILi2ELi4ELi3EEENS4_18smem_ptr_flag_bitsILi16EEENST_INS5_IJNSA_ILi8EEESH_EEENS5_IJSH_SD_EEEEEEEvNS4_8identityES11_S1B_vS1C_EENS_8epilogue10collective18CollectiveEpilogueINS1E_23Sm100TmaWarpSpecializedILi4ELi2ELi64ELb1ELb0EEEJNS5_IJNSA_ILi128EEESG_SH_EEENS5_IJNST_IS1J_SD_EENST_INSA_ILi64EEESD_EEEEESJ_SK_SJ_SK_NS1E_6fusion15FusionCallbacksIS1I_NS1P_17LinearCombinationISJ_fSJ_fLNS_15FloatRoundStyleE2EEES1K_S1O_JEEENS4_5SM1004TMEM4LOAD26SM100_TMEM_LOAD_32dp32b64xENS4_13SM90_TMA_LOADENS12_INS13_ILi3ELi4ELi3EEES16_NST_INS5_IJS17_S1M_EEENS5_IJS1M_SD_EEEEEEENS4_39AutoVectorizingCopyWithAssumedAlignmentILi128EEENS4_14SM90_TMA_STOREES24_S26_S26_EEEvvEEEEvNT_6ParamsE)
        /*0044*/ 	.word	0x00000000
.L_29:


//--------------------- .nv.compat                --------------------------
	.section	.nv.compat,"",@"SHT_CUDA_COMPAT_INFO"
	.align	4
        /*0000*/ 	.byte	0x02, 0x09, 0x01, 0x00, 0x02, 0x02, 0x02, 0x00, 0x02, 0x05, 0x05, 0x00, 0x03, 0x07, 0x01, 0x01
        /*0010*/ 	.byte	0x02, 0x03, 0x01, 0x00, 0x02, 0x06, 0x01, 0x00, 0x04, 0x0b, 0x08, 0x00, 0x09, 0x00, 0x00, 0x00
        /*0020*/ 	.byte	0x00, 0x00, 0x00, 0x00


//--------------------- .nv.info._ZN7cutlass13device_kernelINS_4gemm6kernel13GemmUniversalIN4cute5tupleIJiiiiEEENS1_10collective13CollectiveMmaINS1_35MainloopSm100TmaUmmaWarpSpecializedILi10ELi2ELi2ENS5_IJNS4_1CILi4EEENSA_ILi2EEENSA_ILi1EEEEEEEENS5_IJNSA_ILi256EEESG_NSA_ILi32EEEEEENS_10bfloat16_tENS5_IJlSD_lEEESJ_SK_NS4_8TiledMMAINS4_8MMA_AtomIJNS4_26SM100_MMA_F16BF16_2x1SM_SSISJ_SJ_fLi256ELi256ELNS4_4UMMA5MajorE0ELSP_0ELNSO_7ScaleInE0ELSQ_0EEEEEENS4_6LayoutINS5_IJSD_SD_SD_EEENS5_IJNSA_ILi0EEESV_SV_EEEEENS5_IJNS4_10UnderscoreESY_SY_EEEEENS4_28SM100_TMA_2SM_LOAD_MULTICASTENS4_14ComposedLayoutINS4_7SwizzleILi2ELi4ELi3EEENS4_18smem_ptr_flag_bitsILi16EEENST_INS5_IJNSA_ILi8EEESH_EEENS5_IJSH_SD_EEEEEEEvNS4_8identityES11_S1B_vS1C_EENS_8epilogue10collective18CollectiveEpilogueINS1E_23Sm100TmaWarpSpecializedILi4ELi2ELi64ELb1ELb0EEEJNS5_IJNSA_ILi128EEESG_SH_EEENS5_IJNST_IS1J_SD_EENST_INSA_ILi64EEESD_EEEEESJ_SK_SJ_SK_NS1E_6fusion15FusionCallbacksIS1I_NS1P_17LinearCombinationISJ_fSJ_fLNS_15FloatRoundStyleE2EEES1K_S1O_JEEENS4_5SM1004TMEM4LOAD26SM100_TMEM_LOAD_32dp32b64xENS4_13SM90_TMA_LOADENS12_INS13_ILi3ELi4ELi3EEES16_NST_INS5_IJS17_S1M_EEENS5_IJS1M_SD_EEEEEEENS4_39AutoVectorizingCopyWithAssumedAlignmentILi128EEENS4_14SM90_TMA_STOREES24_S26_S26_EEEvvEEEEvNT_6ParamsE --------------------------
	.section	.nv.info._ZN7cutlass13device_kernelINS_4gemm6kernel13GemmUniversalIN4cute5tupleIJiiiiEEENS1_10collective13CollectiveMmaINS1_35MainloopSm100TmaUmmaWarpSpecializedILi10ELi2ELi2ENS5_IJNS4_1CILi4EEENSA_ILi2EEENSA_ILi1EEEEEEEENS5_IJNSA_ILi256EEESG_NSA_ILi32EEEEEENS_10bfloat16_tENS5_IJlSD_lEEESJ_SK_NS4_8TiledMMAINS4_8MMA_AtomIJNS4_26SM100_MMA_F16BF16_2x1SM_SSISJ_SJ_fLi256ELi256ELNS4_4UMMA5MajorE0ELSP_0ELNSO_7ScaleInE0ELSQ_0EEEEEENS4_6LayoutINS5_IJSD_SD_SD_EEENS5_IJNSA_ILi0EEESV_SV_EEEEENS5_IJNS4_10UnderscoreESY_SY_EEEEENS4_28SM100_TMA_2SM_LOAD_MULTICASTENS4_14ComposedLayoutINS4_7SwizzleILi2ELi4ELi3EEENS4_18smem_ptr_flag_bitsILi16EEENST_INS5_IJNSA_ILi8EEESH_EEENS5_IJSH_SD_EEEEEEEvNS4_8identityES11_S1B_vS1C_EENS_8epilogue10collective18CollectiveEpilogueINS1E_23Sm100TmaWarpSpecializedILi4ELi2ELi64ELb1ELb0EEEJNS5_IJNSA_ILi128EEESG_SH_EEENS5_IJNST_IS1J_SD_EENST_INSA_ILi64EEESD_EEEEESJ_SK_SJ_SK_NS1E_6fusion15FusionCallbacksIS1I_NS1P_17LinearCombinationISJ_fSJ_fLNS_15FloatRoundStyleE2EEES1K_S1O_JEEENS4_5SM1004TMEM4LOAD26SM100_TMEM_LOAD_32dp32b64xENS4_13SM90_TMA_LOADENS12_INS13_ILi3ELi4ELi3EEES16_NST_INS5_IJS17_S1M_EEENS5_IJS1M_SD_EEEEEEENS4_39AutoVectorizingCopyWithAssumedAlignmentILi128EEENS4_14SM90_TMA_STOREES24_S26_S26_EEEvvEEEEvNT_6ParamsE,"",@"SHT_CUDA_INFO"
	.sectionflags	@""
	.align	4


	//----- nvinfo : EIATTR_CUDA_API_VERSION
	.align		4
        /*0000*/ 	.byte	0x04, 0x37
        /*0002*/ 	.short	(.L_31 - .L_30)
.L_30:
        /*0004*/ 	.word	0x00000082


	//----- nvinfo : EIATTR_KPARAM_INFO
	.align		4
.L_31:
        /*0008*/ 	.byte	0x04, 0x17
        /*000a*/ 	.short	(.L_33 - .L_32)
.L_32:
        /*000c*/ 	.word	0x00000000
        /*0010*/ 	.short	0x0000
        /*0012*/ 	.short	0x0000
        /*0014*/ 	.byte	0x00, 0xf0, 0x01, 0x20


	//----- nvinfo : EIATTR_AT_ENTRY_FRAGMENTS
	.align		4
.L_33:
        /*0018*/ 	.byte	0x04, 0x4f
        /*001a*/ 	.short	(.L_35 - .L_34)


	//   ....[0]....
.L_34:
        /*001c*/ 	.word	0x00000007


	//----- nvinfo : EIATTR_RESERVED_SMEM_USED
	.align		4
.L_35:
        /*0020*/ 	.byte	0x01, 0x41
	.zero		2


	//----- nvinfo : EIATTR_SPARSE_MMA_MASK
	.align		4
        /*0024*/ 	.byte	0x03, 0x50
        /*0026*/ 	.short	0x0000


	//----- nvinfo : EIATTR_TCGEN05_2CTA_USED
	.align		4
        /*0028*/ 	.byte	0x01, 0x52
	.zero		2


	//----- nvinfo : EIATTR_MAXREG_COUNT
	.align		4
        /*002c*/ 	.byte	0x03, 0x1b
        /*002e*/ 	.short	0x00ff


	//----- nvinfo : EIATTR_NUM_BARRIERS
	.align		4
        /*0030*/ 	.byte	0x02, 0x4c
        /*0032*/ 	.byte	0x07
	.zero		1


	//----- nvinfo : EIATTR_EXTERNS
	.align		4
        /*0034*/ 	.byte	0x04, 0x0f
        /*0036*/ 	.short	(.L_37 - .L_36)


	//   ....[0]....
	.align		4
.L_36:
        /*0038*/ 	.word	index@(__assertfail)


	//----- nvinfo : EIATTR_MERCURY_ISA_VERSION
	.align		4
.L_37:
        /*003c*/ 	.byte	0x03, 0x5f
        /*003e*/ 	.short	0x0101


	//----- nvinfo : EIATTR_INT_WARP_WIDE_INSTR_OFFSETS
	.align		4
        /*0040*/ 	.byte	0x04, 0x31
        /*0042*/ 	.short	(.L_39 - .L_38)


	//   ....[0]....
.L_38:
        /*0044*/ 	.word	0x00000e10


	//   ....[1]....
        /*0048*/ 	.word	0x00000eb0


	//   ....[2]....
        /*004c*/ 	.word	0x000046c0


	//   ....[3]....
        /*0050*/ 	.word	0x000046e0


	//   ....[4]....
        /*0054*/ 	.word	0x00004710


	//   ....[5]....
        /*0058*/ 	.word	0x00005250


	//   ....[6]....
        /*005c*/ 	.word	0x000052c0


	//   ....[7]....
        /*0060*/ 	.word	0x000053a0


	//   ....[8]....
        /*0064*/ 	.word	0x00005420


	//   ....[9]....
        /*0068*/ 	.word	0x00005520


	//   ....[10]....
        /*006c*/ 	.word	0x000055a0


	//   ....[11]....
        /*0070*/ 	.word	0x00005690


	//   ....[12]....
        /*0074*/ 	.word	0x00005740


	//----- nvinfo : EIATTR_COOP_GROUP_MASK_REGIDS
	.align		4
.L_39:
        /*0078*/ 	.byte	0x04, 0x29
        /*007a*/ 	.short	(.L_41 - .L_40)


	//   ....[0]....
.L_40:
        /*007c*/ 	.word	0xffffffff


	//   ....[1]....
        /*0080*/ 	.word	0xffffffff


	//   ....[2]....
        /*0084*/ 	.word	0xffffffff


	//   ....[3]....
        /*0088*/ 	.word	0xffffffff


	//   ....[4]....
        /*008c*/ 	.word	0xffffffff


	//   ....[5]....
        /*0090*/ 	.word	0xffffffff


	//   ....[6]....
        /*0094*/ 	.word	0xffffffff


	//   ....[7]....
        /*0098*/ 	.word	0xffffffff


	//   ....[8]....
        /*009c*/ 	.word	0xffffffff


	//   ....[9]....
        /*00a0*/ 	.word	0xffffffff


	//   ....[10]....
        /*00a4*/ 	.word	0xffffffff


	//   ....[11]....
        /*00a8*/ 	.word	0xffffffff


	//   ....[12]....
        /*00ac*/ 	.word	0xffffffff


	//   ....[13]....
        /*00b0*/ 	.word	0xffffffff


	//----- nvinfo : EIATTR_COOP_GROUP_INSTR_OFFSETS
	.align		4
.L_41:
        /*00b4*/ 	.byte	0x04, 0x28
        /*00b6*/ 	.short	(.L_43 - .L_42)


	//   ....[0]....
.L_42:
        /*00b8*/ 	.word	0x000000b0


	//   ....[1]....
        /*00bc*/ 	.word	0x00000510


	//   ....[2]....
        /*00c0*/ 	.word	0x000007c0


	//   ....[3]....
        /*00c4*/ 	.word	0x00000950


	//   ....[4]....
        /*00c8*/ 	.word	0x00000a40


	//   ....[5]....
        /*00cc*/ 	.word	0x00000ba0


	//   ....[6]....
        /*00d0*/ 	.word	0x00000cf0


	//   ....[7]....
        /*00d4*/ 	.word	0x00000f30


	//   ....[8]....
        /*00d8*/ 	.word	0x00002490


	//   ....[9]....
        /*00dc*/ 	.word	0x000036a0


	//   ....[10]....
        /*00e0*/ 	.word	0x00003b70


	//   ....[11]....
        /*00e4*/ 	.word	0x00003ba0


	//   ....[12]....
        /*00e8*/ 	.word	0x000045c0


	//   ....[13]....
        /*00ec*/ 	.word	0x000047d0


	//----- nvinfo : EIATTR_VRC_CTA_INIT_COUNT
	.align		4
.L_43:
        /*00f0*/ 	.byte	0x02, 0x4a
        /*00f2*/ 	.byte	0x80
	.zero		1


	//----- nvinfo : EIATTR_SYSCALL_OFFSETS
	.align		4
        /*00f4*/ 	.byte	0x04, 0x46
        /*00f6*/ 	.short	(.L_45 - .L_44)


	//   ....[0]....
.L_44:
        /*00f8*/ 	.word	0x000063c0


	//   ....[1]....
        /*00fc*/ 	.word	0x000064b0


	//   ....[2]....
        /*0100*/ 	.word	0x00006e20


	//   ....[3]....
        /*0104*/ 	.word	0x00008270


	//   ....[4]....
        /*0108*/ 	.word	0x000096a0


	//   ....[5]....
        /*010c*/ 	.word	0x0000aac0


	//----- nvinfo : EIATTR_MBARRIER_INSTR_OFFSETS
	.align		4
.L_45:
        /*0110*/ 	.byte	0x04, 0x39
        /*0112*/ 	.short	(.L_47 - .L_46)


	//   ....[0]....
.L_46:
        /*0114*/ 	.word	0x00000660
        /*0118*/ 	.word	0x000000ff
        /*011c*/ 	.word	0x00000000
        /*0120*/ 	.short	0x0100
        /*0122*/ 	.byte	0x04
	.zero		1


	//   ....[1]....
        /*0124*/ 	.word	0x00000670
        /*0128*/ 	.word	0x000000ff
        /*012c*/ 	.word	0x00000050
        /*0130*/ 	.short	0x0100
        /*0132*/ 	.byte	0x04
	.zero		1


	//   ....[2]....
        /*0134*/ 	.word	0x00000680
        /*0138*/ 	.word	0x000000ff
        /*013c*/ 	.word	0x00000008
        /*0140*/ 	.short	0x0100
        /*0142*/ 	.byte	0x04
	.zero		1


	//   ....[3]....
        /*0144*/ 	.word	0x00000690
        /*0148*/ 	.word	0x000000ff
        /*014c*/ 	.word	0x00000058
        /*0150*/ 	.short	0x0100
        /*0152*/ 	.byte	0x04
	.zero		1


	//   ....[4]....
        /*0154*/ 	.word	0x000006a0
        /*0158*/ 	.word	0x000000ff
        /*015c*/ 	.word	0x00000010
        /*0160*/ 	.short	0x0100
        /*0162*/ 	.byte	0x04
	.zero		1


	//   ....[5]....
        /*0164*/ 	.word	0x000006b0
        /*0168*/ 	.word	0x000000ff
        /*016c*/ 	.word	0x00000060
        /*0170*/ 	.short	0x0100
        /*0172*/ 	.byte	0x04
	.zero		1


	//   ....[6]....
        /*0174*/ 	.word	0x000006c0
        /*0178*/ 	.word	0x000000ff
        /*017c*/ 	.word	0x00000018
        /*0180*/ 	.short	0x0100
        /*0182*/ 	.byte	0x04
	.zero		1


	//   ....[7]....
        /*0184*/ 	.word	0x000006d0
        /*0188*/ 	.word	0x000000ff
        /*018c*/ 	.word	0x00000068
        /*0190*/ 	.short	0x0100
        /*0192*/ 	.byte	0x04
	.zero		1


	//   ....[8]....
        /*0194*/ 	.word	0x000006e0
        /*0198*/ 	.word	0x000000ff
        /*019c*/ 	.word	0x00000020
        /*01a0*/ 	.short	0x0100
        /*01a2*/ 	.byte	0x04
	.zero		1


	//   ....[9]....
        /*01a4*/ 	.word	0x000006f0
        /*01a8*/ 	.word	0x000000ff
        /*01ac*/ 	.word	0x00000070
        /*01b0*/ 	.short	0x0100
        /*01b2*/ 	.byte	0x04
	.zero		1


	//   ....[10]....
        /*01b4*/ 	.word	0x00000700
        /*01b8*/ 	.word	0x000000ff
        /*01bc*/ 	.word	0x00000028
        /*01c0*/ 	.short	0x0100
        /*01c2*/ 	.byte	0x04
	.zero		1


	//   ....[11]....
        /*01c4*/ 	.word	0x00000710
        /*01c8*/ 	.word	0x000000ff
        /*01cc*/ 	.word	0x00000078
        /*01d0*/ 	.short	0x0100
        /*01d2*/ 	.byte	0x04
	.zero		1


	//   ....[12]....
        /*01d4*/ 	.word	0x00000720
        /*01d8*/ 	.word	0x000000ff
        /*01dc*/ 	.word	0x00000030
        /*01e0*/ 	.short	0x0100
        /*01e2*/ 	.byte	0x04
	.zero		1


	//   ....[13]....
        /*01e4*/ 	.word	0x00000730
        /*01e8*/ 	.word	0x000000ff
        /*01ec*/ 	.word	0x00000080
        /*01f0*/ 	.short	0x0100
        /*01f2*/ 	.byte	0x04
	.zero		1


	//   ....[14]....
        /*01f4*/ 	.word	0x00000740
        /*01f8*/ 	.word	0x000000ff
        /*01fc*/ 	.word	0x00000038
        /*0200*/ 	.short	0x0100
        /*0202*/ 	.byte	0x04
	.zero		1


	//   ....[15]....
        /*0204*/ 	.word	0x00000750
        /*0208*/ 	.word	0x000000ff
        /*020c*/ 	.word	0x00000088
        /*0210*/ 	.short	0x0100
        /*0212*/ 	.byte	0x04
	.zero		1


	//   ....[16]....
        /*0214*/ 	.word	0x00000760
        /*0218*/ 	.word	0x000000ff
        /*021c*/ 	.word	0x00000040
        /*0220*/ 	.short	0x0100
        /*0222*/ 	.byte	0x04
	.zero		1


	//   ....[17]....
        /*0224*/ 	.word	0x00000770
        /*0228*/ 	.word	0x000000ff
        /*022c*/ 	.word	0x00000090
        /*0230*/ 	.short	0x0100
        /*0232*/ 	.byte	0x04
	.zero		1


	//   ....[18]....
        /*0234*/ 	.word	0x00000780
        /*0238*/ 	.word	0x000000ff
        /*023c*/ 	.word	0x00000048
        /*0240*/ 	.short	0x0100
        /*0242*/ 	.byte	0x04
	.zero		1


	//   ....[19]....
        /*0244*/ 	.word	0x00000790
        /*0248*/ 	.word	0x000000ff
        /*024c*/ 	.word	0x00000098
        /*0250*/ 	.short	0x0100
        /*0252*/ 	.byte	0x04
	.zero		1


	//   ....[20]....
        /*0254*/ 	.word	0x000008c0
        /*0258*/ 	.word	0x000000ff
        /*025c*/ 	.word	0x000000a0
        /*0260*/ 	.short	0x0100
        /*0262*/ 	.byte	0x04
	.zero		1


	//   ....[21]....
        /*0264*/ 	.word	0x000008d0
        /*0268*/ 	.word	0x000000ff
        /*026c*/ 	.word	0x000000c0
        /*0270*/ 	.short	0x0100
        /*0272*/ 	.byte	0x04
	.zero		1


	//   ....[22]....
        /*0274*/ 	.word	0x000008e0
        /*0278*/ 	.word	0x000000ff
        /*027c*/ 	.word	0x000000a8
        /*0280*/ 	.short	0x0100
        /*0282*/ 	.byte	0x04
	.zero		1


	//   ....[23]....
        /*0284*/ 	.word	0x000008f0
        /*0288*/ 	.word	0x000000ff
        /*028c*/ 	.word	0x000000c8
        /*0290*/ 	.short	0x0100
        /*0292*/ 	.byte	0x04
	.zero		1


	//   ....[24]....
        /*0294*/ 	.word	0x00000900
        /*0298*/ 	.word	0x000000ff
        /*029c*/ 	.word	0x000000b0
        /*02a0*/ 	.short	0x0100
        /*02a2*/ 	.byte	0x04
	.zero		1


	//   ....[25]....
        /*02a4*/ 	.word	0x00000910
        /*02a8*/ 	.word	0x000000ff
        /*02ac*/ 	.word	0x000000d0
        /*02b0*/ 	.short	0x0100
        /*02b2*/ 	.byte	0x04
	.zero		1


	//   ....[26]....
        /*02b4*/ 	.word	0x00000920
        /*02b8*/ 	.word	0x000000ff
        /*02bc*/ 	.word	0x000000b8
        /*02c0*/ 	.short	0x0100
        /*02c2*/ 	.byte	0x04
	.zero		1


	//   ....[27]....
        /*02c4*/ 	.word	0x00000930
        /*02c8*/ 	.word	0x000000ff
        /*02cc*/ 	.word	0x000000d8
        /*02d0*/ 	.short	0x0100
        /*02d2*/ 	.byte	0x04
	.zero		1


	//   ....[28]....
        /*02d4*/ 	.word	0x00000a10
        /*02d8*/ 	.word	0x000000ff
        /*02dc*/ 	.word	0x000000e0
        /*02e0*/ 	.short	0x0100
        /*02e2*/ 	.byte	0x06
	.zero		1


	//   ....[29]....
        /*02e4*/ 	.word	0x00000a20
        /*02e8*/ 	.word	0x000000ff
        /*02ec*/ 	.word	0x000000e8
        /*02f0*/ 	.short	0x0100
        /*02f2*/ 	.byte	0x06
	.zero		1


	//   ....[30]....
        /*02f4*/ 	.word	0x00000b50
        /*02f8*/ 	.word	0x000000ff
        /*02fc*/ 	.word	0x000000f0
        /*0300*/ 	.short	0x0100
        /*0302*/ 	.byte	0x06
	.zero		1


	//   ....[31]....
        /*0304*/ 	.word	0x00000b60
        /*0308*/ 	.word	0x000000ff
        /*030c*/ 	.word	0x00000100
        /*0310*/ 	.short	0x0100
        /*0312*/ 	.byte	0x06
	.zero		1


	//   ....[32]....
        /*0314*/ 	.word	0x00000b70
        /*0318*/ 	.word	0x000000ff
        /*031c*/ 	.word	0x000000f8
        /*0320*/ 	.short	0x0100
        /*0322*/ 	.byte	0x06
	.zero		1


	//   ....[33]....
        /*0324*/ 	.word	0x00000b80
        /*0328*/ 	.word	0x000000ff
        /*032c*/ 	.word	0x00000108
        /*0330*/ 	.short	0x0100
        /*0332*/ 	.byte	0x06
	.zero		1


	//   ....[34]....
        /*0334*/ 	.word	0x00000ca0
        /*0338*/ 	.word	0x000000ff
        /*033c*/ 	.word	0x00000110
        /*0340*/ 	.short	0x0100
        /*0342*/ 	.byte	0x04
	.zero		1


	//   ....[35]....
        /*0344*/ 	.word	0x00000cb0
        /*0348*/ 	.word	0x000000ff
        /*034c*/ 	.word	0x00000120
        /*0350*/ 	.short	0x0100
        /*0352*/ 	.byte	0x04
	.zero		1


	//   ....[36]....
        /*0354*/ 	.word	0x00000cc0
        /*0358*/ 	.word	0x000000ff
        /*035c*/ 	.word	0x00000118
        /*0360*/ 	.short	0x0100
        /*0362*/ 	.byte	0x04
	.zero		1


	//   ....[37]....
        /*0364*/ 	.word	0x00000cd0
        /*0368*/ 	.word	0x000000ff
        /*036c*/ 	.word	0x00000128
        /*0370*/ 	.short	0x0100
        /*0372*/ 	.byte	0x04
	.zero		1


	//   ....[38]....
        /*0374*/ 	.word	0x00000dc0
        /*0378*/ 	.word	0x000000ff
        /*037c*/ 	.word	0x00000130
        /*0380*/ 	.short	0x0100
        /*0382*/ 	.byte	0x04
	.zero		1


	//   ....[39]....
        /*0384*/ 	.word	0x00000dd0
        /*0388*/ 	.word	0x000000ff
        /*038c*/ 	.word	0x00000140
        /*0390*/ 	.short	0x0100
        /*0392*/ 	.byte	0x04
	.zero		1


	//   ....[40]....
        /*0394*/ 	.word	0x00000de0
        /*0398*/ 	.word	0x000000ff
        /*039c*/ 	.word	0x00000138
        /*03a0*/ 	.short	0x0100
        /*03a2*/ 	.byte	0x04
	.zero		1


	//   ....[41]....
        /*03a4*/ 	.word	0x00000df0
        /*03a8*/ 	.word	0x000000ff
        /*03ac*/ 	.word	0x00000148
        /*03b0*/ 	.short	0x0100
        /*03b2*/ 	.byte	0x04
	.zero		1


	//   ....[42]....
        /*03b4*/ 	.word	0x00000ef0
        /*03b8*/ 	.word	0x000000ff
        /*03bc*/ 	.word	0x00000150
        /*03c0*/ 	.short	0x0100
        /*03c2*/ 	.byte	0x06
	.zero		1


	//   ....[43]....
        /*03c4*/ 	.word	0x00001c30
        /*03c8*/ 	.word	0x00000003
        /*03cc*/ 	.word	0x00000140
        /*03d0*/ 	.short	0x010a
        /*03d2*/ 	.byte	0xff
	.zero		1


	//   ....[44]....
        /*03d4*/ 	.word	0x00001c60
        /*03d8*/ 	.word	0x00000003
        /*03dc*/ 	.word	0x00000130
        /*03e0*/ 	.short	0x0101
        /*03e2*/ 	.byte	0xff
	.zero		1


	//   ....[45]....
        /*03e4*/ 	.word	0x00001d20
        /*03e8*/ 	.word	0x000000ff
        /*03ec*/ 	.word	0x00000050
        /*03f0*/ 	.short	0x010a
        /*03f2*/ 	.byte	0x04
	.zero		1


	//   ....[46]....
        /*03f4*/ 	.word	0x00001df0
        /*03f8*/ 	.word	0x000000ff
        /*03fc*/ 	.word	0x00000050
        /*0400*/ 	.short	0x010a
        /*0402*/ 	.byte	0x21
	.zero		1


	//   ....[47]....
        /*0404*/ 	.word	0x00001fa0
        /*0408*/ 	.word	0x000000ff
        /*040c*/ 	.word	0x00000050
        /*0410*/ 	.short	0x010a
        /*0412*/ 	.byte	0x05
	.zero		1


	//   ....[48]....
        /*0414*/ 	.word	0x000020f0
        /*0418*/ 	.word	0x000000ff
        /*041c*/ 	.word	0x000000e8
        /*0420*/ 	.short	0x0101
        /*0422*/ 	.byte	0x06
	.zero		1


	//   ....[49]....
        /*0424*/ 	.word	0x00002110
        /*0428*/ 	.word	0x000000ff
        /*042c*/ 	.word	0x00000050
        /*0430*/ 	.short	0x010a
        /*0432*/ 	.byte	0x04
	.zero		1


	//   ....[50]....
        /*0434*/ 	.word	0x00002190
        /*0438*/ 	.word	0x000000ff
        /*043c*/ 	.word	0x00000050
        /*0440*/ 	.short	0x010a
        /*0442*/ 	.byte	0x11
	.zero		1


	//   ....[51]....
        /*0444*/ 	.word	0x00002320
        /*0448*/ 	.word	0x000000ff
        /*044c*/ 	.word	0x00000050
        /*0450*/ 	.short	0x010a
        /*0452*/ 	.byte	0x05
	.zero		1


	//   ....[52]....
        /*0454*/ 	.word	0x000024c0
        /*0458*/ 	.word	0x00000003
        /*045c*/ 	.word	0x000000f0
        /*0460*/ 	.short	0x010a
        /*0462*/ 	.byte	0xff
	.zero		1


	//   ....[53]....
        /*0464*/ 	.word	0x00002610
        /*0468*/ 	.word	0x00000000
        /*046c*/ 	.word	0x00000000
        /*0470*/ 	.short	0x0101
        /*0472*/ 	.byte	0xff
	.zero		1


	//   ....[54]....
        /*0474*/ 	.word	0x00002bc0
        /*0478*/ 	.word	0x000000ff
        /*047c*/ 	.word	0x00000000
        /*0480*/ 	.short	0x010a
        /*0482*/ 	.byte	0x04
	.zero		1


	//   ....[55]....
        /*0484*/ 	.word	0x00002c50
        /*0488*/ 	.word	0x000000ff
        /*048c*/ 	.word	0x00000000
        /*0490*/ 	.short	0x010a
        /*0492*/ 	.byte	0x05
	.zero		1


	//   ....[56]....
        /*0494*/ 	.word	0x00002ce0
        /*0498*/ 	.word	0x000000ff
        /*049c*/ 	.word	0x00000000
        /*04a0*/ 	.short	0x010a
        /*04a2*/ 	.byte	0x05
	.zero		1


	//   ....[57]....
        /*04a4*/ 	.word	0x00002d70
        /*04a8*/ 	.word	0x000000ff
        /*04ac*/ 	.word	0x00000000
        /*04b0*/ 	.short	0x010a
        /*04b2*/ 	.byte	0x05
	.zero		1


	//   ....[58]....
        /*04b4*/ 	.word	0x00002e00
        /*04b8*/ 	.word	0x000000ff
        /*04bc*/ 	.word	0x00000000
        /*04c0*/ 	.short	0x010a
        /*04c2*/ 	.byte	0x05
	.zero		1


	//   ....[59]....
        /*04c4*/ 	.word	0x00002e90
        /*04c8*/ 	.word	0x000000ff
        /*04cc*/ 	.word	0x00000000
        /*04d0*/ 	.short	0x010a
        /*04d2*/ 	.byte	0x05
	.zero		1


	//   ....[60]....
        /*04d4*/ 	.word	0x00002f20
        /*04d8*/ 	.word	0x000000ff
        /*04dc*/ 	.word	0x00000000
        /*04e0*/ 	.short	0x010a
        /*04e2*/ 	.byte	0x05
	.zero		1


	//   ....[61]....
        /*04e4*/ 	.word	0x00002fb0
        /*04e8*/ 	.word	0x000000ff
        /*04ec*/ 	.word	0x00000000
        /*04f0*/ 	.short	0x010a
        /*04f2*/ 	.byte	0x05
	.zero		1


	//   ....[62]....
        /*04f4*/ 	.word	0x00003040
        /*04f8*/ 	.word	0x000000ff
        /*04fc*/ 	.word	0x00000000
        /*0500*/ 	.short	0x010a
        /*0502*/ 	.byte	0x05
	.zero		1


	//   ....[63]....
        /*0504*/ 	.word	0x000030e0
        /*0508*/ 	.word	0x00000000
        /*050c*/ 	.word	0x00000000
        /*0510*/ 	.short	0x010a
        /*0512*/ 	.byte	0xff
	.zero		1


	//   ....[64]....
        /*0514*/ 	.word	0x00003200
        /*0518*/ 	.word	0x00000002
        /*051c*/ 	.word	0x00000130
        /*0520*/ 	.short	0x010a
        /*0522*/ 	.byte	0xff
	.zero		1


	//   ....[65]....
        /*0524*/ 	.word	0x00003260
        /*0528*/ 	.word	0x00000004
        /*052c*/ 	.word	0x00000000
        /*0530*/ 	.short	0x0101
        /*0532*/ 	.byte	0xff
	.zero		1


	//   ....[66]....
        /*0534*/ 	.word	0x00003280
        /*0538*/ 	.word	0x000000ff
        /*053c*/ 	.word	0x00000100
        /*0540*/ 	.short	0x010a
        /*0542*/ 	.byte	0x04
	.zero		1


	//   ....[67]....
        /*0544*/ 	.word	0x000033a0
        /*0548*/ 	.word	0x00000002
        /*054c*/ 	.word	0x000000f0
        /*0550*/ 	.short	0x010a
        /*0552*/ 	.byte	0xff
	.zero		1


	//   ....[68]....
        /*0554*/ 	.word	0x000034b0
        /*0558*/ 	.word	0x00000002
        /*055c*/ 	.word	0x00000000
        /*0560*/ 	.short	0x0101
        /*0562*/ 	.byte	0xff
	.zero		1


	//   ....[69]....
        /*0564*/ 	.word	0x00003540
        /*0568*/ 	.word	0x000000ff
        /*056c*/ 	.word	0x00000100
        /*0570*/ 	.short	0x0106
        /*0572*/ 	.byte	0x04
	.zero		1


	//   ....[70]....
        /*0574*/ 	.word	0x00003560
        /*0578*/ 	.word	0x000000ff
        /*057c*/ 	.word	0x00000100
        /*0580*/ 	.short	0x010a
        /*0582*/ 	.byte	0x04
	.zero		1


	//   ....[71]....
        /*0584*/ 	.word	0x000035f0
        /*0588*/ 	.word	0x000000ff
        /*058c*/ 	.word	0x00000100
        /*0590*/ 	.short	0x0106
        /*0592*/ 	.byte	0x07
	.zero		1


	//   ....[72]....
        /*0594*/ 	.word	0x00003630
        /*0598*/ 	.word	0x00000000
        /*059c*/ 	.word	0x00000100
        /*05a0*/ 	.short	0x010a
        /*05a2*/ 	.byte	0xff
	.zero		1


	//   ....[73]....
        /*05a4*/ 	.word	0x00003870
        /*05a8*/ 	.word	0x000000ff
        /*05ac*/ 	.word	0x00000008
        /*05b0*/ 	.short	0x010a
        /*05b2*/ 	.byte	0x05
	.zero		1


	//   ....[74]....
        /*05b4*/ 	.word	0x00003890
        /*05b8*/ 	.word	0x000000ff
        /*05bc*/ 	.word	0x00000008
        /*05c0*/ 	.short	0x010a
        /*05c2*/ 	.byte	0x05
	.zero		1


	//   ....[75]....
        /*05c4*/ 	.word	0x00003a20
        /*05c8*/ 	.word	0x000000ff
        /*05cc*/ 	.word	0x00000008
        /*05d0*/ 	.short	0x010a
        /*05d2*/ 	.byte	0x05
	.zero		1


	//   ....[76]....
        /*05d4*/ 	.word	0x00003a40
        /*05d8*/ 	.word	0x000000ff
        /*05dc*/ 	.word	0x00000008
        /*05e0*/ 	.short	0x010a
        /*05e2*/ 	.byte	0x05
	.zero		1


	//   ....[77]....
        /*05e4*/ 	.word	0x00003b00
        /*05e8*/ 	.word	0x000000ff
        /*05ec*/ 	.word	0x00000000
        /*05f0*/ 	.short	0x0101
        /*05f2*/ 	.byte	0x04
	.zero		1


	//   ....[78]....
        /*05f4*/ 	.word	0x00003e00
        /*05f8*/ 	.word	0x00000000
        /*05fc*/ 	.word	0x000000f0
        /*0600*/ 	.short	0x010a
        /*0602*/ 	.byte	0xff
	.zero		1


	//   ....[79]....
        /*0604*/ 	.word	0x00003ec0
        /*0608*/ 	.word	0x00000000
        /*060c*/ 	.word	0x00000000
        /*0610*/ 	.short	0x0101
        /*0612*/ 	.byte	0xff
	.zero		1


	//   ....[80]....
        /*0614*/ 	.word	0x00003f80
        /*0618*/ 	.word	0x000000ff
        /*061c*/ 	.word	0x00000000
        /*0620*/ 	.short	0x010a
        /*0622*/ 	.byte	0x04
	.zero		1


	//   ....[81]....
        /*0624*/ 	.word	0x00003f90
        /*0628*/ 	.word	0x000000ff
        /*062c*/ 	.word	0x00000120
        /*0630*/ 	.short	0x010a
        /*0632*/ 	.byte	0x17
	.zero		1


	//   ....[82]....
        /*0634*/ 	.word	0x00004040
        /*0638*/ 	.word	0x000000ff
        /*063c*/ 	.word	0x00000000
        /*0640*/ 	.short	0x010a
        /*0642*/ 	.byte	0x05
	.zero		1


	//   ....[83]....
        /*0644*/ 	.word	0x00004180
        /*0648*/ 	.word	0x000000ff
        /*064c*/ 	.word	0x00000000
        /*0650*/ 	.short	0x010a
        /*0652*/ 	.byte	0x04
	.zero		1


	//   ....[84]....
        /*0654*/ 	.word	0x000043d0
        /*0658*/ 	.word	0x000000ff
        /*065c*/ 	.word	0x00000000
        /*0660*/ 	.short	0x010a
        /*0662*/ 	.byte	0x04
	.zero		1


	//   ....[85]....
        /*0664*/ 	.word	0x00004470
        /*0668*/ 	.word	0x00000000
        /*066c*/ 	.word	0x00000000
        /*0670*/ 	.short	0x010a
        /*0672*/ 	.byte	0xff
	.zero		1


	//   ....[86]....
        /*0674*/ 	.word	0x000044b0
        /*0678*/ 	.word	0x00000000
        /*067c*/ 	.word	0x00000000
        /*0680*/ 	.short	0x010a
        /*0682*/ 	.byte	0xff
	.zero		1


	//   ....[87]....
        /*0684*/ 	.word	0x00004520
        /*0688*/ 	.word	0x000000ff
        /*068c*/ 	.word	0x00000000
        /*0690*/ 	.short	0x0101
        /*0692*/ 	.byte	0x04
	.zero		1


	//   ....[88]....
        /*0694*/ 	.word	0x00004560
        /*0698*/ 	.word	0x000000ff
        /*069c*/ 	.word	0x00000150
        /*06a0*/ 	.short	0x010a
        /*06a2*/ 	.byte	0x11
	.zero		1


	//   ....[89]....
        /*06a4*/ 	.word	0x000045b0
        /*06a8*/ 	.word	0x000000ff
        /*06ac*/ 	.word	0x00000000
        /*06b0*/ 	.short	0x0101
        /*06b2*/ 	.byte	0x04
	.zero		1


	//   ....[90]....
        /*06b4*/ 	.word	0x00004a50
        /*06b8*/ 	.word	0x0000000c
        /*06bc*/ 	.word	0x000000f0
        /*06c0*/ 	.short	0x010a
        /*06c2*/ 	.byte	0xff
	.zero		1


	//   ....[91]....
        /*06c4*/ 	.word	0x00004bc0
        /*06c8*/ 	.word	0x00000000
        /*06cc*/ 	.word	0x00000000
        /*06d0*/ 	.short	0x0101
        /*06d2*/ 	.byte	0xff
	.zero		1


	//   ....[92]....
        /*06d4*/ 	.word	0x00005050
        /*06d8*/ 	.word	0x000000ff
        /*06dc*/ 	.word	0x000000e8
        /*06e0*/ 	.short	0x010a
        /*06e2*/ 	.byte	0x15
	.zero		1


	//   ....[93]....
        /*06e4*/ 	.word	0x000051d0
        /*06e8*/ 	.word	0x000000ff
        /*06ec*/ 	.word	0x000000c0
        /*06f0*/ 	.short	0x010a
        /*06f2*/ 	.byte	0x15
	.zero		1


	//   ....[94]....
        /*06f4*/ 	.word	0x00005350
        /*06f8*/ 	.word	0x000000ff
        /*06fc*/ 	.word	0x000000a0
        /*0700*/ 	.short	0x010b
        /*0702*/ 	.byte	0x15
	.zero		1


	//   ....[95]....
        /*0704*/ 	.word	0x00005360
        /*0708*/ 	.word	0x000000ff
        /*070c*/ 	.word	0x00000000
        /*0710*/ 	.short	0x0101
        /*0712*/ 	.byte	0x06
	.zero		1


	//   ....[96]....
        /*0714*/ 	.word	0x00005370
        /*0718*/ 	.word	0x000000ff
        /*071c*/ 	.word	0x000000c8
        /*0720*/ 	.short	0x010a
        /*0722*/ 	.byte	0x15
	.zero		1


	//   ....[97]....
        /*0724*/ 	.word	0x000054d0
        /*0728*/ 	.word	0x000000ff
        /*072c*/ 	.word	0x000000a8
        /*0730*/ 	.short	0x010b
        /*0732*/ 	.byte	0x15
	.zero		1


	//   ....[98]....
        /*0734*/ 	.word	0x000054e0
        /*0738*/ 	.word	0x000000ff
        /*073c*/ 	.word	0x00000000
        /*0740*/ 	.short	0x0101
        /*0742*/ 	.byte	0x06
	.zero		1


	//   ....[99]....
        /*0744*/ 	.word	0x000054f0
        /*0748*/ 	.word	0x000000ff
        /*074c*/ 	.word	0x000000d0
        /*0750*/ 	.short	0x010a
        /*0752*/ 	.byte	0x15
	.zero		1


	//   ....[100]....
        /*0754*/ 	.word	0x00005640
        /*0758*/ 	.word	0x000000ff
        /*075c*/ 	.word	0x000000b0
        /*0760*/ 	.short	0x010b
        /*0762*/ 	.byte	0x15
	.zero		1


	//   ....[101]....
        /*0764*/ 	.word	0x00005650
        /*0768*/ 	.word	0x000000ff
        /*076c*/ 	.word	0x00000000
        /*0770*/ 	.short	0x0101
        /*0772*/ 	.byte	0x06
	.zero		1


	//   ....[102]....
        /*0774*/ 	.word	0x00005660
        /*0778*/ 	.word	0x000000ff
        /*077c*/ 	.word	0x000000d8
        /*0780*/ 	.short	0x010a
        /*0782*/ 	.byte	0x15
	.zero		1


	//   ....[103]....
        /*0784*/ 	.word	0x00005850
        /*0788*/ 	.word	0x000000ff
        /*078c*/ 	.word	0x000000b8
        /*0790*/ 	.short	0x010b
        /*0792*/ 	.byte	0x15
	.zero		1


	//   ....[104]....
        /*0794*/ 	.word	0x00005860
        /*0798*/ 	.word	0x000000ff
        /*079c*/ 	.word	0x00000000
        /*07a0*/ 	.short	0x0101
        /*07a2*/ 	.byte	0x25
	.zero		1


	//   ....[105]....
        /*07a4*/ 	.word	0x00005890
        /*07a8*/ 	.word	0x000000ff
        /*07ac*/ 	.word	0x000000c0
        /*07b0*/ 	.short	0x010a
        /*07b2*/ 	.byte	0x15
	.zero		1


	//   ....[106]....
        /*07b4*/ 	.word	0x000058b0
        /*07b8*/ 	.word	0x000000ff
        /*07bc*/ 	.word	0x000000c8
        /*07c0*/ 	.short	0x010a
        /*07c2*/ 	.byte	0x15
	.zero		1


	//   ....[107]....
        /*07c4*/ 	.word	0x000058d0
        /*07c8*/ 	.word	0x000000ff
        /*07cc*/ 	.word	0x000000d0
        /*07d0*/ 	.short	0x010a
        /*07d2*/ 	.byte	0x15
	.zero		1


	//   ....[108]....
        /*07d4*/ 	.word	0x00005910
        /*07d8*/ 	.word	0x00000000
        /*07dc*/ 	.word	0x000000d8
        /*07e0*/ 	.short	0x010a
        /*07e2*/ 	.byte	0xff
	.zero		1


	//   ....[109]....
        /*07e4*/ 	.word	0x00005c50
        /*07e8*/ 	.word	0x00000003
        /*07ec*/ 	.word	0x000000f0
        /*07f0*/ 	.short	0x010a
        /*07f2*/ 	.byte	0xff
	.zero		1


	//   ....[110]....
        /*07f4*/ 	.word	0x00005dd0
        /*07f8*/ 	.word	0x00000000
        /*07fc*/ 	.word	0x00000000
        /*0800*/ 	.short	0x0101
        /*0802*/ 	.byte	0xff
	.zero		1


	//   ....[111]....
        /*0804*/ 	.word	0x00006950
        /*0808*/ 	.word	0x000000ff
        /*080c*/ 	.word	0x000000a0
        /*0810*/ 	.short	0x010a
        /*0812*/ 	.byte	0x2c
	.zero		1


	//   ....[112]....
        /*0814*/ 	.word	0x00006a40
        /*0818*/ 	.word	0x000000ab
        /*081c*/ 	.word	0x00000110
        /*0820*/ 	.short	0x010a
        /*0822*/ 	.byte	0xff
	.zero		1


	//   ....[113]....
        /*0824*/ 	.word	0x00006bd0
        /*0828*/ 	.word	0x000000ff
        /*082c*/ 	.word	0x000000a0
        /*0830*/ 	.short	0x010a
        /*0832*/ 	.byte	0x2c
	.zero		1


	//   ....[114]....
        /*0834*/ 	.word	0x00006d00
        /*0838*/ 	.word	0x000000ab
        /*083c*/ 	.word	0x00000110
        /*0840*/ 	.short	0x010a
        /*0842*/ 	.byte	0xff
	.zero		1


	//   ....[115]....
        /*0844*/ 	.word	0x00007f10
        /*0848*/ 	.word	0x00000000
        /*084c*/ 	.word	0x00000000
        /*0850*/ 	.short	0x0101
        /*0852*/ 	.byte	0xff
	.zero		1


	//   ....[116]....
        /*0854*/ 	.word	0x00007f20
        /*0858*/ 	.word	0x00000003
        /*085c*/ 	.word	0x000000a0
        /*0860*/ 	.short	0x010a
        /*0862*/ 	.byte	0xff
	.zero		1


	//   ....[117]....
        /*0864*/ 	.word	0x00008000
        /*0868*/ 	.word	0x00000003
        /*086c*/ 	.word	0x000000a0
        /*0870*/ 	.short	0x010a
        /*0872*/ 	.byte	0xff
	.zero		1


	//   ....[118]....
        /*0874*/ 	.word	0x00009340
        /*0878*/ 	.word	0x0000004d
        /*087c*/ 	.word	0x00000000
        /*0880*/ 	.short	0x0101
        /*0882*/ 	.byte	0xff
	.zero		1


	//   ....[119]....
        /*0884*/ 	.word	0x00009360
        /*0888*/ 	.word	0x00000000
        /*088c*/ 	.word	0x000000a0
        /*0890*/ 	.short	0x010a
        /*0892*/ 	.byte	0xff
	.zero		1


	//   ....[120]....
        /*0894*/ 	.word	0x00009430
        /*0898*/ 	.word	0x00000000
        /*089c*/ 	.word	0x000000a0
        /*08a0*/ 	.short	0x010a
        /*08a2*/ 	.byte	0xff
	.zero		1


	//   ....[121]....
        /*08a4*/ 	.word	0x0000a770
        /*08a8*/ 	.word	0x0000004a
        /*08ac*/ 	.word	0x00000000
        /*08b0*/ 	.short	0x0101
        /*08b2*/ 	.byte	0xff
	.zero		1


	//   ....[122]....
        /*08b4*/ 	.word	0x0000a790
        /*08b8*/ 	.word	0x00000003
        /*08bc*/ 	.word	0x000000a0
        /*08c0*/ 	.short	0x010a
        /*08c2*/ 	.byte	0xff
	.zero		1


	//   ....[123]....
        /*08c4*/ 	.word	0x0000a860
        /*08c8*/ 	.word	0x00000003
        /*08cc*/ 	.word	0x000000a0
        /*08d0*/ 	.short	0x010a
        /*08d2*/ 	.byte	0xff
	.zero		1


	//   ....[124]....
        /*08d4*/ 	.word	0x0000acf0
        /*08d8*/ 	.word	0x000000ab
        /*08dc*/ 	.word	0x00000000
        /*08e0*/ 	.short	0x0101
        /*08e2*/ 	.byte	0xff
	.zero		1


	//   ....[125]....
        /*08e4*/ 	.word	0x0000bbe0
        /*08e8*/ 	.word	0x00000000
        /*08ec*/ 	.word	0x00000000
        /*08f0*/ 	.short	0x0101
        /*08f2*/ 	.byte	0xff
	.zero		1


	//   ....[126]....
        /*08f4*/ 	.word	0x0000be80
        /*08f8*/ 	.word	0x000000ff
        /*08fc*/ 	.word	0x00000000
        /*0900*/ 	.short	0x0101
        /*0902*/ 	.byte	0x06
	.zero		1


	//   ....[127]....
        /*0904*/ 	.word	0x0000bea0
        /*0908*/ 	.word	0x00000003
        /*090c*/ 	.word	0x00000140
        /*0910*/ 	.short	0x010a
        /*0912*/ 	.byte	0xff
	.zero		1


	//   ....[128]....
        /*0914*/ 	.word	0x0000bf00
        /*0918*/ 	.word	0x00000000
        /*091c*/ 	.word	0x00000050
        /*0920*/ 	.short	0x010a
        /*0922*/ 	.byte	0xff
	.zero		1


	//   ....[129]....
        /*0924*/ 	.word	0x0000bf60
        /*0928*/ 	.word	0x00000000
        /*092c*/ 	.word	0x00000050
        /*0930*/ 	.short	0x010a
        /*0932*/ 	.byte	0xff
	.zero		1


	//   ....[130]....
        /*0934*/ 	.word	0x0000bfb0
        /*0938*/ 	.word	0x00000003
        /*093c*/ 	.word	0x000000f0
        /*0940*/ 	.short	0x010a
        /*0942*/ 	.byte	0xff
	.zero		1


	//   ....[131]....
        /*0944*/ 	.word	0x0000c010
        /*0948*/ 	.word	0x00000000
        /*094c*/ 	.word	0x00000000
        /*0950*/ 	.short	0x010a
        /*0952*/ 	.byte	0xff
	.zero		1


	//   ....[132]....
        /*0954*/ 	.word	0x0000c070
        /*0958*/ 	.word	0x00000000
        /*095c*/ 	.word	0x00000000
        /*0960*/ 	.short	0x010a
        /*0962*/ 	.byte	0xff
	.zero		1


	//   ....[133]....
        /*0964*/ 	.word	0x0000c0d0
        /*0968*/ 	.word	0x00000000
        /*096c*/ 	.word	0x00000000
        /*0970*/ 	.short	0x010a
        /*0972*/ 	.byte	0xff
	.zero		1


	//   ....[134]....
        /*0974*/ 	.word	0x0000c130
        /*0978*/ 	.word	0x00000000
        /*097c*/ 	.word	0x00000000
        /*0980*/ 	.short	0x010a
        /*0982*/ 	.byte	0xff
	.zero		1


	//   ....[135]....
        /*0984*/ 	.word	0x0000c190
        /*0988*/ 	.word	0x00000000
        /*098c*/ 	.word	0x00000000
        /*0990*/ 	.short	0x010a
        /*0992*/ 	.byte	0xff
	.zero		1


	//   ....[136]....
        /*0994*/ 	.word	0x0000c1f0
        /*0998*/ 	.word	0x00000000
        /*099c*/ 	.word	0x00000000
        /*09a0*/ 	.short	0x010a
        /*09a2*/ 	.byte	0xff
	.zero		1


	//   ....[137]....
        /*09a4*/ 	.word	0x0000c250
        /*09a8*/ 	.word	0x00000000
        /*09ac*/ 	.word	0x00000000
        /*09b0*/ 	.short	0x010a
        /*09b2*/ 	.byte	0xff
	.zero		1


	//   ....[138]....
        /*09b4*/ 	.word	0x0000c2b0
        /*09b8*/ 	.word	0x00000000
        /*09bc*/ 	.word	0x00000000
        /*09c0*/ 	.short	0x010a
        /*09c2*/ 	.byte	0xff
	.zero		1


	//   ....[139]....
        /*09c4*/ 	.word	0x0000c310
        /*09c8*/ 	.word	0x00000000
        /*09cc*/ 	.word	0x00000000
        /*09d0*/ 	.short	0x010a
        /*09d2*/ 	.byte	0xff
	.zero		1


	//   ....[140]....
        /*09d4*/ 	.word	0x0000c360
        /*09d8*/ 	.word	0x00000002
        /*09dc*/ 	.word	0x00000130
        /*09e0*/ 	.short	0x010a
        /*09e2*/ 	.byte	0xff
	.zero		1


	//   ....[141]....
        /*09e4*/ 	.word	0x0000c3c0
        /*09e8*/ 	.word	0x00000002
        /*09ec*/ 	.word	0x00000100
        /*09f0*/ 	.short	0x010a
        /*09f2*/ 	.byte	0xff
	.zero		1


	//   ....[142]....
        /*09f4*/ 	.word	0x0000c410
        /*09f8*/ 	.word	0x00000002
        /*09fc*/ 	.word	0x000000f0
        /*0a00*/ 	.short	0x010a
        /*0a02*/ 	.byte	0xff
	.zero		1


	//   ....[143]....
        /*0a04*/ 	.word	0x0000c470
        /*0a08*/ 	.word	0x00000000
        /*0a0c*/ 	.word	0x00000100
        /*0a10*/ 	.short	0x010a
        /*0a12*/ 	.byte	0xff
	.zero		1


	//   ....[144]....
        /*0a14*/ 	.word	0x0000c4d0
        /*0a18*/ 	.word	0x00000000
        /*0a1c*/ 	.word	0x00000008
        /*0a20*/ 	.short	0x010a
        /*0a22*/ 	.byte	0xff
	.zero		1


	//   ....[145]....
        /*0a24*/ 	.word	0x0000c5b0
        /*0a28*/ 	.word	0x00000000
        /*0a2c*/ 	.word	0x00000008
        /*0a30*/ 	.short	0x010a
        /*0a32*/ 	.byte	0xff
	.zero		1


	//   ....[146]....
        /*0a34*/ 	.word	0x0000c600
        /*0a38*/ 	.word	0x00000000
        /*0a3c*/ 	.word	0x000000f0
        /*0a40*/ 	.short	0x010a
        /*0a42*/ 	.byte	0xff
	.zero		1


	//   ....[147]....
        /*0a44*/ 	.word	0x0000c660
        /*0a48*/ 	.word	0x00000000
        /*0a4c*/ 	.word	0x00000120
        /*0a50*/ 	.short	0x010a
        /*0a52*/ 	.byte	0xff
	.zero		1


	//   ....[148]....
        /*0a54*/ 	.word	0x0000c6c0
        /*0a58*/ 	.word	0x00000000
        /*0a5c*/ 	.word	0x00000000
        /*0a60*/ 	.short	0x010a
        /*0a62*/ 	.byte	0xff
	.zero		1


	//   ....[149]....
        /*0a64*/ 	.word	0x0000c720
        /*0a68*/ 	.word	0x00000000
        /*0a6c*/ 	.word	0x00000000
        /*0a70*/ 	.short	0x010a
        /*0a72*/ 	.byte	0xff
	.zero		1


	//   ....[150]....
        /*0a74*/ 	.word	0x0000c780
        /*0a78*/ 	.word	0x00000000
        /*0a7c*/ 	.word	0x00000150
        /*0a80*/ 	.short	0x010a
        /*0a82*/ 	.byte	0xff
	.zero		1


	//   ....[151]....
        /*0a84*/ 	.word	0x0000c7d0
        /*0a88*/ 	.word	0x0000000c
        /*0a8c*/ 	.word	0x000000f0
        /*0a90*/ 	.short	0x010a
        /*0a92*/ 	.byte	0xff
	.zero		1


	//   ....[152]....
        /*0a94*/ 	.word	0x0000c830
        /*0a98*/ 	.word	0x00000000
        /*0a9c*/ 	.word	0x000000e8
        /*0aa0*/ 	.short	0x010a
        /*0aa2*/ 	.byte	0xff
	.zero		1


	//   ....[153]....
        /*0aa4*/ 	.word	0x0000c890
        /*0aa8*/ 	.word	0x00000000
        /*0aac*/ 	.word	0x000000c0
        /*0ab0*/ 	.short	0x010a
        /*0ab2*/ 	.byte	0xff
	.zero		1


	//   ....[154]....
        /*0ab4*/ 	.word	0x0000c8f0
        /*0ab8*/ 	.word	0x00000000
        /*0abc*/ 	.word	0x000000c8
        /*0ac0*/ 	.short	0x010a
        /*0ac2*/ 	.byte	0xff
	.zero		1


	//   ....[155]....
        /*0ac4*/ 	.word	0x0000c950
        /*0ac8*/ 	.word	0x00000000
        /*0acc*/ 	.word	0x000000d0
        /*0ad0*/ 	.short	0x010a
        /*0ad2*/ 	.byte	0xff
	.zero		1


	//   ....[156]....
        /*0ad4*/ 	.word	0x0000c9b0
        /*0ad8*/ 	.word	0x00000000
        /*0adc*/ 	.word	0x000000d8
        /*0ae0*/ 	.short	0x010a
        /*0ae2*/ 	.byte	0xff
	.zero		1


	//   ....[157]....
        /*0ae4*/ 	.word	0x0000ca10
        /*0ae8*/ 	.word	0x00000000
        /*0aec*/ 	.word	0x000000c0
        /*0af0*/ 	.short	0x010a
        /*0af2*/ 	.byte	0xff
	.zero		1


	//   ....[158]....
        /*0af4*/ 	.word	0x0000ca70
        /*0af8*/ 	.word	0x00000000
        /*0afc*/ 	.word	0x000000c8
        /*0b00*/ 	.short	0x010a
        /*0b02*/ 	.byte	0xff
	.zero		1


	//   ....[159]....
        /*0b04*/ 	.word	0x0000cad0
        /*0b08*/ 	.word	0x00000000
        /*0b0c*/ 	.word	0x000000d0
        /*0b10*/ 	.short	0x010a
        /*0b12*/ 	.byte	0xff
	.zero		1


	//   ....[160]....
        /*0b14*/ 	.word	0x0000cb20
        /*0b18*/ 	.word	0x00000003
        /*0b1c*/ 	.word	0x000000f0
        /*0b20*/ 	.short	0x010a
        /*0b22*/ 	.byte	0xff
	.zero		1


	//   ....[161]....
        /*0b24*/ 	.word	0x0000cb80
        /*0b28*/ 	.word	0x00000002
        /*0b2c*/ 	.word	0x000000a0
        /*0b30*/ 	.short	0x010a
        /*0b32*/ 	.byte	0xff
	.zero		1


	//   ....[162]....
        /*0b34*/ 	.word	0x0000cbd0
        /*0b38*/ 	.word	0x000000ab
        /*0b3c*/ 	.word	0x00000110
        /*0b40*/ 	.short	0x010a
        /*0b42*/ 	.byte	0xff
	.zero		1


	//   ....[163]....
        /*0b44*/ 	.word	0x0000cc20
        /*0b48*/ 	.word	0x00000003
        /*0b4c*/ 	.word	0x000000a0
        /*0b50*/ 	.short	0x010a
        /*0b52*/ 	.byte	0xff
	.zero		1


	//   ....[164]....
        /*0b54*/ 	.word	0x0000cc70
        /*0b58*/ 	.word	0x00000000
        /*0b5c*/ 	.word	0x000000a0
        /*0b60*/ 	.short	0x010a
        /*0b62*/ 	.byte	0xff
	.zero		1


	//   ....[165]....
        /*0b64*/ 	.word	0x0000ccc0
        /*0b68*/ 	.word	0x00000003
        /*0b6c*/ 	.word	0x000000a0
        /*0b70*/ 	.short	0x010a
        /*0b72*/ 	.byte	0xff
	.zero		1


	//----- nvinfo : EIATTR_NUM_MBARRIERS
	.align		4
.L_47:
        /*0b74*/ 	.byte	0x03, 0x38
        /*0b76*/ 	.short	0x002b


	//----- nvinfo : EIATTR_EXIT_INSTR_OFFSETS
	.align		4
        /*0b78*/ 	.byte	0x04, 0x1c
        /*0b7a*/ 	.short	(.L_49 - .L_48)


	//   ....[0]....
.L_48:
        /*0b7c*/ 	.word	0x00003110


	//   ....[1]....
        /*0b80*/ 	.word	0x00003600


	//   ....[2]....
        /*0b84*/ 	.word	0x00003660


	//   ....[3]....
        /*0b88*/ 	.word	0x000047e0


	//   ....[4]....
        /*0b8c*/ 	.word	0x00005940


	//   ....[5]....
        /*0b90*/ 	.word	0x00005980


	//   ....[6]....
        /*0b94*/ 	.word	0x0000bd80


	//   ....[7]....
        /*0b98*/ 	.word	0x0000bdf0


	//   ....[8]....
        /*0b9c*/ 	.word	0x0000be20


	//   ....[9]....
        /*0ba0*/ 	.word	0x0000be90


	//----- nvinfo : EIATTR_MAX_THREADS
	.align		4
.L_49:
        /*0ba4*/ 	.byte	0x04, 0x05
        /*0ba6*/ 	.short	(.L_51 - .L_50)
.L_50:
        /*0ba8*/ 	.word	0x00000100
        /*0bac*/ 	.word	0x00000001
        /*0bb0*/ 	.word	0x00000001


	//----- nvinfo : EIATTR_CRS_STACK_SIZE
	.align		4
.L_51:
        /*0bb4*/ 	.byte	0x04, 0x1e
        /*0bb6*/ 	.short	(.L_53 - .L_52)
.L_52:
        /*0bb8*/ 	.word	0x00000000


	//----- nvinfo : EIATTR_CBANK_PARAM_SIZE
	.align		4
.L_53:
        /*0bbc*/ 	.byte	0x03, 0x19
        /*0bbe*/ 	.short	0x0800


	//----- nvinfo : EIATTR_PARAM_CBANK
	.align		4
        /*0bc0*/ 	.byte	0x04, 0x0a
        /*0bc2*/ 	.short	(.L_55 - .L_54)
	.align		4
.L_54:
        /*0bc4*/ 	.word	index@(.nv.constant0._ZN7cutlass13device_kernelINS_4gemm6kernel13GemmUniversalIN4cute5tupleIJiiiiEEENS1_10collective13CollectiveMmaINS1_35MainloopSm100TmaUmmaWarpSpecializedILi10ELi2ELi2ENS5_IJNS4_1CILi4EEENSA_ILi2EEENSA_ILi1EEEEEEEENS5_IJNSA_ILi256EEESG_NSA_ILi32EEEEEENS_10bfloat16_tENS5_IJlSD_lEEESJ_SK_NS4_8TiledMMAINS4_8MMA_AtomIJNS4_26SM100_MMA_F16BF16_2x1SM_SSISJ_SJ_fLi256ELi256ELNS4_4UMMA5MajorE0ELSP_0ELNSO_7ScaleInE0ELSQ_0EEEEEENS4_6LayoutINS5_IJSD_SD_SD_EEENS5_IJNSA_ILi0EEESV_SV_EEEEENS5_IJNS4_10UnderscoreESY_SY_EEEEENS4_28SM100_TMA_2SM_LOAD_MULTICASTENS4_14ComposedLayoutINS4_7SwizzleILi2ELi4ELi3EEENS4_18smem_ptr_flag_bitsILi16EEENST_INS5_IJNSA_ILi8EEESH_EEENS5_IJSH_SD_EEEEEEEvNS4_8identityES11_S1B_vS1C_EENS_8epilogue10collective18CollectiveEpilogueINS1E_23Sm100TmaWarpSpecializedILi4ELi2ELi64ELb1ELb0EEEJNS5_IJNSA_ILi128EEESG_SH_EEENS5_IJNST_IS1J_SD_EENST_INSA_ILi64EEESD_EEEEESJ_SK_SJ_SK_NS1E_6fusion15FusionCallbacksIS1I_NS1P_17LinearCombinationISJ_fSJ_fLNS_15FloatRoundStyleE2EEES1K_S1O_JEEENS4_5SM1004TMEM4LOAD26SM100_TMEM_LOAD_32dp32b64xENS4_13SM90_TMA_LOADENS12_INS13_ILi3ELi4ELi3EEES16_NST_INS5_IJS17_S1M_EEENS5_IJS1M_SD_EEEEEEENS4_39AutoVectorizingCopyWithAssumedAlignmentILi128EEENS4_14SM90_TMA_STOREES24_S26_S26_EEEvvEEEEvNT_6ParamsE)
        /*0bc8*/ 	.short	0x0380
        /*0bca*/ 	.short	0x0800


	//----- nvinfo : EIATTR_SW_WAR
	.align		4
.L_55:
        /*0bcc*/ 	.byte	0x04, 0x36
        /*0bce*/ 	.short	(.L_57 - .L_56)
.L_56:
        /*0bd0*/ 	.word	0x00000008
.L_57:


//--------------------- .nv.callgraph             --------------------------
	.section	.nv.callgraph,"",@"SHT_CUDA_CALLGRAPH"
	.align	4
	.sectionentsize	8
	.align		4
        /*0000*/ 	.word	0x00000000
	.align		4
        /*0004*/ 	.word	0xffffffff
	.align		4
        /*0008*/ 	.word	index@(_ZN7cutlass13device_kernelINS_4gemm6kernel13GemmUniversalIN4cute5tupleIJiiiiEEENS1_10collective13CollectiveMmaINS1_35MainloopSm100TmaUmmaWarpSpecializedILi10ELi2ELi2ENS5_IJNS4_1CILi4EEENSA_ILi2EEENSA_ILi1EEEEEEEENS5_IJNSA_ILi256EEESG_NSA_ILi32EEEEEENS_10bfloat16_tENS5_IJlSD_lEEESJ_SK_NS4_8TiledMMAINS4_8MMA_AtomIJNS4_26SM100_MMA_F16BF16_2x1SM_SSISJ_SJ_fLi256ELi256ELNS4_4UMMA5MajorE0ELSP_0ELNSO_7ScaleInE0ELSQ_0EEEEEENS4_6LayoutINS5_IJSD_SD_SD_EEENS5_IJNSA_ILi0EEESV_SV_EEEEENS5_IJNS4_10UnderscoreESY_SY_EEEEENS4_28SM100_TMA_2SM_LOAD_MULTICASTENS4_14ComposedLayoutINS4_7SwizzleILi2ELi4ELi3EEENS4_18smem_ptr_flag_bitsILi16EEENST_INS5_IJNSA_ILi8EEESH_EEENS5_IJSH_SD_EEEEEEEvNS4_8identityES11_S1B_vS1C_EENS_8epilogue10collective18CollectiveEpilogueINS1E_23Sm100TmaWarpSpecializedILi4ELi2ELi64ELb1ELb0EEEJNS5_IJNSA_ILi128EEESG_SH_EEENS5_IJNST_IS1J_SD_EENST_INSA_ILi64EEESD_EEEEESJ_SK_SJ_SK_NS1E_6fusion15FusionCallbacksIS1I_NS1P_17LinearCombinationISJ_fSJ_fLNS_15FloatRoundStyleE2EEES1K_S1O_JEEENS4_5SM1004TMEM4LOAD26SM100_TMEM_LOAD_32dp32b64xENS4_13SM90_TMA_LOADENS12_INS13_ILi3ELi4ELi3EEES16_NST_INS5_IJS17_S1M_EEENS5_IJS1M_SD_EEEEEEENS4_39AutoVectorizingCopyWithAssumedAlignmentILi128EEENS4_14SM90_TMA_STOREES24_S26_S26_EEEvvEEEEvNT_6ParamsE)
	.align		4
        /*000c*/ 	.word	index@(__assertfail)
	.align		4
        /*0010*/ 	.word	0x00000000
	.align		4
        /*0014*/ 	.word	0xfffffffe
	.align		4
        /*0018*/ 	.word	0x00000000
	.align		4
        /*001c*/ 	.word	0xfffffffd
	.align		4
        /*0020*/ 	.word	0x00000000
	.align		4
        /*0024*/ 	.word	0xfffffffc


//--------------------- .nv.constant4             --------------------------
	.section	.nv.constant4,"a",@progbits
	.align	8
	.align		8
.nv.constant4:
        /*0000*/ 	.dword	__assertfail
	.align		8
        /*0008*/ 	.dword	__unnamed_1
	.align		8
        /*0010*/ 	.dword	__unnamed_2
	.align		8
        /*0018*/ 	.dword	_ZN40_INTERNAL_5962d54f_4_k_cu_59e8f4bd_233594cuda3std3__45__cpo5beginE
	.align		8
        /*0020*/ 	.dword	_ZN40_INTERNAL_5962d54f_4_k_cu_59e8f4bd_233594cuda3std3__45__cpo3endE
	.align		8
        /*0028*/ 	.dword	_ZN40_INTERNAL_5962d54f_4_k_cu_59e8f4bd_233594cuda3std3__45__cpo6cbeginE
	.align		8
        /*0030*/ 	.dword	_ZN40_INTERNAL_5962d54f_4_k_cu_59e8f4bd_233594cuda3std3__45__cpo4cendE
	.align		8
        /*0038*/ 	.dword	_ZN40_INTERNAL_5962d54f_4_k_cu_59e8f4bd_233594cuda3std3__442_GLOBAL__N__5962d54f_4_k_cu_59e8f4bd_233596ignoreE
	.align		8
        /*0040*/ 	.dword	_ZN40_INTERNAL_5962d54f_4_k_cu_59e8f4bd_233594cuda3std3__419piecewise_constructE
	.align		8
        /*0048*/ 	.dword	_ZN40_INTERNAL_5962d54f_4_k_cu_59e8f4bd_233594cuda3std3__48in_placeE
	.align		8
        /*0050*/ 	.dword	_ZN40_INTERNAL_5962d54f_4_k_cu_59e8f4bd_233594cuda3std6ranges3__45__cpo4swapE
	.align		8
        /*0058*/ 	.dword	_ZN40_INTERNAL_5962d54f_4_k_cu_59e8f4bd_233594cuda3std6ranges3__45__cpo9iter_moveE
	.align		8
        /*0060*/ 	.dword	_ZN40_INTERNAL_5962d54f_4_k_cu_59e8f4bd_233594cute7productE
	.align		8
        /*0068*/ 	.dword	_ZN40_INTERNAL_5962d54f_4_k_cu_59e8f4bd_233594cute1_E
	.align		8
        /*0070*/ 	.dword	$str$25
	.align		8
        /*0078*/ 	.dword	$str$26
	.align		8
        /*0080*/ 	.dword	$str$27
	.align		8
        /*0088*/ 	.dword	$str$28


//--------------------- .text._ZN7cutlass13device_kernelINS_4gemm6kernel13GemmUniversalIN4cute5tupleIJiiiiEEENS1_10collective13CollectiveMmaINS1_35MainloopSm100TmaUmmaWarpSpecializedILi10ELi2ELi2ENS5_IJNS4_1CILi4EEENSA_ILi2EEENSA_ILi1EEEEEEEENS5_IJNSA_ILi256EEESG_NSA_ILi32EEEEEENS_10bfloat16_tENS5_IJlSD_lEEESJ_SK_NS4_8TiledMMAINS4_8MMA_AtomIJNS4_26SM100_MMA_F16BF16_2x1SM_SSISJ_SJ_fLi256ELi256ELNS4_4UMMA5MajorE0ELSP_0ELNSO_7ScaleInE0ELSQ_0EEEEEENS4_6LayoutINS5_IJSD_SD_SD_EEENS5_IJNSA_ILi0EEESV_SV_EEEEENS5_IJNS4_10UnderscoreESY_SY_EEEEENS4_28SM100_TMA_2SM_LOAD_MULTICASTENS4_14ComposedLayoutINS4_7SwizzleILi2ELi4ELi3EEENS4_18smem_ptr_flag_bitsILi16EEENST_INS5_IJNSA_ILi8EEESH_EEENS5_IJSH_SD_EEEEEEEvNS4_8identityES11_S1B_vS1C_EENS_8epilogue10collective18CollectiveEpilogueINS1E_23Sm100TmaWarpSpecializedILi4ELi2ELi64ELb1ELb0EEEJNS5_IJNSA_ILi128EEESG_SH_EEENS5_IJNST_IS1J_SD_EENST_INSA_ILi64EEESD_EEEEESJ_SK_SJ_SK_NS1E_6fusion15FusionCallbacksIS1I_NS1P_17LinearCombinationISJ_fSJ_fLNS_15FloatRoundStyleE2EEES1K_S1O_JEEENS4_5SM1004TMEM4LOAD26SM100_TMEM_LOAD_32dp32b64xENS4_13SM90_TMA_LOADENS12_INS13_ILi3ELi4ELi3EEES16_NST_INS5_IJS17_S1M_EEENS5_IJS1M_SD_EEEEEEENS4_39AutoVectorizingCopyWithAssumedAlignmentILi128EEENS4_14SM90_TMA_STOREES24_S26_S26_EEEvvEEEEvNT_6ParamsE --------------------------
	.section	.text._ZN7cutlass13device_kernelINS_4gemm6kernel13GemmUniversalIN4cute5tupleIJiiiiEEENS1_10collective13CollectiveMmaINS1_35MainloopSm100TmaUmmaWarpSpecializedILi10ELi2ELi2ENS5_IJNS4_1CILi4EEENSA_ILi2EEENSA_ILi1EEEEEEEENS5_IJNSA_ILi256EEESG_NSA_ILi32EEEEEENS_10bfloat16_tENS5_IJlSD_lEEESJ_SK_NS4_8TiledMMAINS4_8MMA_AtomIJNS4_26SM100_MMA_F16BF16_2x1SM_SSISJ_SJ_fLi256ELi256ELNS4_4UMMA5MajorE0ELSP_0ELNSO_7ScaleInE0ELSQ_0EEEEEENS4_6LayoutINS5_IJSD_SD_SD_EEENS5_IJNSA_ILi0EEESV_SV_EEEEENS5_IJNS4_10UnderscoreESY_SY_EEEEENS4_28SM100_TMA_2SM_LOAD_MULTICASTENS4_14ComposedLayoutINS4_7SwizzleILi2ELi4ELi3EEENS4_18smem_ptr_flag_bitsILi16EEENST_INS5_IJNSA_ILi8EEESH_EEENS5_IJSH_SD_EEEEEEEvNS4_8identityES11_S1B_vS1C_EENS_8epilogue10collective18CollectiveEpilogueINS1E_23Sm100TmaWarpSpecializedILi4ELi2ELi64ELb1ELb0EEEJNS5_IJNSA_ILi128EEESG_SH_EEENS5_IJNST_IS1J_SD_EENST_INSA_ILi64EEESD_EEEEESJ_SK_SJ_SK_NS1E_6fusion15FusionCallbacksIS1I_NS1P_17LinearCombinationISJ_fSJ_fLNS_15FloatRoundStyleE2EEES1K_S1O_JEEENS4_5SM1004TMEM4LOAD26SM100_TMEM_LOAD_32dp32b64xENS4_13SM90_TMA_LOADENS12_INS13_ILi3ELi4ELi3EEES16_NST_INS5_IJS17_S1M_EEENS5_IJS1M_SD_EEEEEEENS4_39AutoVectorizingCopyWithAssumedAlignmentILi128EEENS4_14SM90_TMA_STOREES24_S26_S26_EEEvvEEEEvNT_6ParamsE,"ax",@progbits
	.align	128
.text._ZN7cutlass13device_kernelINS_4gemm6kernel13GemmUniversalIN4cute5tupleIJiiiiEEENS1_10collective13CollectiveMmaINS1_35MainloopSm100TmaUmmaWarpSpecializedILi10ELi2ELi2ENS5_IJNS4_1CILi4EEENSA_ILi2EEENSA_ILi1EEEEEEEENS5_IJNSA_ILi256EEESG_NSA_ILi32EEEEEENS_10bfloat16_tENS5_IJlSD_lEEESJ_SK_NS4_8TiledMMAINS4_8MMA_AtomIJNS4_26SM100_MMA_F16BF16_2x1SM_SSISJ_SJ_fLi256ELi256ELNS4_4UMMA5MajorE0ELSP_0ELNSO_7ScaleInE0ELSQ_0EEEEEENS4_6LayoutINS5_IJSD_SD_SD_EEENS5_IJNSA_ILi0EEESV_SV_EEEEENS5_IJNS4_10UnderscoreESY_SY_EEEEENS4_28SM100_TMA_2SM_LOAD_MULTICASTENS4_14ComposedLayoutINS4_7SwizzleILi2ELi4ELi3EEENS4_18smem_ptr_flag_bitsILi16EEENST_INS5_IJNSA_ILi8EEESH_EEENS5_IJSH_SD_EEEEEEEvNS4_8identityES11_S1B_vS1C_EENS_8epilogue10collective18CollectiveEpilogueINS1E_23Sm100TmaWarpSpecializedILi4ELi2ELi64ELb1ELb0EEEJNS5_IJNSA_ILi128EEESG_SH_EEENS5_IJNST_IS1J_SD_EENST_INSA_ILi64EEESD_EEEEESJ_SK_SJ_SK_NS1E_6fusion15FusionCallbacksIS1I_NS1P_17LinearCombinationISJ_fSJ_fLNS_15FloatRoundStyleE2EEES1K_S1O_JEEENS4_5SM1004TMEM4LOAD26SM100_TMEM_LOAD_32dp32b64xENS4_13SM90_TMA_LOADENS12_INS13_ILi3ELi4ELi3EEES16_NST_INS5_IJS17_S1M_EEENS5_IJS1M_SD_EEEEEEENS4_39AutoVectorizingCopyWithAssumedAlignmentILi128EEENS4_14SM90_TMA_STOREES24_S26_S26_EEEvvEEEEvNT_6ParamsE:
        .type           _ZN7cutlass13device_kernelINS_4gemm6kernel13GemmUniversalIN4cute5tupleIJiiiiEEENS1_10collective13CollectiveMmaINS1_35MainloopSm100TmaUmmaWarpSpecializedILi10ELi2ELi2ENS5_IJNS4_1CILi4EEENSA_ILi2EEENSA_ILi1EEEEEEEENS5_IJNSA_ILi256EEESG_NSA_ILi32EEEEEENS_10bfloat16_tENS5_IJlSD_lEEESJ_SK_NS4_8TiledMMAINS4_8MMA_AtomIJNS4_26SM100_MMA_F16BF16_2x1SM_SSISJ_SJ_fLi256ELi256ELNS4_4UMMA5MajorE0ELSP_0ELNSO_7ScaleInE0ELSQ_0EEEEEENS4_6LayoutINS5_IJSD_SD_SD_EEENS5_IJNSA_ILi0EEESV_SV_EEEEENS5_IJNS4_10UnderscoreESY_SY_EEEEENS4_28SM100_TMA_2SM_LOAD_MULTICASTENS4_14ComposedLayoutINS4_7SwizzleILi2ELi4ELi3EEENS4_18smem_ptr_flag_bitsILi16EEENST_INS5_IJNSA_ILi8EEESH_EEENS5_IJSH_SD_EEEEEEEvNS4_8identityES11_S1B_vS1C_EENS_8epilogue10collective18CollectiveEpilogueINS1E_23Sm100TmaWarpSpecializedILi4ELi2ELi64ELb1ELb0EEEJNS5_IJNSA_ILi128EEESG_SH_EEENS5_IJNST_IS1J_SD_EENST_INSA_ILi64EEESD_EEEEESJ_SK_SJ_SK_NS1E_6fusion15FusionCallbacksIS1I_NS1P_17LinearCombinationISJ_fSJ_fLNS_15FloatRoundStyleE2EEES1K_S1O_JEEENS4_5SM1004TMEM4LOAD26SM100_TMEM_LOAD_32dp32b64xENS4_13SM90_TMA_LOADENS12_INS13_ILi3ELi4ELi3EEES16_NST_INS5_IJS17_S1M_EEENS5_IJS1M_SD_EEEEEEENS4_39AutoVectorizingCopyWithAssumedAlignmentILi128EEENS4_14SM90_TMA_STOREES24_S26_S26_EEEvvEEEEvNT_6ParamsE,@function
        .size           _ZN7cutlass13device_kernelINS_4gemm6kernel13GemmUniversalIN4cute5tupleIJiiiiEEENS1_10collective13CollectiveMmaINS1_35MainloopSm100TmaUmmaWarpSpecializedILi10ELi2ELi2ENS5_IJNS4_1CILi4EEENSA_ILi2EEENSA_ILi1EEEEEEEENS5_IJNSA_ILi256EEESG_NSA_ILi32EEEEEENS_10bfloat16_tENS5_IJlSD_lEEESJ_SK_NS4_8TiledMMAINS4_8MMA_AtomIJNS4_26SM100_MMA_F16BF16_2x1SM_SSISJ_SJ_fLi256ELi256ELNS4_4UMMA5MajorE0ELSP_0ELNSO_7ScaleInE0ELSQ_0EEEEEENS4_6LayoutINS5_IJSD_SD_SD_EEENS5_IJNSA_ILi0EEESV_SV_EEEEENS5_IJNS4_10UnderscoreESY_SY_EEEEENS4_28SM100_TMA_2SM_LOAD_MULTICASTENS4_14ComposedLayoutINS4_7SwizzleILi2ELi4ELi3EEENS4_18smem_ptr_flag_bitsILi16EEENST_INS5_IJNSA_ILi8EEESH_EEENS5_IJSH_SD_EEEEEEEvNS4_8identityES11_S1B_vS1C_EENS_8epilogue10collective18CollectiveEpilogueINS1E_23Sm100TmaWarpSpecializedILi4ELi2ELi64ELb1ELb0EEEJNS5_IJNSA_ILi128EEESG_SH_EEENS5_IJNST_IS1J_SD_EENST_INSA_ILi64EEESD_EEEEESJ_SK_SJ_SK_NS1E_6fusion15FusionCallbacksIS1I_NS1P_17LinearCombinationISJ_fSJ_fLNS_15FloatRoundStyleE2EEES1K_S1O_JEEENS4_5SM1004TMEM4LOAD26SM100_TMEM_LOAD_32dp32b64xENS4_13SM90_TMA_LOADENS12_INS13_ILi3ELi4ELi3EEES16_NST_INS5_IJS17_S1M_EEENS5_IJS1M_SD_EEEEEEENS4_39AutoVectorizingCopyWithAssumedAlignmentILi128EEENS4_14SM90_TMA_STOREES24_S26_S26_EEEvvEEEEvNT_6ParamsE,(.L_x_210 - _ZN7cutlass13device_kernelINS_4gemm6kernel13GemmUniversalIN4cute5tupleIJiiiiEEENS1_10collective13CollectiveMmaINS1_35MainloopSm100TmaUmmaWarpSpecializedILi10ELi2ELi2ENS5_IJNS4_1CILi4EEENSA_ILi2EEENSA_ILi1EEEEEEEENS5_IJNSA_ILi256EEESG_NSA_ILi32EEEEEENS_10bfloat16_tENS5_IJlSD_lEEESJ_SK_NS4_8TiledMMAINS4_8MMA_AtomIJNS4_26SM100_MMA_F16BF16_2x1SM_SSISJ_SJ_fLi256ELi256ELNS4_4UMMA5MajorE0ELSP_0ELNSO_7ScaleInE0ELSQ_0EEEEEENS4_6LayoutINS5_IJSD_SD_SD_EEENS5_IJNSA_ILi0EEESV_SV_EEEEENS5_IJNS4_10UnderscoreESY_SY_EEEEENS4_28SM100_TMA_2SM_LOAD_MULTICASTENS4_14ComposedLayoutINS4_7SwizzleILi2ELi4ELi3EEENS4_18smem_ptr_flag_bitsILi16EEENST_INS5_IJNSA_ILi8EEESH_EEENS5_IJSH_SD_EEEEEEEvNS4_8identityES11_S1B_vS1C_EENS_8epilogue10collective18CollectiveEpilogueINS1E_23Sm100TmaWarpSpecializedILi4ELi2ELi64ELb1ELb0EEEJNS5_IJNSA_ILi128EEESG_SH_EEENS5_IJNST_IS1J_SD_EENST_INSA_ILi64EEESD_EEEEESJ_SK_SJ_SK_NS1E_6fusion15FusionCallbacksIS1I_NS1P_17LinearCombinationISJ_fSJ_fLNS_15FloatRoundStyleE2EEES1K_S1O_JEEENS4_5SM1004TMEM4LOAD26SM100_TMEM_LOAD_32dp32b64xENS4_13SM90_TMA_LOADENS12_INS13_ILi3ELi4ELi3EEES16_NST_INS5_IJS17_S1M_EEENS5_IJS1M_SD_EEEEEEENS4_39AutoVectorizingCopyWithAssumedAlignmentILi128EEENS4_14SM90_TMA_STOREES24_S26_S26_EEEvvEEEEvNT_6ParamsE)
        .other          _ZN7cutlass13device_kernelINS_4gemm6kernel13GemmUniversalIN4cute5tupleIJiiiiEEENS1_10collective13CollectiveMmaINS1_35MainloopSm100TmaUmmaWarpSpecializedILi10ELi2ELi2ENS5_IJNS4_1CILi4EEENSA_ILi2EEENSA_ILi1EEEEEEEENS5_IJNSA_ILi256EEESG_NSA_ILi32EEEEEENS_10bfloat16_tENS5_IJlSD_lEEESJ_SK_NS4_8TiledMMAINS4_8MMA_AtomIJNS4_26SM100_MMA_F16BF16_2x1SM_SSISJ_SJ_fLi256ELi256ELNS4_4UMMA5MajorE0ELSP_0ELNSO_7ScaleInE0ELSQ_0EEEEEENS4_6LayoutINS5_IJSD_SD_SD_EEENS5_IJNSA_ILi0EEESV_SV_EEEEENS5_IJNS4_10UnderscoreESY_SY_EEEEENS4_28SM100_TMA_2SM_LOAD_MULTICASTENS4_14ComposedLayoutINS4_7SwizzleILi2ELi4ELi3EEENS4_18smem_ptr_flag_bitsILi16EEENST_INS5_IJNSA_ILi8EEESH_EEENS5_IJSH_SD_EEEEEEEvNS4_8identityES11_S1B_vS1C_EENS_8epilogue10collective18CollectiveEpilogueINS1E_23Sm100TmaWarpSpecializedILi4ELi2ELi64ELb1ELb0EEEJNS5_IJNSA_ILi128EEESG_SH_EEENS5_IJNST_IS1J_SD_EENST_INSA_ILi64EEESD_EEEEESJ_SK_SJ_SK_NS1E_6fusion15FusionCallbacksIS1I_NS1P_17LinearCombinationISJ_fSJ_fLNS_15FloatRoundStyleE2EEES1K_S1O_JEEENS4_5SM1004TMEM4LOAD26SM100_TMEM_LOAD_32dp32b64xENS4_13SM90_TMA_LOADENS12_INS13_ILi3ELi4ELi3EEES16_NST_INS5_IJS17_S1M_EEENS5_IJS1M_SD_EEEEEEENS4_39AutoVectorizingCopyWithAssumedAlignmentILi128EEENS4_14SM90_TMA_STOREES24_S26_S26_EEEvvEEEEvNT_6ParamsE,@"STO_CUDA_ENTRY STV_DEFAULT"
_ZN7cutlass13device_kernelINS_4gemm6kernel13GemmUniversalIN4cute5tupleIJiiiiEEENS1_10collective13CollectiveMmaINS1_35MainloopSm100TmaUmmaWarpSpecializedILi10ELi2ELi2ENS5_IJNS4_1CILi4EEENSA_ILi2EEENSA_ILi1EEEEEEEENS5_IJNSA_ILi256EEESG_NSA_ILi32EEEEEENS_10bfloat16_tENS5_IJlSD_lEEESJ_SK_NS4_8TiledMMAINS4_8MMA_AtomIJNS4_26SM100_MMA_F16BF16_2x1SM_SSISJ_SJ_fLi256ELi256ELNS4_4UMMA5MajorE0ELSP_0ELNSO_7ScaleInE0ELSQ_0EEEEEENS4_6LayoutINS5_IJSD_SD_SD_EEENS5_IJNSA_ILi0EEESV_SV_EEEEENS5_IJNS4_10UnderscoreESY_SY_EEEEENS4_28SM100_TMA_2SM_LOAD_MULTICASTENS4_14ComposedLayoutINS4_7SwizzleILi2ELi4ELi3EEENS4_18smem_ptr_flag_bitsILi16EEENST_INS5_IJNSA_ILi8EEESH_EEENS5_IJSH_SD_EEEEEEEvNS4_8identityES11_S1B_vS1C_EENS_8epilogue10collective18CollectiveEpilogueINS1E_23Sm100TmaWarpSpecializedILi4ELi2ELi64ELb1ELb0EEEJNS5_IJNSA_ILi128EEESG_SH_EEENS5_IJNST_IS1J_SD_EENST_INSA_ILi64EEESD_EEEEESJ_SK_SJ_SK_NS1E_6fusion15FusionCallbacksIS1I_NS1P_17LinearCombinationISJ_fSJ_fLNS_15FloatRoundStyleE2EEES1K_S1O_JEEENS4_5SM1004TMEM4LOAD26SM100_TMEM_LOAD_32dp32b64xENS4_13SM90_TMA_LOADENS12_INS13_ILi3ELi4ELi3EEES16_NST_INS5_IJS17_S1M_EEENS5_IJS1M_SD_EEEEEEENS4_39AutoVectorizingCopyWithAssumedAlignmentILi128EEENS4_14SM90_TMA_STOREES24_S26_S26_EEEvvEEEEvNT_6ParamsE:
[----:B------:R-:W1:Y:S01]  /*0000*/  LDC R1, c[0x0][0x37c] ;  /* 0x0000df00ff017b82 */ /* 0x000e620000000800 */
[----:B------:R-:W2:Y:S01]  /*0010*/  S2R R166, SR_TID.X ;  /* 0x0000000000a67919 */ /* 0x000ea20000002100 */
[----:B------:R-:W3:Y:S06]  /*0020*/  LDCU.64 UR8, c[0x0][0x890] ;  /* 0x00011200ff0877ac */ /* 0x000eec0008000a00 */
[----:B------:R-:W4:Y:S01]  /*0030*/  S2UR UR47, SR_CgaCtaId ;  /* 0x00000000002f79c3 */ /* 0x000f220000008800 */
[----:B------:R-:W-:Y:S02]  /*0040*/  PRMT R150, RZ, 0x7610, R150 ;  /* 0x00007610ff967816 */ /* 0x000fe40000000096 */
[----:B------:R-:W-:-:S02]  /*0050*/  ELECT P0, URZ, PT ;  /* 0x0000000000ff782f */ /* 0x000fc40003800000 */
[----:B---3--:R-:W-:-:S04]  /*0060*/  ISETP.NE.U32.AND P1, PT, RZ, UR8, PT ;  /* 0x00000008ff007c0c */ /* 0x008fc8000bf25070 */
[----:B------:R-:W-:Y:S01]  /*0070*/  ISETP.NE.AND.EX P2, PT, RZ, UR9, PT, P1 ;  /* 0x00000009ff007c0c */ /* 0x000fe2000bf45310 */
[----:B----4-:R-:W-:Y:S02]  /*0080*/  ULOP3.LUT UR34, UR47, 0x1, URZ, 0xc0, !UPT ;  /* 0x000000012f227892 */ /* 0x010fe4000f8ec0ff */
[----:B------:R-:W-:Y:S01]  /*0090*/  ULOP3.LUT UR33, UR47, 0x1, URZ, 0x3c, !UPT ;  /* 0x000000012f217892 */ /* 0x000fe2000f8e3cff */
[----:B--2---:R-:W-:-:S05]  /*00a0*/  SHF.R.U32.HI R151, RZ, 0x5, R166 ;  /* 0x00000005ff977819 */ /* 0x004fca00000116a6 */
[----:B------:R-:W2:Y:S02]  /*00b0*/  SHFL.IDX PT, R0, R151, RZ, 0x1f ;  /* 0x00001fff97007589 */ /* 0x000ea400000e0000 */
[----:B--2---:R-:W-:Y:S02]  /*00c0*/  R2UR UR25, R0 ;  /* 0x00000000001972ca */ /* 0x004fe400000e0000 */
[----:B-1----:R-:W-:Y:S05]  /*00d0*/  @P2 BRA `(.L_x_0) ;  /* 0x0000000000302947 */ /* 0x002fea0003800000 */
[----:B------:R-:W1:Y:S02]  /*00e0*/  LDCU.64 UR4, c[0x0][0x888] ;  /* 0x00011100ff0477ac */ /* 0x000e640008000a00 */
[----:B-1----:R-:W-:-:S04]  /*00f0*/  UISETP.NE.U32.AND UP0, UPT, UR4, URZ, UPT ;  /* 0x000000ff0400728c */ /* 0x002fc8000bf05070 */
[----:B------:R-:W-:-:S09]  /*0100*/  UISETP.NE.AND.EX UP0, UPT, UR5, URZ, UPT, UP0 ;  /* 0x000000ff0500728c */ /* 0x000fd2000bf05300 */
[----:B------:R-:W-:Y:S05]  /*0110*/  BRA.U !UP0, `(.L_x_1) ;  /* 0x0000000108147547 */ /* 0x000fea000b800000 */
[----:B------:R-:W1:Y:S01]  /*0120*/  LDC.64 R2, c[0x0][0x888] ;  /* 0x00022200ff027b82 */ /* 0x000e620000000a00 */
[----:B------:R-:W1:Y:S02]  /*0130*/  LDCU.64 UR4, c[0x0][0x358] ;  /* 0x00006b00ff0477ac */ /* 0x000e640008000a00 */
[----:B-1----:R1:W5:Y:S01]  /*0140*/  LDG.E R73, desc[UR4][R2.64] ;  /* 0x0000000402497981 */ /* 0x002362000c1e1900 */
[----:B------:R-:W-:Y:S01]  /*0150*/  HFMA2 R150, -RZ, RZ, 0, 5.9604644775390625e-08 ;  /* 0x00000001ff967431 */ /* 0x000fe200000001ff */
[----:B------:R-:W-:Y:S05]  /*0160*/  BRA `(.L_x_0) ;  /* 0x00000000000c7947 */ /* 0x000fea0003800000 */
.L_x_1:
[----:B------:R-:W1:Y:S01]  /*0170*/  LDCU UR4, c[0x0][0x880] ;  /* 0x00011000ff0477ac */ /* 0x000e620008000800 */
[----:B------:R-:W-:Y:S01]  /*0180*/  HFMA2 R150, -RZ, RZ, 0, 5.9604644775390625e-08 ;  /* 0x00000001ff967431 */ /* 0x000fe200000001ff */
[----:B-1----:R-:W-:-:S07]  /*0190*/  MOV R73, UR4 ;  /* 0x0000000400497c02 */ /* 0x002fce0008000f00 */
.L_x_0:
[----:B------:R-:W2:Y:S02]  /*01a0*/  LDCU.64 UR4, c[0x0][0x8b0] ;  /* 0x00011600ff0477ac */ /* 0x000ea40008000a00 */
[----:B--2---:R-:W-:-:S04]  /*01b0*/  UISETP.NE.U32.AND UP0, UPT, UR4, URZ, UPT ;  /* 0x000000ff0400728c */ /* 0x004fc8000bf05070 */
[----:B------:R-:W-:-:S09]  /*01c0*/  UISETP.NE.AND.EX UP0, UPT, UR5, URZ, UPT, UP0 ;  /* 0x000000ff0500728c */ /* 0x000fd2000bf05300 */
[----:B------:R-:W-:Y:S05]  /*01d0*/  BRA.U UP0, `(.L_x_2) ;  /* 0x0000000100287547 */ /* 0x000fea000b800000 */
[----:B------:R-:W2:Y:S02]  /*01e0*/  LDCU.64 UR4, c[0x0][0x8a8] ;  /* 0x00011500ff0477ac */ /* 0x000ea40008000a00 */
[----:B--2---:R-:W-:-:S04]  /*01f0*/  UISETP.NE.U32.AND UP0, UPT, UR4, URZ, UPT ;  /* 0x000000ff0400728c */ /* 0x004fc8000bf05070 */
[----:B------:R-:W-:-:S09]  /*0200*/  UISETP.NE.AND.EX UP0, UPT, UR5, URZ, UPT, UP0 ;  /* 0x000000ff0500728c */ /* 0x000fd2000bf05300 */
[----:B------:R-:W-:Y:S05]  /*0210*/  BRA.U !UP0, `(.L_x_3) ;  /* 0x0000000108107547 */ /* 0x000fea000b800000 */
[----:B------:R-:W2:Y:S01]  /*0220*/  LDC.64 R70, c[0x0][0x8a8] ;  /* 0x00022a00ff467b82 */ /* 0x000ea20000000a00 */
[----:B------:R-:W2:Y:S02]  /*0230*/  LDCU.64 UR4, c[0x0][0x358] ;  /* 0x00006b00ff0477ac */ /* 0x000ea40008000a00 */
[----:B--2---:R2:W5:Y:S01]  /*0240*/  LDG.E R70, desc[UR4][R70.64] ;  /* 0x0000000446467981 */ /* 0x004562000c1e1900 */
[----:B------:R-:W-:Y:S05]  /*0250*/  BRA `(.L_x_2) ;  /* 0x0000000000087947 */ /* 0x000fea0003800000 */
.L_x_3:
[----:B------:R-:W2:Y:S02]  /*0260*/  LDCU UR4, c[0x0][0x8a0] ;  /* 0x00011400ff0477ac */ /* 0x000ea40008000800 */
[----:B--2---:R-:W-:Y:S02]  /*0270*/  MOV R70, UR4 ;  /* 0x0000000400467c02 */ /* 0x004fe40008000f00 */
.L_x_2:
[----:B------:R-:W-:Y:S01]  /*0280*/  IMAD.U32 R0, RZ, RZ, UR25 ;  /* 0x00000019ff007e24 */ /* 0x000fe2000f8e00ff */
[----:B------:R-:W-:Y:S04]  /*0290*/  BSSY.RECONVERGENT B0, `(.L_x_4) ;  /* 0x000000c000007945 */ /* 0x000fe80003800200 */
[C---:B------:R-:W-:Y:S02]  /*02a0*/  ISETP.NE.OR P3, PT, R0.reuse, 0x1, !P0 ;  /* 0x000000010000780c */ /* 0x040fe40004765670 */
[----:B------:R-:W-:-:S11]  /*02b0*/  ISETP.NE.OR P2, PT, R0, 0x3, !P0 ;  /* 0x000000030000780c */ /* 0x000fd60004745670 */
[----:B------:R-:W-:Y:S05]  /*02c0*/  @P3 BRA `(.L_x_5) ;  /* 0x0000000000203947 */ /* 0x000fea0003800000 */
[----:B------:R-:W3:Y:S02]  /*02d0*/  LDCU.64 UR4, c[0x0][0x348] ;  /* 0x00006900ff0477ac */ /* 0x000ee40008000a00 */
[----:B---3--:R-:W-:Y:S02]  /*02e0*/  UIADD3 UR6, UP1, UPT, UR4, 0x80, URZ ;  /* 0x0000008004067890 */ /* 0x008fe4000ff3e0ff */
[----:B------:R-:W-:Y:S02]  /*02f0*/  UIADD3 UR4, UP0, UPT, UR4, 0x180, URZ ;  /* 0x0000018004047890 */ /* 0x000fe4000ff1e0ff */
[----:B------:R-:W-:Y:S02]  /*0300*/  UIADD3.X UR7, UPT, UPT, URZ, UR5, URZ, UP1, !UPT ;  /* 0x00000005ff077290 */ /* 0x000fe40008ffe4ff */
[----:B------:R-:W-:-:S07]  /*0310*/  UIADD3.X UR5, UPT, UPT, URZ, UR5, URZ, UP0, !UPT ;  /* 0x00000005ff057290 */ /* 0x000fce00087fe4ff */
[----:B------:R3:W-:Y:S02]  /*0320*/  UTMACCTL.PF [UR6] ;  /* 0x00000000060079b9 */ /* 0x0007e40008040000 */
[----:B------:R3:W-:Y:S02]  /*0330*/  UTMACCTL.PF [UR4] ;  /* 0x00000000040079b9 */ /* 0x0007e40008040000 */
[----:B---3--:R-:W-:Y:S01]  /*0340*/  NOP ;  /* 0x0000000000007918 */ /* 0x008fe20000000000 */
.L_x_5:
[----:B------:R-:W-:Y:S05]  /*0350*/  BSYNC.RECONVERGENT B0 ;  /* 0x0000000000007941 */ /* 0x000fea0003800200 */
.L_x_4:
[----:B------:R-:W-:Y:S04]  /*0360*/  BSSY.RECONVERGENT B0, `(.L_x_6) ;  /* 0x000000a000007945 */ /* 0x000fe80003800200 */
        /* <DEDUP_REMOVED lines=9> */
.L_x_7:
[----:B------:R-:W-:Y:S05]  /*0400*/  BSYNC.RECONVERGENT B0 ;  /* 0x0000000000007941 */ /* 0x000fea0003800200 */
.L_x_6:
[----:B------:R-:W3:Y:S01]  /*0410*/  LDCU.64 UR4, c[0x0][0x888] ;  /* 0x00011100ff0477ac */ /* 0x000ee20008000a00 */
[----:B------:R-:W-:Y:S01]  /*0420*/  ISETP.NE.AND.EX P1, PT, RZ, UR9, PT, P1 ;  /* 0x00000009ff007c0c */ /* 0x000fe2000bf25310 */
[----:B------:R-:W-:Y:S01]  /*0430*/  UPLOP3.LUT UP5, UPT, UPT, UPT, UPT, 0x80, 0x8 ;  /* 0x000000000008789c */ /* 0x000fe20003faf070 */
[----:B---3--:R-:W-:-:S04]  /*0440*/  ISETP.NE.U32.AND P2, PT, RZ, UR4, PT ;  /* 0x00000004ff007c0c */ /* 0x008fc8000bf45070 */
[----:B------:R-:W-:-:S13]  /*0450*/  ISETP.NE.AND.EX P2, PT, RZ, UR5, PT, P2 ;  /* 0x00000005ff007c0c */ /* 0x000fda000bf45320 */
[----:B------:R-:W-:Y:S05]  /*0460*/  @P2 BRA P1, `(.L_x_8) ;  /* 0x0000000000282947 */ /* 0x000fea0000800000 */
[----:B------:R-:W-:Y:S01]  /*0470*/  UISETP.NE.U32.AND UP0, UPT, UR8, URZ, UPT ;  /* 0x000000ff0800728c */ /* 0x000fe2000bf05070 */
[----:B-----5:R-:W-:Y:S01]  /*0480*/  FSETP.NEU.AND P1, PT, R73, RZ, PT ;  /* 0x000000ff4900720b */ /* 0x020fe20003f2d000 */
[----:B------:R-:W-:Y:S02]  /*0490*/  UISETP.NE.U32.AND UP2, UPT, UR4, URZ, UPT ;  /* 0x000000ff0400728c */ /* 0x000fe4000bf45070 */
[----:B------:R-:W-:Y:S02]  /*04a0*/  UISETP.NE.AND.EX UP1, UPT, UR9, URZ, UPT, UP0 ;  /* 0x000000ff0900728c */ /* 0x000fe4000bf25300 */
[----:B------:R-:W-:-:S04]  /*04b0*/  UISETP.NE.AND.EX UP0, UPT, UR5, URZ, UPT, UP2 ;  /* 0x000000ff0500728c */ /* 0x000fc8000bf05320 */
[----:B------:R-:W-:-:S04]  /*04c0*/  USEL UR4, URZ, 0xffffffff, UP0 ;  /* 0xffffffffff047887 */ /* 0x000fc80008000000 */
[----:B------:R-:W-:Y:S01]  /*04d0*/  VOTEU.ANY UP0, P1 ;  /* 0x0000000000ff7886 */ /* 0x000fe20000800100 */
[----:B------:R-:W-:-:S04]  /*04e0*/  @!UP1 USEL UR4, URZ, 0xffffffff, UP0 ;  /* 0xffffffffff049887 */ /* 0x000fc80008000000 */
[----:B------:R-:W-:-:S04]  /*04f0*/  ULOP3.LUT UR4, UR4, 0x1, URZ, 0xc0, !UPT ;  /* 0x0000000104047892 */ /* 0x000fc8000f8ec0ff */
[----:B------:R-:W-:-:S11]  /*0500*/  UISETP.NE.U32.AND UP5, UPT, UR4, 0x1, UPT ;  /* 0x000000010400788c */ /* 0x000fd6000bfa5070 */
.L_x_8:
[----:B------:R-:W3:Y:S01]  /*0510*/  SHFL.IDX PT, R0, R151, RZ, 0x1f ;  /* 0x00001fff97007589 */ /* 0x000ee200000e0000 */
[----:B------:R-:W-:-:S04]  /*0520*/  UISETP.NE.AND UP0, UPT, UR25, 0x2, UPT ;  /* 0x000000021900788c */ /* 0x000fc8000bf05270 */
[----:B------:R-:W-:Y:S02]  /*0530*/  UISETP.EQ.AND UP1, UPT, UR34, URZ, !UP0 ;  /* 0x000000ff2200728c */ /* 0x000fe4000c722270 */
[----:B------:R-:W-:-:S04]  /*0540*/  USEL UR44, URZ, 0x1, UP0 ;  /* 0x00000001ff2c7887 */ /* 0x000fc80008000000 */
[----:B------:R-:W-:Y:S02]  /*0550*/  PLOP3.LUT P3, PT, P0, PT, UP1, 0x80, 0x8 ;  /* 0x000000000008781c */ /* 0x000fe4000076f018 */
[----:B---3--:R-:W-:-:S13]  /*0560*/  ISETP.NE.AND P1, PT, R0, RZ, PT ;  /* 0x000000ff0000720c */ /* 0x008fda0003f25270 */
[----:B------:R-:W-:Y:S05]  /*0570*/  @P1 BRA `(.L_x_9) ;  /* 0x0000000000901947 */ /* 0x000fea0003800000 */
[----:B------:R-:W-:Y:S01]  /*0580*/  ELECT P1, URZ, PT ;  /* 0x0000000000ff782f */ /* 0x000fe20003820000 */
[----:B------:R-:W-:-:S12]  /*0590*/  BSSY.RECONVERGENT B0, `(.L_x_9) ;  /* 0x0000022000007945 */ /* 0x000fd80003800200 */
[----:B------:R-:W-:Y:S05]  /*05a0*/  @!P1 BRA `(.L_x_10) ;  /* 0x0000000000809947 */ /* 0x000fea0003800000 */
[----:B------:R-:W-:Y:S01]  /*05b0*/  UMOV UR4, 0x400 ;  /* 0x0000040000047882 */ /* 0x000fe20000000000 */
[----:B------:R-:W-:Y:S01]  /*05c0*/  UMOV UR8, 0x1 ;  /* 0x0000000100087882 */ /* 0x000fe20000000000 */
[----:B------:R-:W-:Y:S01]  /*05d0*/  UMOV UR6, 0x3 ;  /* 0x0000000300067882 */ /* 0x000fe20000000000 */
[----:B------:R-:W-:Y:S02]  /*05e0*/  ULEA UR4, UR47, UR4, 0x18 ;  /* 0x000000042f047291 */ /* 0x000fe4000f8ec0ff */
[----:B------:R-:W-:-:S04]  /*05f0*/  UIADD3 UR8, UPT, UPT, -UR8, 0x100000, URZ ;  /* 0x0010000008087890 */ /* 0x000fc8000fffe1ff */
[----:B------:R-:W-:Y:S02]  /*0600*/  USHF.L.U32 UR9, UR8, 0xb, URZ ;  /* 0x0000000b08097899 */ /* 0x000fe400080006ff */
[----:B------:R-:W-:Y:S02]  /*0610*/  USHF.L.U32 UR8, UR8, 0x1, URZ ;  /* 0x0000000108087899 */ /* 0x000fe400080006ff */
[----:B------:R-:W-:-:S04]  /*0620*/  UIADD3 UR6, UPT, UPT, -UR6, 0x100000, URZ ;  /* 0x0010000006067890 */ /* 0x000fc8000fffe1ff */
[----:B------:R-:W-:Y:S02]  /*0630*/  USHF.L.U32 UR7, UR6, 0xb, URZ ;  /* 0x0000000b06077899 */ /* 0x000fe400080006ff */
[----:B------:R-:W-:Y:S01]  /*0640*/  USHF.L.U32 UR6, UR6, 0x1, URZ ;  /* 0x0000000106067899 */ /* 0x000fe200080006ff */
[----:B------:R-:W3:Y:S03]  /*0650*/  FENCE.VIEW.ASYNC.S ;  /* 0x00000000000073c6 */ /* 0x000ee60000000000 */
[----:B---3--:R3:W4:Y:S08]  /*0660*/  SYNCS.EXCH.64 URZ, [UR4], UR8 ;  /* 0x0000000804ff75b2 */ /* 0x0087300008000100 */
[----:B------:R3:W1:Y:S01]  /*0670*/  SYNCS.EXCH.64 URZ, [UR4+0x50], UR6 ;  /* 0x0000500604ff75b2 */ /* 0x0006620008000100 */
        /* <DEDUP_REMOVED lines=17> */
[----:B------:R3:W1:Y:S02]  /*0790*/  SYNCS.EXCH.64 URZ, [UR4+0x98], UR6 ;  /* 0x0000980604ff75b2 */ /* 0x0006640008000100 */
[----:B---34-:R-:W-:Y:S01]  /*07a0*/  NOP ;  /* 0x0000000000007918 */ /* 0x018fe20000000000 */
.L_x_10:
[----:B------:R-:W-:Y:S05]  /*07b0*/  BSYNC.RECONVERGENT B0 ;  /* 0x0000000000007941 */ /* 0x000fea0003800200 */
.L_x_9:
[----:B------:R-:W3:Y:S01]  /*07c0*/  SHFL.IDX PT, R0, R151, RZ, 0x1f ;  /* 0x00001fff97007589 */ /* 0x000ee200000e0000 */
[----:B------:R-:W-:Y:S01]  /*07d0*/  NOP ;  /* 0x0000000000007918 */ /* 0x000fe20000000000 */
[----:B---3--:R-:W-:-:S13]  /*07e0*/  ISETP.NE.AND P1, PT, R0, 0x1, PT ;  /* 0x000000010000780c */ /* 0x008fda0003f25270 */
[----:B------:R-:W-:Y:S05]  /*07f0*/  @P1 BRA `(.L_x_11) ;  /* 0x0000000000541947 */ /* 0x000fea0003800000 */
        /* <DEDUP_REMOVED lines=10> */
[----:B------:R-:W-:Y:S01]  /*08a0*/  ELECT P1, URZ, PT ;  /* 0x0000000000ff782f */ /* 0x000fe20003820000 */
[----:B------:R-:W3:Y:S02]  /*08b0*/  FENCE.VIEW.ASYNC.S ;  /* 0x00000000000073c6 */ /* 0x000ee40000000000 */
[----:B---3--:R3:W4:Y:S08]  /*08c0*/  SYNCS.EXCH.64 URZ, [UR4+0xa0], UR8 ;  /* 0x0000a00804ff75b2 */ /* 0x0087300008000100 */
[----:B------:R3:W1:Y:S01]  /*08d0*/  SYNCS.EXCH.64 URZ, [UR4+0xc0], UR6 ;  /* 0x0000c00604ff75b2 */ /* 0x0006620008000100 */
[----:B------:R3:W1:Y:S01]  /*08e0*/  SYNCS.EXCH.64 URZ, [UR4+0xa8], UR8 ;  /* 0x0000a80804ff75b2 */ /* 0x0006620008000100 */
[----:B------:R3:W1:Y:S01]  /*08f0*/  SYNCS.EXCH.64 URZ, [UR4+0xc8], UR6 ;  /* 0x0000c80604ff75b2 */ /* 0x0006620008000100 */
[----:B------:R3:W1:Y:S01]  /*0900*/  SYNCS.EXCH.64 URZ, [UR4+0xb0], UR8 ;  /* 0x0000b00804ff75b2 */ /* 0x0006620008000100 */
[----:B------:R3:W1:Y:S01]  /*0910*/  SYNCS.EXCH.64 URZ, [UR4+0xd0], UR6 ;  /* 0x0000d00604ff75b2 */ /* 0x0006620008000100 */
[----:B------:R3:W1:Y:S01]  /*0920*/  SYNCS.EXCH.64 URZ, [UR4+0xb8], UR8 ;  /* 0x0000b80804ff75b2 */ /* 0x0006620008000100 */
[----:B------:R3:W1:Y:S01]  /*0930*/  SYNCS.EXCH.64 URZ, [UR4+0xd8], UR6 ;  /* 0x0000d80604ff75b2 */ /* 0x0006620008000100 */
[----:B------:R-:W-:Y:S01]  /*0940*/  NOP ;  /* 0x0000000000007918 */ /* 0x000fe20000000000 */
.L_x_11:
[----:B------:R-:W2:Y:S01]  /*0950*/  SHFL.IDX PT, R0, R151, RZ, 0x1f ;  /* 0x00001fff97007589 */ /* 0x000ea200000e0000 */
[----:B------:R-:W-:Y:S01]  /*0960*/  NOP ;  /* 0x0000000000007918 */ /* 0x000fe20000000000 */
[----:B--2---:R-:W-:-:S13]  /*0970*/  ISETP.NE.AND P1, PT, R0, 0x3, PT ;  /* 0x000000030000780c */ /* 0x004fda0003f25270 */
[----:B------:R-:W-:Y:S05]  /*0980*/  @P1 BRA `(.L_x_12) ;  /* 0x00000000002c1947 */ /* 0x000fea0003800000 */
[----:B---3--:R-:W-:Y:S01]  /*0990*/  UMOV UR6, 0x400 ;  /* 0x0000040000067882 */ /* 0x008fe20000000000 */
[----:B------:R-:W-:Y:S01]  /*09a0*/  UMOV UR4, 0x20 ;  /* 0x0000002000047882 */ /* 0x000fe20000000000 */
[----:B------:R-:W-:Y:S02]  /*09b0*/  ULEA UR6, UR47, UR6, 0x18 ;  /* 0x000000062f067291 */ /* 0x000fe4000f8ec0ff */
[----:B------:R-:W-:-:S04]  /*09c0*/  UIADD3 UR4, UPT, UPT, -UR4, 0x100000, URZ ;  /* 0x0010000004047890 */ /* 0x000fc8000fffe1ff */
[----:B------:R-:W-:Y:S02]  /*09d0*/  USHF.L.U32 UR5, UR4, 0xb, URZ ;  /* 0x0000000b04057899 */ /* 0x000fe400080006ff */
[----:B------:R-:W-:Y:S01]  /*09e0*/  USHF.L.U32 UR4, UR4, 0x1, URZ ;  /* 0x0000000104047899 */ /* 0x000fe200080006ff */
[----:B------:R-:W-:Y:S01]  /*09f0*/  ELECT P1, URZ, PT ;  /* 0x0000000000ff782f */ /* 0x000fe20003820000 */
[----:B------:R-:W2:Y:S10]  /*0a00*/  FENCE.VIEW.ASYNC.S ;  /* 0x00000000000073c6 */ /* 0x000eb40000000000 */
[----:B--2---:R2:W3:Y:S01]  /*0a10*/  SYNCS.EXCH.64 URZ, [UR6+0xe0], UR4 ;  /* 0x0000e00406ff75b2 */ /* 0x0044e20008000100 */
[----:B------:R2:W1:Y:S01]  /*0a20*/  SYNCS.EXCH.64 URZ, [UR6+0xe8], UR4 ;  /* 0x0000e80406ff75b2 */ /* 0x0004620008000100 */
[----:B------:R-:W-:Y:S01]  /*0a30*/  NOP ;  /* 0x0000000000007918 */ /* 0x000fe20000000000 */
.L_x_12:
[----:B------:R-:W4:Y:S01]  /*0a40*/  SHFL.IDX PT, R0, R151, RZ, 0x1f ;  /* 0x00001fff97007589 */ /* 0x000f2200000e0000 */
[----:B------:R-:W-:Y:S01]  /*0a50*/  NOP ;  /* 0x0000000000007918 */ /* 0x000fe20000000000 */
[----:B----4-:R-:W-:-:S13]  /*0a60*/  ISETP.NE.AND P1, PT, R0, 0x4, PT ;  /* 0x000000040000780c */ /* 0x010fda0003f25270 */
[----:B------:R-:W-:Y:S05]  /*0a70*/  @P1 BRA `(.L_x_13) ;  /* 0x0000000000481947 */ /* 0x000fea0003800000 */
[----:B--23--:R-:W-:Y:S01]  /*0a80*/  UMOV UR4, 0x720 ;  /* 0x0000072000047882 */ /* 0x00cfe20000000000 */
[----:B------:R-:W-:Y:S01]  /*0a90*/  UMOV UR6, 0x400 ;  /* 0x0000040000067882 */ /* 0x000fe20000000000 */
[----:B------:R-:W-:Y:S01]  /*0aa0*/  USEL UR4, UR4, 0x620, UP5 ;  /* 0x0000062004047887 */ /* 0x000fe2000a800000 */
        /* <DEDUP_REMOVED lines=9> */
[----:B------:R-:W2:Y:S02]  /*0b40*/  FENCE.VIEW.ASYNC.S ;  /* 0x00000000000073c6 */ /* 0x000ea40000000000 */
[----:B--2---:R4:W2:Y:S08]  /*0b50*/  SYNCS.EXCH.64 URZ, [UR6+0xf0], UR8 ;  /* 0x0000f00806ff75b2 */ /* 0x0048b00008000100 */
[----:B------:R4:W3:Y:S01]  /*0b60*/  SYNCS.EXCH.64 URZ, [UR6+0x100], UR4 ;  /* 0x0001000406ff75b2 */ /* 0x0008e20008000100 */
[----:B------:R4:W1:Y:S01]  /*0b70*/  SYNCS.EXCH.64 URZ, [UR6+0xf8], UR8 ;  /* 0x0000f80806ff75b2 */ /* 0x0008620008000100 */
[----:B------:R4:W1:Y:S02]  /*0b80*/  SYNCS.EXCH.64 URZ, [UR6+0x108], UR4 ;  /* 0x0001080406ff75b2 */ /* 0x0008640008000100 */
[----:B----4-:R-:W-:Y:S01]  /*0b90*/  NOP ;  /* 0x0000000000007918 */ /* 0x010fe20000000000 */
.L_x_13:
[----:B------:R-:W4:Y:S01]  /*0ba0*/  SHFL.IDX PT, R0, R151, RZ, 0x1f ;  /* 0x00001fff97007589 */ /* 0x000f2200000e0000 */
[----:B------:R-:W-:Y:S01]  /*0bb0*/  NOP ;  /* 0x0000000000007918 */ /* 0x000fe20000000000 */
[----:B----4-:R-:W-:-:S13]  /*0bc0*/  ISETP.NE.AND P1, PT, R0, 0x5, PT ;  /* 0x000000050000780c */ /* 0x010fda0003f25270 */
[----:B------:R-:W-:Y:S05]  /*0bd0*/  @P1 BRA `(.L_x_14) ;  /* 0x0000000000441947 */ /* 0x000fea0003800000 */
[----:B--23--:R-:W-:Y:S01]  /*0be0*/  UMOV UR4, 0x400 ;  /* 0x0000040000047882 */ /* 0x00cfe20000000000 */
        /* <DEDUP_REMOVED lines=16> */
.L_x_14:
[----:B------:R-:W4:Y:S01]  /*0cf0*/  SHFL.IDX PT, R0, R151, RZ, 0x1f ;  /* 0x00001fff97007589 */ /* 0x000f2200000e0000 */
[----:B------:R-:W-:Y:S01]  /*0d00*/  ISETP.NE.OR P0, PT, RZ, UR25, !P0 ;  /* 0x00000019ff007c0c */ /* 0x000fe2000c705670 */
[----:B------:R-:W-:Y:S01]  /*0d10*/  NOP ;  /* 0x0000000000007918 */ /* 0x000fe20000000000 */
[----:B----4-:R-:W-:-:S13]  /*0d20*/  ISETP.NE.AND P1, PT, R0, 0x3, PT ;  /* 0x000000030000780c */ /* 0x010fda0003f25270 */
[----:B------:R-:W-:Y:S05]  /*0d30*/  @P1 BRA `(.L_x_15) ;  /* 0x0000000000341947 */ /* 0x000fea0003800000 */
[----:B--23--:R-:W-:Y:S01]  /*0d40*/  UMOV UR4, 0x400 ;  /* 0x0000040000047882 */ /* 0x00cfe20000000000 */
[----:B------:R-:W-:Y:S01]  /*0d50*/  UMOV UR6, 0x20 ;  /* 0x0000002000067882 */ /* 0x000fe20000000000 */
[----:B------:R-:W-:Y:S02]  /*0d60*/  ULEA UR4, UR47, UR4, 0x18 ;  /* 0x000000042f047291 */ /* 0x000fe4000f8ec0ff */
[----:B------:R-:W-:-:S04]  /*0d70*/  UIADD3 UR6, UPT, UPT, -UR6, 0x100000, URZ ;  /* 0x0010000006067890 */ /* 0x000fc8000fffe1ff */
[----:B------:R-:W-:Y:S02]  /*0d80*/  USHF.L.U32 UR7, UR6, 0xb, URZ ;  /* 0x0000000b06077899 */ /* 0x000fe400080006ff */
[----:B------:R-:W-:Y:S01]  /*0d90*/  USHF.L.U32 UR6, UR6, 0x1, URZ ;  /* 0x0000000106067899 */ /* 0x000fe200080006ff */
[----:B------:R-:W-:Y:S01]  /*0da0*/  ELECT P1, URZ, PT ;  /* 0x0000000000ff782f */ /* 0x000fe20003820000 */
[----:B------:R-:W2:Y:S10]  /*0db0*/  FENCE.VIEW.ASYNC.S ;  /* 0x00000000000073c6 */ /* 0x000eb40000000000 */
[----:B--2---:R4:W2:Y:S01]  /*0dc0*/  SYNCS.EXCH.64 URZ, [UR4+0x130], UR6 ;  /* 0x0001300604ff75b2 */ /* 0x0048a20008000100 */
[----:B------:R4:W3:Y:S01]  /*0dd0*/  SYNCS.EXCH.64 URZ, [UR4+0x140], UR6 ;  /* 0x0001400604ff75b2 */ /* 0x0008e20008000100 */
[----:B------:R4:W1:Y:S01]  /*0de0*/  SYNCS.EXCH.64 URZ, [UR4+0x138], UR6 ;  /* 0x0001380604ff75b2 */ /* 0x0008620008000100 */
[----:B------:R4:W1:Y:S02]  /*0df0*/  SYNCS.EXCH.64 URZ, [UR4+0x148], UR6 ;  /* 0x0001480604ff75b2 */ /* 0x0008640008000100 */
[----:B----4-:R-:W-:Y:S01]  /*0e00*/  NOP ;  /* 0x0000000000007918 */ /* 0x010fe20000000000 */
.L_x_15:
[----:B------:R-:W-:Y:S01]  /*0e10*/  VOTEU.ALL UP0, P0 ;  /* 0x0000000000ff7886 */ /* 0x000fe20000000000 */
[----:B--23--:R-:W-:Y:S01]  /*0e20*/  UMOV UR4, 0x20 ;  /* 0x0000002000047882 */ /* 0x00cfe20000000000 */
[----:B------:R-:W2:Y:S01]  /*0e30*/  LDCU UR32, c[0x0][0x36c] ;  /* 0x00006d80ff2077ac */ /* 0x000ea20008000800 */
[----:B------:R-:W-:Y:S01]  /*0e40*/  NOP ;  /* 0x0000000000007918 */ /* 0x000fe20000000000 */
[----:B------:R-:W-:Y:S01]  /*0e50*/  LOP3.LUT R0, R166, 0x1f, RZ, 0xc0, !PT ;  /* 0x0000001fa6007812 */ /* 0x000fe200078ec0ff */
[----:B------:R-:W-:Y:S01]  /*0e60*/  @!UP0 UMOV UR6, 0x400 ;  /* 0x0000040000068882 */ /* 0x000fe20000000000 */
[----:B------:R-:W-:-:S04]  /*0e70*/  @!UP0 UIADD3 UR4, UPT, UPT, -UR4, 0x100000, URZ ;  /* 0x0010000004048890 */ /* 0x000fc8000fffe1ff */
[----:B------:R-:W-:Y:S02]  /*0e80*/  @!UP0 USHF.L.U32 UR5, UR4, 0xb, URZ ;  /* 0x0000000b04058899 */ /* 0x000fe400080006ff */
[----:B------:R-:W-:Y:S02]  /*0e90*/  @!UP0 USHF.L.U32 UR4, UR4, 0x1, URZ ;  /* 0x0000000104048899 */ /* 0x000fe400080006ff */
[----:B------:R-:W-:Y:S01]  /*0ea0*/  @!UP0 ULEA UR6, UR47, UR6, 0x18 ;  /* 0x000000062f068291 */ /* 0x000fe2000f8ec0ff */
[----:B------:R-:W-:Y:S01]  /*0eb0*/  VOTEU.ALL UP0, P0 ;  /* 0x0000000000ff7886 */ /* 0x000fe20000000000 */
[----:B------:R-:W-:Y:S02]  /*0ec0*/  UISETP.NE.AND UP6, UPT, UR25, URZ, UPT ;  /* 0x000000ff1900728c */ /* 0x000fe4000bfc5270 */
[----:B--2---:R-:W-:Y:S01]  /*0ed0*/  UISETP.EQ.U32.AND UP1, UPT, UR32, 0x1, UPT ;  /* 0x000000012000788c */ /* 0x004fe2000bf22070 */
[----:B------:R-:W2:Y:S07]  /*0ee0*/  FENCE.VIEW.ASYNC.S ;  /* 0x00000000000073c6 */ /* 0x000eae0000000000 */
[----:B--2---:R2:W3:Y:S01]  /*0ef0*/  @!UP0 SYNCS.EXCH.64 URZ, [UR6+0x150], UR4 ;  /* 0x0001500406ff85b2 */ /* 0x0044e20008000100 */
[----:B------:R-:W-:Y:S05]  /*0f00*/  BRA.U !UP1, `(.L_x_16) ;  /* 0x0000000109087547 */ /* 0x000fea000b800000 */
[----:B-1-3--:R-:W-:Y:S01]  /*0f10*/  UCGABAR_ARV ;  /* 0x00000000000079c7 */ /* 0x00afe20008000000 */
[----:B------:R-:W-:Y:S05]  /*0f20*/  BRA `(.L_x_17) ;  /* 0x0000000000047947 */ /* 0x000fea0003800000 */
.L_x_16:
[----:B-1-3--:R-:W-:Y:S01]  /*0f30*/  NOP ;  /* 0x0000000000007918 */ /* 0x00afe20000000000 */
.L_x_17:
[----:B------:R-:W1:Y:S01]  /*0f40*/  S2UR UR20, SR_CTAID.Y ;  /* 0x00000000001479c3 */ /* 0x000e620000002600 */
[----:B------:R-:W-:-:S05]  /*0f50*/  CS2R.32 R152, SR_CgaSize ;  /* 0x0000000000987805 */ /* 0x000fca0000008a00 */
[----:B------:R-:W-:-:S05]  /*0f60*/  IMAD R152, R152, -0xa0, RZ ;  /* 0xffffff6098987824 */ /* 0x000fca00078e02ff */
[----:B--2---:R-:W-:-:S14]  /*0f70*/  R2UR UR4, R152 ;  /* 0x00000000980472ca */ /* 0x004fdc00000e0000 */
[----:B------:R-:W2:Y:S01]  /*0f80*/  LDCU UR4, c[0x0][UR4+0x2b4] ;  /* 0x00005680040477ac */ /* 0x000ea20008000800 */
[----:B------:R-:W-:-:S05]  /*0f90*/  CS2R.32 R152, SR_CgaSize ;  /* 0x0000000000987805 */ /* 0x000fca0000008a00 */
[----:B------:R-:W-:-:S05]  /*0fa0*/  IMAD R152, R152, -0xa0, RZ ;  /* 0xffffff6098987824 */ /* 0x000fca00078e02ff */
[----:B------:R-:W-:-:S14]  /*0fb0*/  R2UR UR5, R152 ;  /* 0x00000000980572ca */ /* 0x000fdc00000e0000 */
[----:B------:R-:W3:Y:S01]  /*0fc0*/  LDCU UR5, c[0x0][UR5+0x2b0] ;  /* 0x00005600050577ac */ /* 0x000ee20008000800 */
[----:B------:R-:W4:Y:S01]  /*0fd0*/  S2UR UR30, SR_CTAID.X ;  /* 0x00000000001e79c3 */ /* 0x000f220000002500 */
[----:B------:R-:W-:-:S05]  /*0fe0*/  CS2R.32 R152, SR_CgaSize ;  /* 0x0000000000987805 */ /* 0x000fca0000008a00 */
[----:B------:R-:W-:-:S05]  /*0ff0*/  IMAD R152, R152, -0xa0, RZ ;  /* 0xffffff6098987824 */ /* 0x000fca00078e02ff */
[----:B------:R-:W-:-:S14]  /*1000*/  R2UR UR8, R152 ;  /* 0x00000000980872ca */ /* 0x000fdc00000e0000 */
[----:B------:R-:W3:Y:S01]  /*1010*/  LDCU UR8, c[0x0][UR8+0x2a4] ;  /* 0x00005480080877ac */ /* 0x000ee20008000800 */
[----:B------:R-:W-:-:S05]  /*1020*/  CS2R.32 R152, SR_CgaSize ;  /* 0x0000000000987805 */ /* 0x000fca0000008a00 */
[----:B------:R-:W-:-:S05]  /*1030*/  IMAD R152, R152, -0xa0, RZ ;  /* 0xffffff6098987824 */ /* 0x000fca00078e02ff */
[----:B------:R-:W-:-:S14]  /*1040*/  R2UR UR63, R152 ;  /* 0x00000000983f72ca */ /* 0x000fdc00000e0000 */
[----:B------:R-:W3:Y:S01]  /*1050*/  LDCU UR63, c[0x0][UR63+0x2a0] ;  /* 0x000054003f3f77ac */ /* 0x000ee20008000800 */
[----:B------:R-:W-:Y:S02]  /*1060*/  USHF.R.U32.HI UR12, URZ, 0x1, UR47 ;  /* 0x00000001ff0c7899 */ /* 0x000fe4000801162f */
[----:B------:R-:W-:Y:S02]  /*1070*/  USHF.R.U32.HI UR11, URZ, 0x2, UR47 ;  /* 0x00000002ff0b7899 */ /* 0x000fe4000801162f */
[----:B------:R-:W-:Y:S02]  /*1080*/  USHF.L.U32 UR27, UR47, 0x9, URZ ;  /* 0x000000092f1b7899 */ /* 0x000fe400080006ff */
[----:B------:R-:W-:Y:S01]  /*1090*/  USHF.L.U32 UR26, UR47, 0xa, URZ ;  /* 0x0000000a2f1a7899 */ /* 0x000fe200080006ff */
[----:B-1----:R-:W-:Y:S01]  /*10a0*/  I2FP.F32.U32 R2, UR20 ;  /* 0x0000001400027c45 */ /* 0x002fe20008201000 */
[----:B------:R-:W1:Y:S04]  /*10b0*/  LDCU UR28, c[0x0][0xb24] ;  /* 0x00016480ff1c77ac */ /* 0x000e680008000800 */
[----:B--2---:R-:W-:Y:S01]  /*10c0*/  FMUL R2, R2, UR4 ;  /* 0x0000000402027c20 */ /* 0x004fe20008400000 */
[----:B------:R-:W-:Y:S01]  /*10d0*/  ULOP3.LUT UR4, UR34, 0x4, UR47, 0xf8, !UPT ;  /* 0x0000000422047892 */ /* 0x000fe2000f8ef82f */
[----:B----4-:R-:W-:Y:S01]  /*10e0*/  I2FP.F32.U32 R3, UR30 ;  /* 0x0000001e00037c45 */ /* 0x010fe20008201000 */
[----:B------:R-:W2:Y:S03]  /*10f0*/  LDCU UR42, c[0x0][0xb24] ;  /* 0x00016480ff2a77ac */ /* 0x000ea60008000800 */
[----:B------:R-:W4:Y:S01]  /*1100*/  F2I.U32.TRUNC.NTZ R2, R2 ;  /* 0x0000000200027305 */ /* 0x000f22000020f000 */
[----:B---3--:R-:W-:Y:S01]  /*1110*/  FMUL R3, R3, UR5 ;  /* 0x0000000503037c20 */ /* 0x008fe20008400000 */
[----:B------:R-:W-:-:S02]  /*1120*/  UISETP.GT.U32.AND UP0, UPT, UR4, 0xffff, UPT ;  /* 0x0000ffff0400788c */ /* 0x000fc4000bf04070 */
[----:B------:R-:W-:Y:S02]  /*1130*/  ULOP3.LUT UR5, UR47, 0x3, URZ, 0xc0, !UPT ;  /* 0x000000032f057892 */ /* 0x000fe4000f8ec0ff */
[----:B------:R-:W-:Y:S02]  /*1140*/  USEL UR21, UR4, 0xffff, !UP0 ;  /* 0x0000ffff04157887 */ /* 0x000fe4000c000000 */
[----:B------:R-:W3:Y:S01]  /*1150*/  F2I.U32.TRUNC.NTZ R3, R3 ;  /* 0x0000000300037305 */ /* 0x000ee2000020f000 */
[----:B------:R-:W-:Y:S01]  /*1160*/  UISETP.GT.U32.AND UP1, UPT, UR5, 0xffff, UPT ;  /* 0x0000ffff0500788c */ /* 0x000fe2000bf24070 */
[----:B------:R-:W1:Y:S01]  /*1170*/  LDCU UR31, c[0x0][0xb30] ;  /* 0x00016600ff1f77ac */ /* 0x000e620008000800 */
[----:B----4-:R-:W-:Y:S02]  /*1180*/  R2UR UR7, R2 ;  /* 0x00000000020772ca */ /* 0x010fe400000e0000 */
[----:B------:R-:W-:Y:S01]  /*1190*/  USEL UR24, UR5, 0xffff, !UP1 ;  /* 0x0000ffff05187887 */ /* 0x000fe2000c800000 */
[----:B------:R-:W-:Y:S01]  /*11a0*/  PRMT R2, RZ, 0x7610, R2 ;  /* 0x00007610ff027816 */ /* 0x000fe20000000002 */
[----:B------:R-:W-:Y:S01]  /*11b0*/  UMOV UR13, 0x11 ;  /* 0x00000011000d7882 */ /* 0x000fe20000000000 */
[----:B------:R-:W-:Y:S01]  /*11c0*/  UMOV UR14, 0x5 ;  /* 0x00000005000e7882 */ /* 0x000fe20000000000 */
[----:B---3--:R-:W-:-:S02]  /*11d0*/  R2UR UR6, R3 ;  /* 0x00000000030672ca */ /* 0x008fc400000e0000 */
[----:B------:R-:W-:-:S05]  /*11e0*/  PRMT R3, RZ, 0x7610, R3 ;  /* 0x00007610ff037816 */ /* 0x000fca0000000003 */
[----:B------:R-:W-:-:S04]  /*11f0*/  UIADD3 UR4, UPT, UPT, -UR7, URZ, URZ ;  /* 0x000000ff07047290 */ /* 0x000fc8000fffe1ff */
[----:B------:R-:W-:Y:S02]  /*1200*/  UIMAD UR4, UR8, UR4, UR20 ;  /* 0x00000004080472a4 */ /* 0x000fe4000f8e0214 */
[----:B------:R-:W-:-:S04]  /*1210*/  UIADD3 UR5, UPT, UPT, -UR6, URZ, URZ ;  /* 0x000000ff06057290 */ /* 0x000fc8000fffe1ff */
[----:B------:R-:W-:Y:S01]  /*1220*/  IMAD.U32 R152, RZ, RZ, UR4 ;  /* 0x00000004ff987e24 */ /* 0x000fe2000f8e00ff */
[----:B------:R-:W-:Y:S01]  /*1230*/  UIMAD UR63, UR63, UR5, UR30 ;  /* 0x000000053f3f72a4 */ /* 0x000fe2000f8e021e */
[----:B-12---:R-:W-:Y:S11]  /*1240*/  BRA.U UP6, `(.L_x_18) ;  /* 0x0000000106687547 */ /* 0x006ff6000b800000 */
[----:B------:R-:W-:Y:S01]  /*1250*/  R2UR UR15, R152 ;  /* 0x00000000980f72ca */ /* 0x000fe200000e0000 */
[----:B------:R-:W-:Y:S02]  /*1260*/  ULOP3.LUT UR4, UR63, 0x2, URZ, 0x3c, !UPT ;  /* 0x000000023f047892 */ /* 0x000fe4000f8e3cff */
[----:B------:R-:W-:-:S10]  /*1270*/  ULOP3.LUT UR10, UR63, 0xfffffffe, URZ, 0xc0, !UPT ;  /* 0xfffffffe3f0a7892 */ /* 0x000fd4000f8ec0ff */
[----:B------:R-:W-:Y:S02]  /*1280*/  UISETP.NE.AND UP0, UPT, UR15, URZ, UPT ;  /* 0x000000ff0f00728c */ /* 0x000fe4000bf05270 */
[----:B------:R-:W-:Y:S02]  /*1290*/  UISETP.NE.AND UP2, UPT, UR15, 0x1, UPT ;  /* 0x000000010f00788c */ /* 0x000fe4000bf45270 */
[----:B------:R-:W-:Y:S02]  /*12a0*/  UISETP.GT.U32.AND UP4, UPT, UR63, 0x1, UP0 ;  /* 0x000000013f00788c */ /* 0x000fe40008784070 */
[----:B------:R-:W-:Y:S02]  /*12b0*/  UISETP.GT.U32.AND UP3, UPT, UR63, 0x1, UP2 ;  /* 0x000000013f00788c */ /* 0x000fe40009764070 */
[----:B------:R-:W-:Y:S02]  /*12c0*/  UISETP.GT.U32.AND UP1, UPT, UR4, 0x1, UP0 ;  /* 0x000000010400788c */ /* 0x000fe40008724070 */
[----:B------:R-:W-:-:S02]  /*12d0*/  UISETP.GT.U32.AND UP0, UPT, UR4, 0x1, UP2 ;  /* 0x000000010400788c */ /* 0x000fc40009704070 */
[----:B------:R-:W-:Y:S02]  /*12e0*/  USEL UR6, URZ, 0x1, UP4 ;  /* 0x00000001ff067887 */ /* 0x000fe4000a000000 */
[----:B------:R-:W-:Y:S02]  /*12f0*/  USEL UR5, URZ, 0x10, UP3 ;  /* 0x00000010ff057887 */ /* 0x000fe40009800000 */
[----:B------:R-:W-:Y:S02]  /*1300*/  USEL UR4, URZ, 0x2, UP4 ;  /* 0x00000002ff047887 */ /* 0x000fe4000a000000 */
[----:B------:R-:W-:Y:S02]  /*1310*/  USEL UR9, URZ, 0x20, UP3 ;  /* 0x00000020ff097887 */ /* 0x000fe40009800000 */
[----:B------:R-:W-:Y:S02]  /*1320*/  USEL UR8, URZ, 0x4, UP1 ;  /* 0x00000004ff087887 */ /* 0x000fe40008800000 */
[----:B------:R-:W-:-:S02]  /*1330*/  UIADD3 UR4, UPT, UPT, UR4, UR5, UR6 ;  /* 0x0000000504047290 */ /* 0x000fc4000fffe006 */
[----:B------:R-:W-:Y:S02]  /*1340*/  USEL UR6, URZ, 0x8, UP1 ;  /* 0x00000008ff067887 */ /* 0x000fe40008800000 */
[----:B------:R-:W-:Y:S02]  /*1350*/  USEL UR7, URZ, 0x40, UP0 ;  /* 0x00000040ff077887 */ /* 0x000fe40008000000 */
[----:B------:R-:W-:Y:S02]  /*1360*/  UIADD3 UR5, UPT, UPT, UR8, UR9, UR4 ;  /* 0x0000000908057290 */ /* 0x000fe4000fffe004 */
[----:B------:R-:W-:Y:S02]  /*1370*/  ULEA UR4, UR15, UR10, 0x2 ;  /* 0x0000000a0f047291 */ /* 0x000fe4000f8e10ff */
[----:B------:R-:W-:Y:S02]  /*1380*/  USEL UR8, URZ, 0x80, UP0 ;  /* 0x00000080ff087887 */ /* 0x000fe40008000000 */
[----:B------:R-:W-:-:S03]  /*1390*/  UIADD3 UR5, UPT, UPT, UR6, UR7, UR5 ;  /* 0x0000000706057290 */ /* 0x000fc6000fffe005 */
[----:B------:R-:W-:Y:S01]  /*13a0*/  UMOV UR6, 0x3 ;  /* 0x0000000300067882 */ /* 0x000fe20000000000 */
[----:B------:R-:W-:Y:S02]  /*13b0*/  UIADD3 UR5, UPT, UPT, UR5, UR8, URZ ;  /* 0x0000000805057290 */ /* 0x000fe4000fffe0ff */
[----:B------:R-:W-:-:S04]  /*13c0*/  USHF.L.U32 UR4, UR6, UR4, URZ ;  /* 0x0000000406047299 */ /* 0x000fc800080006ff */
[----:B------:R-:W-:Y:S02]  /*13d0*/  MOV R3, UR5 ;  /* 0x0000000500037c02 */ /* 0x000fe40008000f00 */
[----:B------:R-:W-:-:S07]  /*13e0*/  IMAD.U32 R2, RZ, RZ, UR4 ;  /* 0x00000004ff027e24 */ /* 0x000fce000f8e00ff */
.L_x_18:
[----:B------:R-:W1:Y:S01]  /*13f0*/  S2UR UR36, SR_CTAID.Z ;  /* 0x00000000002479c3 */ /* 0x000e620000002700 */
[----:B------:R-:W-:Y:S02]  /*1400*/  UISETP.GE.AND UP0, UPT, UR28, 0x1, UPT ;  /* 0x000000011c00788c */ /* 0x000fe4000bf06270 */
[----:B------:R-:W-:Y:S02]  /*1410*/  ULOP3.LUT UR24, UR24, 0xffff, URZ, 0xc0, !UPT ;  /* 0x0000ffff18187892 */ /* 0x000fe4000f8ec0ff */
[----:B------:R-:W-:Y:S02]  /*1420*/  ULOP3.LUT UR21, UR21, 0xffff, URZ, 0xc0, !UPT ;  /* 0x0000ffff15157892 */ /* 0x000fe4000f8ec0ff */
[----:B------:R-:W-:Y:S02]  /*1430*/  UISETP.NE.AND UP3, UPT, UR25, 0x2, UPT ;  /* 0x000000021900788c */ /* 0x000fe4000bf65270 */
[----:B------:R-:W-:Y:S02]  /*1440*/  ULOP3.LUT UR48, UR12, 0x1, URZ, 0xc0, !UPT ;  /* 0x000000010c307892 */ /* 0x000fe4000f8ec0ff */
[----:B------:R-:W-:-:S02]  /*1450*/  ULOP3.LUT UR45, UR11, 0x1, URZ, 0xc0, !UPT ;  /* 0x000000010b2d7892 */ /* 0x000fc4000f8ec0ff */
[----:B------:R-:W-:Y:S02]  /*1460*/  ULOP3.LUT UR27, UR27, 0x800, URZ, 0xc0, !UPT ;  /* 0x000008001b1b7892 */ /* 0x000fe4000f8ec0ff */
[----:B------:R-:W-:Y:S02]  /*1470*/  ULOP3.LUT UR26, UR26, 0x800, URZ, 0xc0, !UPT ;  /* 0x000008001a1a7892 */ /* 0x000fe4000f8ec0ff */
[----:B------:R-:W-:Y:S02]  /*1480*/  USHF.L.U32 UR24, UR13, UR24, URZ ;  /* 0x000000180d187299 */ /* 0x000fe400080006ff */
[----:B------:R-:W-:Y:S01]  /*1490*/  USHF.L.U32 UR21, UR14, UR21, URZ ;  /* 0x000000150e157299 */ /* 0x000fe200080006ff */
[----:B------:R-:W-:Y:S01]  /*14a0*/  UMOV UR16, UR30 ;  /* 0x0000001e00107c82 */ /* 0x000fe20008000000 */
[----:B------:R-:W-:Y:S10]  /*14b0*/  BRA.U !UP0, `(.L_x_19) ;  /* 0x0000000108d47547 */ /* 0x000ff4000b800000 */
[----:B------:R-:W2:Y:S01]  /*14c0*/  LDCU.128 UR12, c[0x0][0xb10] ;  /* 0x00016200ff0c77ac */ /* 0x000ea20008000c00 */
[----:B------:R-:W3:Y:S01]  /*14d0*/  LDCU UR6, c[0x0][0x370] ;  /* 0x00006e00ff0677ac */ /* 0x000ee20008000800 */
[----:B------:R-:W4:Y:S01]  /*14e0*/  LDCU UR5, c[0x0][0x374] ;  /* 0x00006e80ff0577ac */ /* 0x000f220008000800 */
[----:B------:R-:W1:Y:S01]  /*14f0*/  LDCU UR29, c[0x0][0xb0c] ;  /* 0x00016180ff1d77ac */ /* 0x000e620008000800 */
[----:B------:R-:W1:Y:S01]  /*1500*/  LDCU UR4, c[0x0][0xb20] ;  /* 0x00016400ff0477ac */ /* 0x000e620008000800 */
[----:B------:R-:W1:Y:S01]  /*1510*/  LDCU.64 UR8, c[0x0][0xb28] ;  /* 0x00016500ff0877ac */ /* 0x000e620008000a00 */
[----:B--2---:R-:W-:Y:S02]  /*1520*/  UISETP.NE.AND UP0, UPT, UR14, 0x1, UPT ;  /* 0x000000010e00788c */ /* 0x004fe4000bf05270 */
[----:B----4-:R-:W-:Y:S02]  /*1530*/  UIMAD.WIDE.U32 UR10, UR5, UR15, URZ ;  /* 0x0000000f050a72a5 */ /* 0x010fe4000f8e00ff */
[----:B---3--:R-:W-:-:S02]  /*1540*/  UIMAD.WIDE.U32 UR18, UR6, UR12, URZ ;  /* 0x0000000c061272a5 */ /* 0x008fc4000f8e00ff */
[----:B-1----:R-:W-:Y:S02]  /*1550*/  UISETP.NE.AND UP1, UPT, UR29, 0x1, UPT ;  /* 0x000000011d00788c */ /* 0x002fe4000bf25270 */
[----:B------:R-:W-:Y:S01]  /*1560*/  UISETP.NE.AND UP2, UPT, UR28, 0x1, UPT ;  /* 0x000000011c00788c */ /* 0x000fe2000bf45270 */
[----:B------:R-:W-:Y:S02]  /*1570*/  UMOV UR10, UR11 ;  /* 0x0000000b000a7c82 */ /* 0x000fe40008000000 */
[----:B------:R-:W-:Y:S01]  /*1580*/  UMOV UR18, UR19 ;  /* 0x0000001300127c82 */ /* 0x000fe20008000000 */
[----:B------:R-:W-:Y:S02]  /*1590*/  @UP0 USHF.R.U32.HI UR5, URZ, UR4, UR10 ;  /* 0x00000004ff050299 */ /* 0x000fe4000801160a */
[----:B------:R-:W-:Y:S02]  /*15a0*/  UIMAD.WIDE.U32 UR22, UR20, UR15, URZ ;  /* 0x0000000f141672a5 */ /* 0x000fe4000f8e00ff */
[----:B------:R-:W-:-:S02]  /*15b0*/  UIMAD.WIDE.U32 UR10, UR5, UR8, URZ ;  /* 0x00000008050a72a5 */ /* 0x000fc4000f8e00ff */
[----:B------:R-:W-:Y:S02]  /*15c0*/  @UP1 USHF.R.U32.HI UR6, URZ, UR13, UR18 ;  /* 0x0000000dff061299 */ /* 0x000fe40008011612 */
[----:B------:R-:W-:Y:S02]  /*15d0*/  UIMAD.WIDE.U32 UR16, UR30, UR12, URZ ;  /* 0x0000000c1e1072a5 */ /* 0x000fe4000f8e00ff */
[----:B------:R-:W-:Y:S01]  /*15e0*/  UIMAD.WIDE.U32 UR18, UR6, UR8, URZ ;  /* 0x00000008061272a5 */ /* 0x000fe2000f8e00ff */
[----:B------:R-:W-:Y:S01]  /*15f0*/  UMOV UR22, UR23 ;  /* 0x0000001700167c82 */ /* 0x000fe20008000000 */
[----:B------:R-:W-:Y:S01]  /*1600*/  UMOV UR10, UR11 ;  /* 0x0000000b000a7c82 */ /* 0x000fe20008000000 */
[----:B------:R-:W-:Y:S02]  /*1610*/  USHF.R.U32.HI UR22, URZ, UR4, UR22 ;  /* 0x00000004ff167299 */ /* 0x000fe40008011616 */
[----:B------:R-:W-:Y:S02]  /*1620*/  @UP2 USHF.R.U32.HI UR5, URZ, UR9, UR10 ;  /* 0x00000009ff052299 */ /* 0x000fe4000801160a */
[----:B------:R-:W-:Y:S01]  /*1630*/  UMOV UR7, UR19 ;  /* 0x0000001300077c82 */ /* 0x000fe20008000000 */
[----:B------:R-:W-:Y:S01]  /*1640*/  UMOV UR16, UR17 ;  /* 0x0000001100107c82 */ /* 0x000fe20008000000 */
[----:B------:R-:W-:-:S02]  /*1650*/  @UP2 USHF.R.U32.HI UR6, URZ, UR9, UR7 ;  /* 0x00000009ff062299 */ /* 0x000fc40008011607 */
[----:B------:R-:W-:Y:S02]  /*1660*/  USHF.R.U32.HI UR16, URZ, UR13, UR16 ;  /* 0x0000000dff107299 */ /* 0x000fe40008011610 */
[----:B------:R-:W-:Y:S02]  /*1670*/  USEL UR4, UR20, UR22, !UP0 ;  /* 0x0000001614047287 */ /* 0x000fe4000c000000 */
[----:B------:R-:W-:Y:S02]  /*1680*/  UIMAD UR7, UR5, UR28, URZ ;  /* 0x0000001c050772a4 */ /* 0x000fe4000f8e02ff */
[----:B------:R-:W-:Y:S02]  /*1690*/  USEL UR5, UR30, UR16, !UP1 ;  /* 0x000000101e057287 */ /* 0x000fe4000c800000 */
[----:B------:R-:W-:Y:S02]  /*16a0*/  UIMAD UR12, UR6, UR28, URZ ;  /* 0x0000001c060c72a4 */ /* 0x000fe4000f8e02ff */
[----:B------:R-:W-:-:S02]  /*16b0*/  UISETP.GE.AND UP0, UPT, UR4, UR7, UPT ;  /* 0x000000070400728c */ /* 0x000fc4000bf06270 */
[----:B------:R-:W-:Y:S02]  /*16c0*/  UIMAD.WIDE.U32 UR10, UR4, UR8, URZ ;  /* 0x00000008040a72a5 */ /* 0x000fe4000f8e00ff */
[----:B------:R-:W-:Y:S02]  /*16d0*/  UISETP.GE.OR UP0, UPT, UR5, UR12, UP0 ;  /* 0x0000000c0500728c */ /* 0x000fe40008706670 */
[----:B------:R-:W-:Y:S02]  /*16e0*/  UIMAD.WIDE.U32 UR12, UR5, UR8, URZ ;  /* 0x00000008050c72a5 */ /* 0x000fe4000f8e00ff */
[----:B------:R-:W-:Y:S01]  /*16f0*/  UIADD3 UR10, UPT, UPT, -UR4, URZ, URZ ;  /* 0x000000ff040a7290 */ /* 0x000fe2000fffe1ff */
[----:B------:R-:W-:Y:S01]  /*1700*/  UMOV UR8, UR11 ;  /* 0x0000000b00087c82 */ /* 0x000fe20008000000 */
[----:B------:R-:W-:Y:S02]  /*1710*/  UIADD3 UR16, UPT, UPT, -UR5, URZ, URZ ;  /* 0x000000ff05107290 */ /* 0x000fe4000fffe1ff */
[----:B------:R-:W-:-:S03]  /*1720*/  USHF.R.U32.HI UR8, URZ, UR9, UR8 ;  /* 0x00000009ff087299 */ /* 0x000fc60008011608 */
[----:B------:R-:W-:Y:S01]  /*1730*/  @!UP0 UMOV UR7, UR13 ;  /* 0x0000000d00078c82 */ /* 0x000fe20008000000 */
[----:B------:R-:W-:Y:S02]  /*1740*/  UIMAD UR20, UR14, UR10, UR20 ;  /* 0x0000000a0e1472a4 */ /* 0x000fe4000f8e0214 */
[----:B------:R-:W-:Y:S02]  /*1750*/  USEL UR8, UR4, UR8, !UP2 ;  /* 0x0000000804087287 */ /* 0x000fe4000d000000 */
[----:B------:R-:W-:Y:S02]  /*1760*/  @!UP0 USHF.R.U32.HI UR7, URZ, UR9, UR7 ;  /* 0x00000009ff078299 */ /* 0x000fe40008011607 */
[----:B------:R-:W-:Y:S02]  /*1770*/  UIADD3 UR9, UPT, UPT, -UR8, URZ, URZ ;  /* 0x000000ff08097290 */ /* 0x000fe4000fffe1ff */
[----:B------:R-:W-:Y:S02]  /*1780*/  @!UP0 USEL UR7, UR5, UR7, !UP2 ;  /* 0x0000000705078287 */ /* 0x000fe4000d000000 */
[----:B------:R-:W-:-:S02]  /*1790*/  UIMAD UR9, UR28, UR9, UR4 ;  /* 0x000000091c0972a4 */ /* 0x000fc4000f8e0204 */
[----:B------:R-:W-:Y:S02]  /*17a0*/  @!UP0 UIADD3 UR8, UPT, UPT, UR8, -UR7, URZ ;  /* 0x8000000708088290 */ /* 0x000fe4000fffe0ff */
[----:B------:R-:W-:Y:S02]  /*17b0*/  @!UP0 UIMAD UR6, UR9, UR6, UR7 ;  /* 0x00000006090682a4 */ /* 0x000fe4000f8e0207 */
[----:B------:R-:W-:Y:S02]  /*17c0*/  @!UP0 UIMAD UR4, UR8, UR28, UR5 ;  /* 0x0000001c080482a4 */ /* 0x000fe4000f8e0205 */
[----:B------:R-:W-:Y:S02]  /*17d0*/  UIMAD UR16, UR29, UR16, UR30 ;  /* 0x000000101d1072a4 */ /* 0x000fe4000f8e021e */
[----:B------:R-:W-:Y:S01]  /*17e0*/  UIMAD UR20, UR4, UR14, UR20 ;  /* 0x0000000e041472a4 */ /* 0x000fe2000f8e0214 */
[----:B------:R-:W-:Y:S02]  /*17f0*/  @!UP0 UMOV UR5, UR6 ;  /* 0x0000000600058c82 */ /* 0x000fe40008000000 */
[----:B------:R-:W-:-:S12]  /*1800*/  UIMAD UR16, UR5, UR29, UR16 ;  /* 0x0000001d051072a4 */ /* 0x000fd8000f8e0210 */
.L_x_19:
[----:B------:R-:W-:-:S09]  /*1810*/  UISETP.NE.AND UP0, UPT, UR31, 0x1, UPT ;  /* 0x000000011f00788c */ /* 0x000fd2000bf05270 */
[----:B------:R-:W-:Y:S05]  /*1820*/  BRA.U UP0, `(.L_x_20) ;  /* 0x0000000100447547 */ /* 0x000fea000b800000 */
[----:B------:R-:W2:Y:S01]  /*1830*/  LDCU.128 UR8, c[0x0][0xb10] ;  /* 0x00016200ff0877ac */ /* 0x000ea20008000c00 */
[----:B------:R-:W3:Y:S01]  /*1840*/  LDCU UR12, c[0x0][0xb0c] ;  /* 0x00016180ff0c77ac */ /* 0x000ee20008000800 */
[----:B------:R-:W4:Y:S01]  /*1850*/  LDCU UR13, c[0x0][0xb20] ;  /* 0x00016400ff0d77ac */ /* 0x000f220008000800 */
[----:B--2---:R-:W-:Y:S02]  /*1860*/  UIMAD.WIDE.U32 UR6, UR16, UR8, URZ ;  /* 0x00000008100672a5 */ /* 0x004fe4000f8e00ff */
[----:B------:R-:W-:Y:S02]  /*1870*/  UIMAD.WIDE.U32 UR4, UR20, UR11, URZ ;  /* 0x0000000b140472a5 */ /* 0x000fe4000f8e00ff */
[----:B---3--:R-:W-:Y:S02]  /*1880*/  UISETP.NE.AND UP1, UPT, UR12, 0x1, UPT ;  /* 0x000000010c00788c */ /* 0x008fe4000bf25270 */
[----:B------:R-:W-:Y:S01]  /*1890*/  UISETP.NE.AND UP0, UPT, UR10, 0x1, UPT ;  /* 0x000000010a00788c */ /* 0x000fe2000bf05270 */
[----:B------:R-:W-:-:S02]  /*18a0*/  UMOV UR6, UR7 ;  /* 0x0000000700067c82 */ /* 0x000fc40008000000 */
[----:B------:R-:W-:Y:S01]  /*18b0*/  UMOV UR4, UR5 ;  /* 0x0000000500047c82 */ /* 0x000fe20008000000 */
[----:B------:R-:W-:Y:S02]  /*18c0*/  USHF.R.U32.HI UR9, URZ, UR9, UR6 ;  /* 0x00000009ff097299 */ /* 0x000fe40008011606 */
[----:B----4-:R-:W-:Y:S02]  /*18d0*/  USHF.R.U32.HI UR4, URZ, UR13, UR4 ;  /* 0x0000000dff047299 */ /* 0x010fe40008011604 */
[----:B------:R-:W-:Y:S02]  /*18e0*/  USEL UR5, UR16, UR9, !UP1 ;  /* 0x0000000910057287 */ /* 0x000fe4000c800000 */
[----:B------:R-:W-:-:S04]  /*18f0*/  USEL UR4, UR20, UR4, !UP0 ;  /* 0x0000000414047287 */ /* 0x000fc8000c000000 */
[----:B------:R-:W-:Y:S02]  /*1900*/  UIADD3 UR6, UPT, UPT, -UR4, UR5, URZ ;  /* 0x0000000504067290 */ /* 0x000fe4000fffe1ff */
[----:B------:R-:W-:Y:S02]  /*1910*/  UIADD3 UR4, UPT, UPT, UR4, -UR5, URZ ;  /* 0x8000000504047290 */ /* 0x000fe4000fffe0ff */
[----:B------:R-:W-:Y:S02]  /*1920*/  UIMAD UR20, UR6, UR10, UR20 ;  /* 0x0000000a061472a4 */ /* 0x000fe4000f8e0214 */
[----:B------:R-:W-:-:S12]  /*1930*/  UIMAD UR16, UR4, UR12, UR16 ;  /* 0x0000000c041072a4 */ /* 0x000fd8000f8e0210 */
.L_x_20:
[----:B------:R-:W-:-:S09]  /*1940*/  UISETP.EQ.U32.AND UP0, UPT, UR32, 0x1, UPT ;  /* 0x000000012000788c */ /* 0x000fd2000bf02070 */
[----:B------:R-:W-:Y:S05]  /*1950*/  BRA.U !UP0, `(.L_x_21) ;  /* 0x00000001080c7547 */ /* 0x000fea000b800000 */
[----:B------:R-:W-:Y:S01]  /*1960*/  UCGABAR_WAIT ;  /* 0x0000000000007dc7 */ /* 0x000fe20008000000 */
[----:B------:R-:W-:Y:S01]  /*1970*/  CCTL.IVALL ;  /* 0x00000000ff00798f */ /* 0x000fe20002000000 */
[----:B------:R-:W-:Y:S05]  /*1980*/  BRA `(.L_x_22) ;  /* 0x0000000000047947 */ /* 0x000fea0003800000 */
.L_x_21:
[----:B------:R-:W-:Y:S06]  /*1990*/  BAR.SYNC.DEFER_BLOCKING 0x0 ;  /* 0x0000000000007b1d */ /* 0x000fec0000010000 */
.L_x_22:
[----:B------:R-:W-:Y:S05]  /*19a0*/  BRA.U UP3, `(.L_x_23) ;  /* 0x0000001503e07547 */ /* 0x000fea000b800000 */
[----:B------:R-:W2:Y:S01]  /*19b0*/  LDCU UR6, c[0x0][0x38c] ;  /* 0x00007180ff0677ac */ /* 0x000ea20008000800 */
[----:B------:R-:W-:Y:S01]  /*19c0*/  PLOP3.LUT P1, PT, PT, PT, UP5, 0x80, 0x8 ;  /* 0x000000000008781c */ /* 0x000fe20003f2f058 */
[----:B------:R-:W-:Y:S01]  /*19d0*/  IMAD.MOV.U32 R12, RZ, RZ, 0x1 ;  /* 0x00000001ff0c7424 */ /* 0x000fe200078e00ff */
[----:B------:R-:W-:Y:S01]  /*19e0*/  ISETP.NE.AND P2, PT, R0, RZ, P3 ;  /* 0x000000ff0000720c */ /* 0x000fe20001f45270 */
[----:B------:R-:W-:Y:S01]  /*19f0*/  USHF.L.U32 UR7, UR30, 0x7, URZ ;  /* 0x000000071e077899 */ /* 0x000fe200080006ff */
[----:B------:R-:W-:Y:S01]  /*1a00*/  PLOP3.LUT P1, PT, P1, PT, PT, 0x8, 0x80 ;  /* 0x000000000080781c */ /* 0x000fe20000f2e170 */
[----:B------:R-:W-:Y:S01]  /*1a10*/  UISETP.NE.AND UP1, UPT, UR25, URZ, UPT ;  /* 0x000000ff1900728c */ /* 0x000fe2000bf25270 */
[----:B------:R-:W-:Y:S01]  /*1a20*/  CS2R R10, SRZ ;  /* 0x00000000000a7805 */ /* 0x000fe2000001ff00 */
[----:B------:R-:W-:Y:S01]  /*1a30*/  IMAD.MOV.U32 R9, RZ, RZ, RZ ;  /* 0x000000ffff097224 */ /* 0x000fe200078e00ff */
[----:B------:R-:W3:Y:S01]  /*1a40*/  LDCU UR40, c[0x0][0x370] ;  /* 0x00006e00ff2877ac */ /* 0x000ee20008000800 */
[----:B------:R-:W-:Y:S01]  /*1a50*/  IMAD.MOV.U32 R8, RZ, RZ, 0x1 ;  /* 0x00000001ff087424 */ /* 0x000fe200078e00ff */
[----:B------:R-:W-:Y:S01]  /*1a60*/  USEL UR25, UR44, 0x2, UP1 ;  /* 0x000000022c197887 */ /* 0x000fe20008800000 */
[----:B------:R-:W4:Y:S01]  /*1a70*/  LDCU.64 UR30, c[0x0][0x348] ;  /* 0x00006900ff1e77ac */ /* 0x000f220008000a00 */
[----:B--2---:R-:W-:-:S02]  /*1a80*/  UIADD3 UR5, UPT, UPT, UR6, 0x1f, URZ ;  /* 0x0000001f06057890 */ /* 0x004fc4000fffe0ff */
[----:B------:R-:W-:Y:S02]  /*1a90*/  UIADD3 UR49, UPT, UPT, UR6, 0x3e, URZ ;  /* 0x0000003e06317890 */ /* 0x000fe4000fffe0ff */
[----:B------:R-:W-:Y:S01]  /*1aa0*/  USHF.R.S32.HI UR4, URZ, 0x1f, UR5 ;  /* 0x0000001fff047899 */ /* 0x000fe20008011405 */
[----:B------:R-:W2:Y:S03]  /*1ab0*/  LDCU UR39, c[0x0][0x374] ;  /* 0x00006e80ff2777ac */ /* 0x000ea60008000800 */
[----:B------:R-:W-:Y:S02]  /*1ac0*/  ULEA.HI UR4, UR4, UR5, URZ, 0x5 ;  /* 0x0000000504047291 */ /* 0x000fe4000f8f28ff */
[----:B------:R-:W-:Y:S02]  /*1ad0*/  ULOP3.LUT UR5, UR7, 0x80, URZ, 0xc0, !UPT ;  /* 0x0000008007057892 */ /* 0x000fe4000f8ec0ff */
[----:B------:R-:W-:-:S02]  /*1ae0*/  USHF.R.S32.HI UR43, URZ, 0x5, UR4 ;  /* 0x00000005ff2b7899 */ /* 0x000fc40008011404 */
[----:B------:R-:W-:Y:S02]  /*1af0*/  UIADD3 UR4, UPT, UPT, UR6, -0x1, URZ ;  /* 0xffffffff06047890 */ /* 0x000fe4000fffe0ff */
[----:B------:R-:W-:Y:S02]  /*1b00*/  UISETP.LT.U32.AND UP0, UPT, UR43, 0xa, UPT ;  /* 0x0000000a2b00788c */ /* 0x000fe4000bf01070 */
[----:B------:R-:W-:Y:S02]  /*1b10*/  UISETP.GE.U32.AND UP2, UPT, UR4, -0x3f, UPT ;  /* 0xffffffc10400788c */ /* 0x000fe4000bf46070 */
[----:B------:R-:W-:Y:S02]  /*1b20*/  USEL UR41, UR43, 0xa, UP0 ;  /* 0x0000000a2b297887 */ /* 0x000fe40008000000 */
[----:B------:R-:W-:Y:S02]  /*1b30*/  ULEA UR48, UR48, UR5, 0x6 ;  /* 0x0000000530307291 */ /* 0x000fe4000f8e30ff */
[----:B------:R-:W-:-:S02]  /*1b40*/  UIADD3 UR4, UPT, UPT, UR41, -0x1, URZ ;  /* 0xffffffff29047890 */ /* 0x000fc4000fffe0ff */
[----:B------:R-:W-:Y:S02]  /*1b50*/  ULEA UR45, UR45, UR5, 0x6 ;  /* 0x000000052d2d7291 */ /* 0x000fe4000f8e30ff */
[----:B------:R-:W-:Y:S02]  /*1b60*/  UIADD3 UR46, UPT, UPT, UR43, -UR41, URZ ;  /* 0x800000292b2e7290 */ /* 0x000fe4000fffe0ff */
[----:B------:R-:W-:Y:S01]  /*1b70*/  @UP2 UIADD3 UR4, UPT, UPT, UR41, URZ, URZ ;  /* 0x000000ff29042290 */ /* 0x000fe2000fffe0ff */
[----:B------:R-:W-:-:S03]  /*1b80*/  UMOV UR7, URZ ;  /* 0x000000ff00077c82 */ /* 0x000fc60008000000 */
[----:B------:R-:W-:Y:S02]  /*1b90*/  UIADD3 UR29, UPT, UPT, UR4, 0x1, URZ ;  /* 0x00000001041d7890 */ /* 0x000fe4000fffe0ff */
[----:B--234-:R-:W-:-:S12]  /*1ba0*/  UIADD3 UR44, UPT, UPT, -UR4, URZ, URZ ;  /* 0x000000ff042c7290 */ /* 0x01cfd8000fffe1ff */
.L_x_43:
[----:B------:R-:W-:Y:S01]  /*1bb0*/  UISETP.NE.AND UP0, UPT, UR47, URZ, UPT ;  /* 0x000000ff2f00728c */ /* 0x000fe2000bf05270 */
[----:B------:R-:W2:Y:S08]  /*1bc0*/  S2UR UR47, SR_CgaCtaId ;  /* 0x00000000002f79c3 */ /* 0x000eb00000008800 */
[----:B-1----:R-:W-:Y:S05]  /*1bd0*/  BRA.U UP0, `(.L_x_24) ;  /* 0x0000000100347547 */ /* 0x002fea000b800000 */
[----:B------:R-:W3:Y:S01]  /*1be0*/  S2R R0, SR_CgaCtaId ;  /* 0x0000000000007919 */ /* 0x000ee20000008800 */
[----:B------:R-:W-:Y:S02]  /*1bf0*/  MOV R3, 0x400 ;  /* 0x0000040000037802 */ /* 0x000fe40000000f00 */
[----:B------:R-:W-:Y:S02]  /*1c00*/  SHF.L.U32 R2, R8, 0x1f, RZ ;  /* 0x0000001f08027819 */ /* 0x000fe400000006ff */
[----:B---3--:R-:W-:-:S05]  /*1c10*/  LEA R0, R0, R3, 0x18 ;  /* 0x0000000300007211 */ /* 0x008fca00078ec0ff */
[----:B------:R-:W-:-:S04]  /*1c20*/  IMAD R3, R9, 0x8, R0 ;  /* 0x0000000809037824 */ /* 0x000fc800078e0200 */
[----:B------:R-:W3:Y:S02]  /*1c30*/  SYNCS.PHASECHK.TRANS64.TRYWAIT P0, [R3+URZ+0x140], R2 ;  /* 0x00014002030075a7 */ /* 0x000ee400080011ff */
[----:B---3--:R-:W-:Y:S05]  /*1c40*/  @!P0 BRA `(.L_x_25) ;  /* 0x000000a000948947 */ /* 0x008fea0003800000 */
.L_x_154:
[----:B------:R-:W-:Y:S01]  /*1c50*/  VIADD R9, R9, 0x1 ;  /* 0x0000000109097836 */ /* 0x000fe20000000000 */
[----:B------:R3:W-:Y:S04]  /*1c60*/  SYNCS.ARRIVE.TRANS64.A1T0 RZ, [R3+URZ+0x130], RZ ;  /* 0x000130ff03ff79a7 */ /* 0x0007e800081000ff */
[----:B------:R-:W-:-:S04]  /*1c70*/  ISETP.NE.AND P0, PT, R9, 0x2, PT ;  /* 0x000000020900780c */ /* 0x000fc80003f05270 */
[----:B------:R-:W-:Y:S02]  /*1c80*/  SEL R9, R9, RZ, P0 ;  /* 0x000000ff09097207 */ /* 0x000fe40000000000 */
[----:B---3--:R-:W-:-:S04]  /*1c90*/  SEL R3, RZ, 0x1, P0 ;  /* 0x00000001ff037807 */ /* 0x008fc80000000000 */
[----:B------:R-:W-:-:S07]  /*1ca0*/  LOP3.LUT R8, R8, R3, RZ, 0x3c, !PT ;  /* 0x0000000308087212 */ /* 0x000fce00078e3cff */
.L_x_24:
[----:B------:R-:W-:Y:S01]  /*1cb0*/  UMOV UR6, 0x400 ;  /* 0x0000040000067882 */ /* 0x000fe20000000000 */
[----:B------:R-:W-:Y:S01]  /*1cc0*/  SHF.L.U32 R0, R12, 0x1f, RZ ;  /* 0x0000001f0c007819 */ /* 0x000fe200000006ff */
[----:B--2---:R-:W-:Y:S02]  /*1cd0*/  ULEA UR6, UR47, UR6, 0x18 ;  /* 0x000000062f067291 */ /* 0x004fe4000f8ec0ff */
[----:B------:R-:W-:Y:S02]  /*1ce0*/  UISETP.GE.U32.AND UP0, UPT, UR49, 0x3f, UPT ;  /* 0x0000003f3100788c */ /* 0x000fe4000bf06070 */
[----:B------:R-:W-:Y:S02]  /*1cf0*/  ULEA UR4, UR7, UR6, 0x3 ;  /* 0x0000000607047291 */ /* 0x000fe4000f8e18ff */
[----:B------:R-:W-:Y:S01]  /*1d00*/  ULEA UR11, UR20, UR48, 0x8 ;  /* 0x00000030140b7291 */ /* 0x000fe2000f8e40ff */
[----:B------:R-:W-:-:S06]  /*1d10*/  UMOV UR13, URZ ;  /* 0x000000ff000d7c82 */ /* 0x000fcc0008000000 */
[----:B------:R2:W3:Y:S01]  /*1d20*/  SYNCS.PHASECHK.TRANS64.TRYWAIT P0, [UR4+0x50], R0 ;  /* 0x00005000ff0075a7 */ /* 0x0004e20008001104 */
[----:B------:R-:W-:-:S04]  /*1d30*/  ULEA.HI UR4, UR16, UR16, URZ, 0x1 ;  /* 0x0000001010047291 */ /* 0x000fc8000f8f08ff */
[----:B------:R-:W-:-:S04]  /*1d40*/  USHF.L.U32 UR4, UR4, 0x7, URZ ;  /* 0x0000000704047899 */ /* 0x000fc800080006ff */
[----:B------:R-:W-:-:S04]  /*1d50*/  ULOP3.LUT UR35, UR4, 0xffffff00, URZ, 0xc0, !UPT ;  /* 0xffffff0004237892 */ /* 0x000fc8000f8ec0ff */
[----:B------:R-:W-:Y:S01]  /*1d60*/  UIADD3 UR35, UPT, UPT, UR45, UR35, URZ ;  /* 0x000000232d237290 */ /* 0x000fe2000fffe0ff */
[----:B------:R-:W-:Y:S11]  /*1d70*/  BRA.U !UP0, `(.L_x_26) ;  /* 0x0000000108d47547 */ /* 0x000ff6000b800000 */
[----:B------:R-:W-:Y:S01]  /*1d80*/  UMOV UR18, UR44 ;  /* 0x0000002c00127c82 */ /* 0x000fe20008000000 */
[----:B------:R-:W-:Y:S01]  /*1d90*/  UMOV UR4, UR7 ;  /* 0x0000000700047c82 */ /* 0x000fe20008000000 */
[----:B------:R-:W-:-:S05]  /*1da0*/  UMOV UR34, URZ ;  /* 0x000000ff00227c82 */ /* 0x000fca0008000000 */
.L_x_32:
[----:B------:R-:W-:Y:S01]  /*1db0*/  ULEA UR33, UR4, UR6, 0x3 ;  /* 0x0000000604217291 */ /* 0x000fe2000f8e18ff */
[----:B------:R-:W-:Y:S01]  /*1dc0*/  @P3 MOV R2, 0x8000 ;  /* 0x0000800000023802 */ /* 0x000fe20000000f00 */
[----:B-1-3--:R-:W-:Y:S10]  /*1dd0*/  @P0 BRA `(.L_x_27) ;  /* 0x00000000000c0947 */ /* 0x00aff40003800000 */
[----:B------:R-:W-:-:S04]  /*1de0*/  SHF.L.U32 R3, R12, 0x1f, RZ ;  /* 0x0000001f0c037819 */ /* 0x000fc800000006ff */
[----:B------:R-:W3:Y:S02]  /*1df0*/  SYNCS.PHASECHK.TRANS64.TRYWAIT P0, [UR33+0x50], R3 ;  /* 0x00005003ff0075a7 */ /* 0x000ee40008001121 */
[----:B---3--:R-:W-:Y:S05]  /*1e00*/  @!P0 BRA `(.L_x_28) ;  /* 0x000000a000388947 */ /* 0x008fea0003800000 */
.L_x_27:
[----:B------:R3:W-:Y:S01]  /*1e10*/  @P3 SYNCS.ARRIVE.TRANS64 RZ, [UR33], R2 ;  /* 0x00000002ffff39a7 */ /* 0x0007e20008000021 */
[----:B------:R-:W-:Y:S02]  /*1e20*/  ULOP3.LUT UR5, UR25, 0x2, URZ, 0xfc, !UPT ;  /* 0x0000000219057892 */ /* 0x000fe4000f8efcff */
[----:B------:R-:W-:Y:S02]  /*1e30*/  UIADD3 UR18, UPT, UPT, UR18, 0x1, URZ ;  /* 0x0000000112127890 */ /* 0x000fe4000fffe0ff */
[----:B------:R-:W-:Y:S02]  /*1e40*/  UISETP.NE.AND UP0, UPT, UR5, 0x2, UPT ;  /* 0x000000020500788c */ /* 0x000fe4000bf05270 */
[----:B------:R-:W-:-:S07]  /*1e50*/  UISETP.NE.AND UP2, UPT, UR18, 0x1, UPT ;  /* 0x000000011200788c */ /* 0x000fce000bf45270 */
[----:B------:R-:W-:Y:S05]  /*1e60*/  BRA.U UP0, `(.L_x_29) ;  /* 0x0000000100047547 */ /* 0x000fea000b800000 */
[----:B-1----:R-:W-:Y:S05]  /*1e70*/  BPT.TRAP 0x1 ;  /* 0x000000040000795c */ /* 0x002fea0000300000 */
.L_x_29:
[----:B------:R-:W-:Y:S04]  /*1e80*/  BSSY.RECONVERGENT B0, `(.L_x_30) ;  /* 0x0000003000007945 */ /* 0x000fe80003800200 */
[----:B------:R-:W-:Y:S05]  /*1e90*/  @!P2 BRA `(.L_x_31) ;  /* 0x000000000004a947 */ /* 0x000fea0003800000 */
[----:B-1----:R-:W-:Y:S05]  /*1ea0*/  BPT.TRAP 0x1 ;  /* 0x000000040000795c */ /* 0x002fea0000300000 */
.L_x_31:
[----:B-1----:R-:W-:Y:S05]  /*1eb0*/  BSYNC.RECONVERGENT B0 ;  /* 0x0000000000007941 */ /* 0x002fea0003800200 */
.L_x_30:
[----:B------:R-:W-:Y:S02]  /*1ec0*/  UIADD3 UR5, UPT, UPT, UR4, 0x1, URZ ;  /* 0x0000000104057890 */ /* 0x000fe4000fffe0ff */
[----:B------:R-:W-:Y:S02]  /*1ed0*/  USHF.L.U32 UR4, UR4, 0xc, URZ ;  /* 0x0000000c04047899 */ /* 0x000fe400080006ff */
[----:B------:R-:W-:Y:S02]  /*1ee0*/  UISETP.NE.AND UP0, UPT, UR5, 0xa, UPT ;  /* 0x0000000a0500788c */ /* 0x000fe4000bf05270 */
[----:B------:R-:W-:Y:S02]  /*1ef0*/  ULOP3.LUT UR32, UR27, UR4, URZ, 0xfc, !UPT ;  /* 0x000000041b207292 */ /* 0x000fe4000f8efcff */
[----:B------:R-:W-:Y:S02]  /*1f00*/  USEL UR8, URZ, 0x1, UP0 ;  /* 0x00000001ff087887 */ /* 0x000fe40008000000 */
[----:B------:R-:W-:-:S02]  /*1f10*/  USEL UR7, UR5, URZ, UP0 ;  /* 0x000000ff05077287 */ /* 0x000fc40008000000 */
[----:B------:R-:W-:Y:S02]  /*1f20*/  UIADD3 UR16, UP1, UPT, UR30, 0x80, URZ ;  /* 0x000000801e107890 */ /* 0x000fe4000ff3e0ff */
[----:B------:R-:W-:Y:S01]  /*1f30*/  ULEA UR5, UR7, UR6, 0x3 ;  /* 0x0000000607057291 */ /* 0x000fe2000f8e18ff */
[----:B------:R-:W-:Y:S01]  /*1f40*/  LOP3.LUT R12, R12, UR8, RZ, 0x3c, !PT ;  /* 0x000000080c0c7c12 */ /* 0x000fe2000f8e3cff */
[----:B------:R-:W-:Y:S02]  /*1f50*/  ULOP3.LUT UR8, UR26, UR4, URZ, 0xfc, !UPT ;  /* 0x000000041a087292 */ /* 0x000fe4000f8efcff */
[----:B------:R-:W-:Y:S01]  /*1f60*/  ULEA UR32, UR32, UR6, 0x1 ;  /* 0x0000000620207291 */ /* 0x000fe2000f8e08ff */
[----:B--2---:R-:W-:Y:S01]  /*1f70*/  SHF.L.U32 R0, R12, 0x1f, RZ ;  /* 0x0000001f0c007819 */ /* 0x004fe200000006ff */
[----:B------:R-:W-:Y:S02]  /*1f80*/  UIADD3 UR14, UP0, UPT, UR30, 0x180, URZ ;  /* 0x000001801e0e7890 */ /* 0x000fe4000ff1e0ff */
[----:B------:R-:W-:Y:S01]  /*1f90*/  ULEA UR8, UR8, UR6, 0x1 ;  /* 0x0000000608087291 */ /* 0x000fe2000f8e08ff */
[----:B------:R4:W1:Y:S01]  /*1fa0*/  SYNCS.PHASECHK.TRANS64.TRYWAIT P0, [UR5+0x50], R0 ;  /* 0x00005000ff0075a7 */ /* 0x0008620008001105 */
[----:B------:R-:W-:-:S02]  /*1fb0*/  ULOP3.LUT UR33, UR33, 0xfefffff8, URZ, 0xc0, !UPT ;  /* 0xfefffff821217892 */ /* 0x000fc4000f8ec0ff */
[----:B------:R-:W-:Y:S02]  /*1fc0*/  UIADD3.X UR17, UPT, UPT, URZ, UR31, URZ, UP1, !UPT ;  /* 0x0000001fff117290 */ /* 0x000fe40008ffe4ff */
[----:B------:R-:W-:Y:S02]  /*1fd0*/  UIADD3 UR32, UPT, UPT, UR32, 0x10800, URZ ;  /* 0x0001080020207890 */ /* 0x000fe4000fffe0ff */
[----:B------:R-:W-:Y:S02]  /*1fe0*/  UPRMT UR5, URZ, 0x5410, UR24 ;  /* 0x00005410ff057896 */ /* 0x000fe40008000018 */
[----:B------:R-:W-:Y:S02]  /*1ff0*/  UIADD3 UR8, UPT, UPT, UR8, 0x24800, URZ ;  /* 0x0002480008087890 */ /* 0x000fe4000fffe0ff */
[----:B------:R-:W-:Y:S02]  /*2000*/  UIADD3.X UR15, UPT, UPT, URZ, UR31, URZ, UP0, !UPT ;  /* 0x0000001fff0f7290 */ /* 0x000fe400087fe4ff */
[----:B------:R-:W-:Y:S01]  /*2010*/  UPRMT UR4, URZ, 0x5410, UR21 ;  /* 0x00005410ff047896 */ /* 0x000fe20008000015 */
[----:B------:R-:W-:Y:S01]  /*2020*/  UMOV UR22, 0x0 ;  /* 0x0000000000167882 */ /* 0x000fe20000000000 */
[----:B------:R-:W-:Y:S01]  /*2030*/  UMOV UR23, 0x10000000 ;  /* 0x1000000000177882 */ /* 0x000fe20000000000 */
[----:B------:R-:W-:Y:S01]  /*2040*/  UMOV UR10, UR34 ;  /* 0x00000022000a7c82 */ /* 0x000fe20008000000 */
[----:B------:R-:W-:Y:S01]  /*2050*/  UMOV UR12, UR36 ;  /* 0x00000024000c7c82 */ /* 0x000fe20008000000 */
[----:B------:R-:W-:Y:S01]  /*2060*/  UMOV UR9, UR33 ;  /* 0x0000002100097c82 */ /* 0x000fe20008000000 */
[----:B------:R2:W-:Y:S01]  /*2070*/  UTMALDG.3D.MULTICAST.2CTA [UR32], [UR16], UR5, desc[UR22] ;  /* 0x00001620100073b4 */ /* 0x0005e20008211805 */
[----:B------:R-:W-:-:S02]  /*2080*/  UMOV UR13, UR29 ;  /* 0x0000001d000d7c82 */ /* 0x000fc40008000000 */
[----:B------:R3:W-:Y:S01]  /*2090*/  UTMALDG.3D.MULTICAST.2CTA [UR8], [UR14], UR4, desc[UR22] ;  /* 0x000016080e0073b4 */ /* 0x0007e20008211804 */
[----:B--2---:R-:W-:Y:S01]  /*20a0*/  UIADD3 UR34, UPT, UPT, UR34, 0x20, URZ ;  /* 0x0000002022227890 */ /* 0x004fe2000fffe0ff */
[----:B---3--:R-:W-:Y:S01]  /*20b0*/  UMOV UR4, UR7 ;  /* 0x0000000700047c82 */ /* 0x008fe20008000000 */
[----:B----4-:R-:W-:Y:S10]  /*20c0*/  BRA.U UP2, `(.L_x_32) ;  /* 0xfffffffd02387547 */ /* 0x010ff4000b83ffff */
.L_x_26:
[----:B------:R-:W-:Y:S01]  /*20d0*/  ULEA UR4, UR7, UR6, 0x3 ;  /* 0x0000000607047291 */ /* 0x000fe2000f8e18ff */
[----:B--2---:R-:W-:Y:S01]  /*20e0*/  SHF.L.U32 R0, R12, 0x1f, RZ ;  /* 0x0000001f0c007819 */ /* 0x004fe200000006ff */
[----:B------:R-:W-:Y:S01]  /*20f0*/  @!P1 SYNCS.ARRIVE.TRANS64.A1T0 RZ, [UR6+0xe8], RZ ;  /* 0x0000e8ffffff99a7 */ /* 0x000fe20008100006 */
[----:B------:R-:W-:-:S06]  /*2100*/  UISETP.GT.AND UP0, UPT, UR43, UR41, UPT ;  /* 0x000000292b00728c */ /* 0x000fcc000bf04270 */
[----:B-1-3--:R1:W2:Y:S03]  /*2110*/  SYNCS.PHASECHK.TRANS64.TRYWAIT P0, [UR4+0x50], R0 ;  /* 0x00005000ff0075a7 */ /* 0x00a2a60008001104 */
[----:B------:R-:W-:Y:S05]  /*2120*/  BRA.U !UP0, `(.L_x_33) ;  /* 0x0000000108d47547 */ /* 0x000fea000b800000 */
[----:B------:R-:W-:Y:S01]  /*2130*/  UIADD3 UR28, UPT, UPT, UR46, UR13, URZ ;  /* 0x0000000d2e1c7290 */ /* 0x000fe2000fffe0ff */
[----:B------:R-:W-:-:S11]  /*2140*/  UMOV UR4, UR7 ;  /* 0x0000000700047c82 */ /* 0x000fd60008000000 */
.L_x_39:
[----:B------:R-:W-:Y:S01]  /*2150*/  ULEA UR17, UR4, UR6, 0x3 ;  /* 0x0000000604117291 */ /* 0x000fe2000f8e18ff */
[----:B--2---:R-:W-:Y:S01]  /*2160*/  @P3 MOV R2, 0x8000 ;  /* 0x0000800000023802 */ /* 0x004fe20000000f00 */
[----:B--2-4-:R-:W-:Y:S10]  /*2170*/  @P0 BRA `(.L_x_34) ;  /* 0x00000000000c0947 */ /* 0x014ff40003800000 */
[----:B------:R-:W-:-:S04]  /*2180*/  SHF.L.U32 R3, R12, 0x1f, RZ ;  /* 0x0000001f0c037819 */ /* 0x000fc800000006ff */
[----:B------:R-:W2:Y:S02]  /*2190*/  SYNCS.PHASECHK.TRANS64.TRYWAIT P0, [UR17+0x50], R3 ;  /* 0x00005003ff0075a7 */ /* 0x000ea40008001111 */
[----:B--2---:R-:W-:Y:S05]  /*21a0*/  @!P0 BRA `(.L_x_35) ;  /* 0x0000009c00688947 */ /* 0x004fea0003800000 */
.L_x_34:
[----:B------:R2:W-:Y:S01]  /*21b0*/  @P3 SYNCS.ARRIVE.TRANS64 RZ, [UR17], R2 ;  /* 0x00000002ffff39a7 */ /* 0x0005e20008000011 */
[----:B------:R-:W-:-:S04]  /*21c0*/  ULOP3.LUT UR5, UR25, 0x2, URZ, 0xfc, !UPT ;  /* 0x0000000219057892 */ /* 0x000fc8000f8efcff */
[----:B------:R-:W-:-:S09]  /*21d0*/  UISETP.NE.AND UP0, UPT, UR5, 0x2, UPT ;  /* 0x000000020500788c */ /* 0x000fd2000bf05270 */
[----:B------:R-:W-:Y:S05]  /*21e0*/  BRA.U UP0, `(.L_x_36) ;  /* 0x0000000100047547 */ /* 0x000fea000b800000 */
[----:B------:R-:W-:Y:S05]  /*21f0*/  BPT.TRAP 0x1 ;  /* 0x000000040000795c */ /* 0x000fea0000300000 */
.L_x_36:
[----:B------:R-:W-:Y:S04]  /*2200*/  BSSY.RECONVERGENT B0, `(.L_x_37) ;  /* 0x0000003000007945 */ /* 0x000fe80003800200 */
[----:B------:R-:W-:Y:S05]  /*2210*/  @!P2 BRA `(.L_x_38) ;  /* 0x000000000004a947 */ /* 0x000fea0003800000 */
[----:B------:R-:W-:Y:S05]  /*2220*/  BPT.TRAP 0x1 ;  /* 0x000000040000795c */ /* 0x000fea0000300000 */
.L_x_38:
[----:B------:R-:W-:Y:S05]  /*2230*/  BSYNC.RECONVERGENT B0 ;  /* 0x0000000000007941 */ /* 0x000fea0003800200 */
.L_x_37:
[----:B------:R-:W-:Y:S02]  /*2240*/  UIADD3 UR5, UPT, UPT, UR4, 0x1, URZ ;  /* 0x0000000104057890 */ /* 0x000fe4000fffe0ff */
[----:B------:R-:W-:Y:S02]  /*2250*/  USHF.L.U32 UR4, UR4, 0xc, URZ ;  /* 0x0000000c04047899 */ /* 0x000fe400080006ff */
[----:B------:R-:W-:Y:S02]  /*2260*/  UISETP.NE.AND UP0, UPT, UR5, 0xa, UPT ;  /* 0x0000000a0500788c */ /* 0x000fe4000bf05270 */
[----:B------:R-:W-:Y:S02]  /*2270*/  USHF.L.U32 UR18, UR13, 0x5, URZ ;  /* 0x000000050d127899 */ /* 0x000fe400080006ff */
[----:B------:R-:W-:Y:S02]  /*2280*/  USEL UR8, URZ, 0x1, UP0 ;  /* 0x00000001ff087887 */ /* 0x000fe40008000000 */
[----:B------:R-:W-:-:S02]  /*2290*/  USEL UR7, UR5, URZ, UP0 ;  /* 0x000000ff05077287 */ /* 0x000fc40008000000 */
[----:B------:R-:W-:Y:S02]  /*22a0*/  UIADD3 UR22, UP0, UPT, UR30, 0x180, URZ ;  /* 0x000001801e167890 */ /* 0x000fe4000ff1e0ff */
[----:B------:R-:W-:Y:S01]  /*22b0*/  ULEA UR5, UR7, UR6, 0x3 ;  /* 0x0000000607057291 */ /* 0x000fe2000f8e18ff */
[----:B------:R-:W-:Y:S01]  /*22c0*/  LOP3.LUT R12, R12, UR8, RZ, 0x3c, !PT ;  /* 0x000000080c0c7c12 */ /* 0x000fe2000f8e3cff */
[----:B------:R-:W-:Y:S02]  /*22d0*/  UIADD3 UR13, UPT, UPT, UR13, 0x1, URZ ;  /* 0x000000010d0d7890 */ /* 0x000fe4000fffe0ff */
[----:B------:R-:W-:Y:S01]  /*22e0*/  UIADD3 UR14, UP1, UPT, UR30, 0x80, URZ ;  /* 0x000000801e0e7890 */ /* 0x000fe2000ff3e0ff */
[----:B-1----:R-:W-:Y:S01]  /*22f0*/  SHF.L.U32 R0, R12, 0x1f, RZ ;  /* 0x0000001f0c007819 */ /* 0x002fe200000006ff */
[----:B------:R-:W-:Y:S02]  /*2300*/  UIADD3.X UR23, UPT, UPT, URZ, UR31, URZ, UP0, !UPT ;  /* 0x0000001fff177290 */ /* 0x000fe400087fe4ff */
[----:B------:R-:W-:Y:S01]  /*2310*/  UISETP.NE.AND UP0, UPT, UR13, UR28, UPT ;  /* 0x0000001c0d00728c */ /* 0x000fe2000bf05270 */
[----:B------:R3:W4:Y:S01]  /*2320*/  SYNCS.PHASECHK.TRANS64.TRYWAIT P0, [UR5+0x50], R0 ;  /* 0x00005000ff0075a7 */ /* 0x0007220008001105 */
[----:B------:R-:W-:-:S02]  /*2330*/  ULOP3.LUT UR5, UR27, UR4, URZ, 0xfc, !UPT ;  /* 0x000000041b057292 */ /* 0x000fc4000f8efcff */
[----:B------:R-:W-:Y:S02]  /*2340*/  ULOP3.LUT UR4, UR26, UR4, URZ, 0xfc, !UPT ;  /* 0x000000041a047292 */ /* 0x000fe4000f8efcff */
[----:B------:R-:W-:Y:S02]  /*2350*/  ULEA UR5, UR5, UR6, 0x1 ;  /* 0x0000000605057291 */ /* 0x000fe4000f8e08ff */
[----:B------:R-:W-:Y:S02]  /*2360*/  ULEA UR4, UR4, UR6, 0x1 ;  /* 0x0000000604047291 */ /* 0x000fe4000f8e08ff */
[----:B------:R-:W-:Y:S02]  /*2370*/  UIADD3 UR16, UPT, UPT, UR5, 0x10800, URZ ;  /* 0x0001080005107890 */ /* 0x000fe4000fffe0ff */
[----:B------:R-:W-:Y:S02]  /*2380*/  ULOP3.LUT UR17, UR17, 0xfefffff8, URZ, 0xc0, !UPT ;  /* 0xfefffff811117892 */ /* 0x000fe4000f8ec0ff */
[----:B------:R-:W-:-:S02]  /*2390*/  UIADD3.X UR15, UPT, UPT, URZ, UR31, URZ, UP1, !UPT ;  /* 0x0000001fff0f7290 */ /* 0x000fc40008ffe4ff */
[----:B------:R-:W-:Y:S02]  /*23a0*/  UPRMT UR5, URZ, 0x5410, UR24 ;  /* 0x00005410ff057896 */ /* 0x000fe40008000018 */
[----:B------:R-:W-:Y:S02]  /*23b0*/  UIADD3 UR8, UPT, UPT, UR4, 0x24800, URZ ;  /* 0x0002480004087890 */ /* 0x000fe4000fffe0ff */
[----:B------:R-:W-:Y:S01]  /*23c0*/  UPRMT UR4, URZ, 0x5410, UR21 ;  /* 0x00005410ff047896 */ /* 0x000fe20008000015 */
[----:B------:R-:W-:Y:S01]  /*23d0*/  UMOV UR32, 0x0 ;  /* 0x0000000000207882 */ /* 0x000fe20000000000 */
[----:B------:R-:W-:Y:S01]  /*23e0*/  UMOV UR33, 0x10000000 ;  /* 0x1000000000217882 */ /* 0x000fe20000000000 */
[----:B------:R-:W-:Y:S01]  /*23f0*/  UMOV UR19, UR35 ;  /* 0x0000002300137c82 */ /* 0x000fe20008000000 */
[----:B------:R-:W-:Y:S01]  /*2400*/  UMOV UR20, UR36 ;  /* 0x0000002400147c82 */ /* 0x000fe20008000000 */
[----:B------:R-:W-:Y:S01]  /*2410*/  UMOV UR12, UR36 ;  /* 0x00000024000c7c82 */ /* 0x000fe20008000000 */
[----:B------:R-:W-:Y:S01]  /*2420*/  UMOV UR9, UR17 ;  /* 0x0000001100097c82 */ /* 0x000fe20008000000 */
[----:B------:R-:W-:Y:S01]  /*2430*/  UMOV UR10, UR18 ;  /* 0x00000012000a7c82 */ /* 0x000fe20008000000 */
[----:B------:R-:W-:Y:S01]  /*2440*/  UTMALDG.3D.MULTICAST.2CTA [UR16], [UR14], UR5, desc[UR32] ;  /* 0x000020100e0073b4 */ /* 0x000fe20008211805 */
[----:B------:R1:W-:Y:S02]  /*2450*/  UTMALDG.3D.MULTICAST.2CTA [UR8], [UR22], UR4, desc[UR32] ;  /* 0x00002008160073b4 */ /* 0x0003e40008211804 */
[----:B-1----:R-:W-:Y:S01]  /*2460*/  UMOV UR4, UR7 ;  /* 0x0000000700047c82 */ /* 0x002fe20008000000 */
[----:B---3--:R-:W-:Y:S05]  /*2470*/  BRA.U UP0, `(.L_x_39) ;  /* 0xfffffffd00347547 */ /* 0x008fea000b83ffff */
.L_x_33:
[C---:B------:R-:W-:Y:S01]  /*2480*/  LEA R3, R11.reuse, UR6, 0x3 ;  /* 0x000000060b037c11 */ /* 0x040fe2000f8e18ff */
[----:B------:R-:W-:Y:S01]  /*2490*/  NOP ;  /* 0x0000000000007918 */ /* 0x000fe20000000000 */
[----:B-1----:R-:W-:Y:S02]  /*24a0*/  SHF.L.U32 R0, R10, 0x1f, RZ ;  /* 0x0000001f0a007819 */ /* 0x002fe400000006ff */
[----:B------:R-:W-:Y:S02]  /*24b0*/  LEA R5, R11, UR6, 0x4 ;  /* 0x000000060b057c11 */ /* 0x000fe4000f8e20ff */
[----:B--2-4-:R-:W1:Y:S02]  /*24c0*/  SYNCS.PHASECHK.TRANS64.TRYWAIT P0, [R3+URZ+0xf0], R0 ;  /* 0x0000f000030075a7 */ /* 0x014e6400080011ff */
[----:B-1----:R-:W-:Y:S05]  /*24d0*/  @!P0 BRA `(.L_x_40) ;  /* 0x0000009800b48947 */ /* 0x002fea0003800000 */
.L_x_157:
[----:B------:R-:W2:Y:S01]  /*24e0*/  LDS.128 R4, [R5+0x160] ;  /* 0x0001600005047984 */ /* 0x000ea20000000c00 */
[----:B------:R-:W-:Y:S01]  /*24f0*/  UISETP.GE.AND UP0, UPT, UR42, 0x1, UPT ;  /* 0x000000012a00788c */ /* 0x000fe2000bf06270 */
[----:B------:R-:W-:Y:S01]  /*2500*/  @!PT LDS RZ, [RZ] ;  /* 0x00000000fffff984 */ /* 0x000fe20000000800 */
[----:B------:R-:W-:Y:S01]  /*2510*/  @!PT LDS RZ, [RZ] ;  /* 0x00000000fffff984 */ /* 0x000fe20000000800 */
[----:B------:R-:W-:Y:S01]  /*2520*/  @!PT LDS RZ, [RZ] ;  /* 0x00000000fffff984 */ /* 0x000fe20000000800 */
[----:B------:R-:W-:Y:S01]  /*2530*/  @!PT LDS RZ, [RZ] ;  /* 0x00000000fffff984 */ /* 0x000fe20000000800 */
[----:B------:R3:W-:Y:S06]  /*2540*/  MEMBAR.ALL.CTA ;  /* 0x0000000000007992 */ /* 0x0007ec0000008000 */
[----:B---3--:R-:W3:Y:S01]  /*2550*/  FENCE.VIEW.ASYNC.S ;  /* 0x00000000000073c6 */ /* 0x008ee20000000000 */
[----:B--2---:R-:W-:-:S13]  /*2560*/  LOP3.LUT P0, RZ, R6, 0x1, RZ, 0xc0, !PT ;  /* 0x0000000106ff7812 */ /* 0x004fda000780c0ff */
[----:B---3--:R-:W-:Y:S01]  /*2570*/  VOTEU.ANY UP1, P0 ;  /* 0x0000000000ff7886 */ /* 0x008fe20000020100 */
[----:B------:R-:W-:-:S13]  /*2580*/  PLOP3.LUT P0, PT, PT, PT, UP1, 0x80, 0x8 ;  /* 0x000000000008781c */ /* 0x000fda0003f0f018 */
[----:B-1----:R-:W-:Y:S02]  /*2590*/  @P0 LOP3.LUT R0, R5, 0xffff, RZ, 0xc0, !PT ;  /* 0x0000ffff05000812 */ /* 0x002fe400078ec0ff */
[----:B------:R-:W-:Y:S02]  /*25a0*/  @P0 MOV R2, R4 ;  /* 0x0000000400020202 */ /* 0x000fe40000000f00 */
[----:B------:R-:W-:Y:S01]  /*25b0*/  @P0 R2UR UR5, R0 ;  /* 0x00000000000502ca */ /* 0x000fe200000e0000 */
[----:B------:R-:W-:Y:S01]  /*25c0*/  VIADD R0, R3, 0x100 ;  /* 0x0000010003007836 */ /* 0x000fe20000000000 */
[----:B------:R-:W-:Y:S02]  /*25d0*/  @P0 SHF.R.U32.HI R4, RZ, 0x10, R5 ;  /* 0x00000010ff040819 */ /* 0x000fe40000011605 */
[----:B------:R-:W-:Y:S02]  /*25e0*/  @P0 R2UR UR8, R2 ;  /* 0x00000000020802ca */ /* 0x000fe400000e0000 */
[----:B------:R-:W-:-:S02]  /*25f0*/  PRMT R0, RZ, 0x654, R0 ;  /* 0x00000654ff007816 */ /* 0x000fc40000000000 */
[----:B------:R-:W-:Y:S02]  /*2600*/  @P0 R2UR UR4, R4 ;  /* 0x00000000040402ca */ /* 0x000fe400000e0000 */
[----:B------:R1:W-:Y:S03]  /*2610*/  SYNCS.ARRIVE.TRANS64.RED.A1T0 RZ, [R0+URZ], RZ ;  /* 0x000000ff00ff79a7 */ /* 0x0003e600081004ff */
[----:B------:R-:W-:-:S04]  /*2620*/  @UP1 UMOV UR37, UR5 ;  /* 0x0000000500251c82 */ /* 0x000fc80008000000 */
[----:B------:R-:W-:-:S04]  /*2630*/  @UP1 UMOV UR38, UR8 ;  /* 0x0000000800261c82 */ /* 0x000fc80008000000 */
[----:B------:R-:W-:Y:S01]  /*2640*/  @UP1 UMOV UR36, UR4 ;  /* 0x0000000400241c82 */ /* 0x000fe20008000000 */
[----:B------:R-:W-:Y:S05]  /*2650*/  BRA.U !UP0, `(.L_x_41) ;  /* 0x0000000108d47547 */ /* 0x000fea000b800000 */
[----:B------:R-:W2:Y:S01]  /*2660*/  LDCU.128 UR12, c[0x0][0xb10] ;  /* 0x00016200ff0c77ac */ /* 0x000ea20008000c00 */
[----:B------:R-:W3:Y:S01]  /*2670*/  LDCU UR28, c[0x0][0xb20] ;  /* 0x00016400ff1c77ac */ /* 0x000ee20008000800 */
[----:B------:R-:W4:Y:S01]  /*2680*/  LDCU UR20, c[0x0][0xb0c] ;  /* 0x00016180ff1477ac */ /* 0x000f220008000800 */
[----:B------:R-:W1:Y:S01]  /*2690*/  LDCU.64 UR10, c[0x0][0xb28] ;  /* 0x00016500ff0a77ac */ /* 0x000e620008000a00 */
[----:B------:R-:W-:Y:S02]  /*26a0*/  UISETP.NE.AND UP3, UPT, UR42, 0x1, UPT ;  /* 0x000000012a00788c */ /* 0x000fe4000bf65270 */
[----:B--2---:R-:W-:Y:S02]  /*26b0*/  UIMAD.WIDE.U32 UR8, UR39, UR15, URZ ;  /* 0x0000000f270872a5 */ /* 0x004fe4000f8e00ff */
[----:B------:R-:W-:Y:S02]  /*26c0*/  UIMAD.WIDE.U32 UR4, UR40, UR12, URZ ;  /* 0x0000000c280472a5 */ /* 0x000fe4000f8e00ff */
[----:B------:R-:W-:-:S02]  /*26d0*/  UISETP.NE.AND UP0, UPT, UR14, 0x1, UPT ;  /* 0x000000010e00788c */ /* 0x000fc4000bf05270 */
[----:B------:R-:W-:Y:S01]  /*26e0*/  UIMAD.WIDE.U32 UR22, UR37, UR15, URZ ;  /* 0x0000000f251672a5 */ /* 0x000fe2000f8e00ff */
[----:B------:R-:W-:Y:S02]  /*26f0*/  UMOV UR8, UR9 ;  /* 0x0000000900087c82 */ /* 0x000fe40008000000 */
[----:B------:R-:W-:Y:S01]  /*2700*/  UMOV UR4, UR5 ;  /* 0x0000000500047c82 */ /* 0x000fe20008000000 */
[----:B---3--:R-:W-:Y:S02]  /*2710*/  USHF.R.U32.HI UR8, URZ, UR28, UR8 ;  /* 0x0000001cff087299 */ /* 0x008fe40008011608 */
[----:B----4-:R-:W-:Y:S02]  /*2720*/  UISETP.NE.AND UP2, UPT, UR20, 0x1, UPT ;  /* 0x000000011400788c */ /* 0x010fe4000bf45270 */
[----:B------:R-:W-:Y:S02]  /*2730*/  USHF.R.U32.HI UR4, URZ, UR13, UR4 ;  /* 0x0000000dff047299 */ /* 0x000fe40008011604 */
[----:B------:R-:W-:-:S02]  /*2740*/  USEL UR5, UR39, UR8, !UP0 ;  /* 0x0000000827057287 */ /* 0x000fc4000c000000 */
[----:B------:R-:W-:Y:S02]  /*2750*/  USEL UR8, UR40, UR4, !UP2 ;  /* 0x0000000428087287 */ /* 0x000fe4000d000000 */
[----:B-1----:R-:W-:Y:S01]  /*2760*/  UIMAD.WIDE.U32 UR16, UR5, UR10, URZ ;  /* 0x0000000a051072a5 */ /* 0x002fe2000f8e00ff */
[----:B------:R-:W-:Y:S01]  /*2770*/  UMOV UR4, UR23 ;  /* 0x0000001700047c82 */ /* 0x000fe20008000000 */
[----:B------:R-:W-:Y:S02]  /*2780*/  UIMAD.WIDE.U32 UR18, UR38, UR12, URZ ;  /* 0x0000000c261272a5 */ /* 0x000fe4000f8e00ff */
[----:B------:R-:W-:-:S03]  /*2790*/  UIMAD.WIDE.U32 UR22, UR8, UR10, URZ ;  /* 0x0000000a081672a5 */ /* 0x000fc6000f8e00ff */
[----:B------:R-:W-:Y:S01]  /*27a0*/  UMOV UR16, UR17 ;  /* 0x0000001100107c82 */ /* 0x000fe20008000000 */
[----:B------:R-:W-:Y:S02]  /*27b0*/  USHF.R.U32.HI UR4, URZ, UR28, UR4 ;  /* 0x0000001cff047299 */ /* 0x000fe40008011604 */
[----:B------:R-:W-:Y:S01]  /*27c0*/  @UP3 USHF.R.U32.HI UR5, URZ, UR11, UR16 ;  /* 0x0000000bff053299 */ /* 0x000fe20008011610 */
[----:B------:R-:W-:Y:S01]  /*27d0*/  UMOV UR18, UR19 ;  /* 0x0000001300127c82 */ /* 0x000fe20008000000 */
[----:B------:R-:W-:Y:S01]  /*27e0*/  UMOV UR22, UR23 ;  /* 0x0000001700167c82 */ /* 0x000fe20008000000 */
[----:B------:R-:W-:Y:S02]  /*27f0*/  USHF.R.U32.HI UR13, URZ, UR13, UR18 ;  /* 0x0000000dff0d7299 */ /* 0x000fe40008011612 */
[----:B------:R-:W-:Y:S02]  /*2800*/  USEL UR4, UR37, UR4, !UP0 ;  /* 0x0000000425047287 */ /* 0x000fe4000c000000 */
[----:B------:R-:W-:-:S02]  /*2810*/  @UP3 USHF.R.U32.HI UR8, URZ, UR11, UR22 ;  /* 0x0000000bff083299 */ /* 0x000fc40008011616 */
[----:B------:R-:W-:Y:S02]  /*2820*/  UIMAD UR9, UR42, UR5, URZ ;  /* 0x000000052a0972a4 */ /* 0x000fe4000f8e02ff */
[----:B------:R-:W-:Y:S02]  /*2830*/  USEL UR5, UR38, UR13, !UP2 ;  /* 0x0000000d26057287 */ /* 0x000fe4000d000000 */
[----:B------:R-:W-:Y:S02]  /*2840*/  UIMAD UR12, UR42, UR8, URZ ;  /* 0x000000082a0c72a4 */ /* 0x000fe4000f8e02ff */
[----:B------:R-:W-:Y:S02]  /*2850*/  UISETP.GE.AND UP0, UPT, UR4, UR9, UPT ;  /* 0x000000090400728c */ /* 0x000fe4000bf06270 */
[----:B------:R-:W-:Y:S02]  /*2860*/  UIMAD.WIDE.U32 UR16, UR4, UR10, URZ ;  /* 0x0000000a041072a5 */ /* 0x000fe4000f8e00ff */
[----:B------:R-:W-:-:S02]  /*2870*/  UISETP.GE.OR UP0, UPT, UR5, UR12, UP0 ;  /* 0x0000000c0500728c */ /* 0x000fc40008706670 */
        /* <DEDUP_REMOVED lines=19> */
.L_x_41:
[----:B------:R-:W2:Y:S02]  /*29b0*/  LDCU UR4, c[0x0][0xb30] ;  /* 0x00016600ff0477ac */ /* 0x000ea40008000800 */
[----:B--2---:R-:W-:-:S09]  /*29c0*/  UISETP.NE.AND UP0, UPT, UR4, 0x1, UPT ;  /* 0x000000010400788c */ /* 0x004fd2000bf05270 */
        /* <DEDUP_REMOVED lines=14> */
[----:B------:R-:W-:Y:S02]  /*2ab0*/  UIADD3 UR8, UPT, UPT, UR5, -UR4, URZ ;  /* 0x8000000405087290 */ /* 0x000fe4000fffe0ff */
[----:B------:R-:W-:Y:S02]  /*2ac0*/  UIADD3 UR4, UPT, UPT, -UR5, UR4, URZ ;  /* 0x0000000405047290 */ /* 0x000fe4000fffe1ff */
[----:B------:R-:W-:Y:S02]  /*2ad0*/  UIMAD UR37, UR8, UR14, UR37 ;  /* 0x0000000e082572a4 */ /* 0x000fe4000f8e0225 */
[----:B------:R-:W-:-:S12]  /*2ae0*/  UIMAD UR38, UR4, UR10, UR38 ;  /* 0x0000000a042672a4 */ /* 0x000fd8000f8e0226 */
.L_x_42:
[----:B------:R-:W-:Y:S01]  /*2af0*/  VIADD R11, R11, 0x1 ;  /* 0x000000010b0b7836 */ /* 0x000fe20000000000 */
[----:B------:R-:W-:Y:S01]  /*2b00*/  R2UR UR4, R152 ;  /* 0x00000000980472ca */ /* 0x000fe200000e0000 */
[----:B------:R-:W-:Y:S01]  /*2b10*/  UIADD3 UR16, UPT, UPT, UR38, UR63, URZ ;  /* 0x0000003f26107290 */ /* 0x000fe2000fffe0ff */
[----:B------:R-:W-:Y:S02]  /*2b20*/  PLOP3.LUT P1, PT, PT, PT, PT, 0x80, 0x8 ;  /* 0x000000000008781c */ /* 0x000fe40003f2f070 */
[----:B------:R-:W-:-:S04]  /*2b30*/  ISETP.NE.AND P0, PT, R11, 0x2, PT ;  /* 0x000000020b00780c */ /* 0x000fc80003f05270 */
[----:B------:R-:W-:Y:S02]  /*2b40*/  SEL R3, RZ, 0x1, P0 ;  /* 0x00000001ff037807 */ /* 0x000fe40000000000 */
[----:B------:R-:W-:Y:S02]  /*2b50*/  SEL R11, R11, RZ, P0 ;  /* 0x000000ff0b0b7207 */ /* 0x000fe40000000000 */
[----:B------:R-:W-:Y:S01]  /*2b60*/  LOP3.LUT R10, R10, R3, RZ, 0x3c, !PT ;  /* 0x000000030a0a7212 */ /* 0x000fe200078e3cff */
[----:B------:R-:W-:Y:S01]  /*2b70*/  UIADD3 UR20, UPT, UPT, UR37, UR4, URZ ;  /* 0x0000000425147290 */ /* 0x000fe2000fffe0ff */
[----:B------:R-:W-:Y:S11]  /*2b80*/  BRA.U UP1, `(.L_x_43) ;  /* 0xfffffff101087547 */ /* 0x000ff6000b83ffff */
[----:B------:R-:W-:Y:S01]  /*2b90*/  UIADD3 UR8, UPT, UPT, UR6, 0x50, URZ ;  /* 0x0000005006087890 */ /* 0x000fe2000fffe0ff */
[----:B------:R-:W-:-:S03]  /*2ba0*/  SHF.L.U32 R3, R12, 0x1f, RZ ;  /* 0x0000001f0c037819 */ /* 0x000fc600000006ff */
[----:B------:R-:W-:-:S09]  /*2bb0*/  ULEA UR4, UR7, UR8, 0x3 ;  /* 0x0000000807047291 */ /* 0x000fd2000f8e18ff */
[----:B------:R-:W2:Y:S02]  /*2bc0*/  SYNCS.PHASECHK.TRANS64.TRYWAIT P0, [UR4], R3 ;  /* 0x00000003ff0075a7 */ /* 0x000ea40008001104 */
[----:B--2---:R-:W-:Y:S05]  /*2bd0*/  @!P0 BRA `(.L_x_44) ;  /* 0x0000009400088947 */ /* 0x004fea0003800000 */
.L_x_159:
[----:B------:R-:W-:-:S04]  /*2be0*/  UIADD3 UR4, UPT, UPT, UR7, 0x1, URZ ;  /* 0x0000000107047890 */ /* 0x000fc8000fffe0ff */
[----:B------:R-:W-:-:S04]  /*2bf0*/  UISETP.NE.AND UP0, UPT, UR4, 0xa, UPT ;  /* 0x0000000a0400788c */ /* 0x000fc8000bf05270 */
[----:B------:R-:W-:Y:S02]  /*2c00*/  USEL UR6, URZ, 0x1, UP0 ;  /* 0x00000001ff067887 */ /* 0x000fe40008000000 */
[----:B------:R-:W-:-:S04]  /*2c10*/  USEL UR4, UR4, URZ, UP0 ;  /* 0x000000ff04047287 */ /* 0x000fc80008000000 */
[----:B------:R-:W-:Y:S01]  /*2c20*/  ULEA UR5, UR4, UR8, 0x3 ;  /* 0x0000000804057291 */ /* 0x000fe2000f8e18ff */
[----:B------:R-:W-:-:S04]  /*2c30*/  LOP3.LUT R2, R12, UR6, RZ, 0x3c, !PT ;  /* 0x000000060c027c12 */ /* 0x000fc8000f8e3cff */
[----:B-1----:R-:W-:-:S04]  /*2c40*/  SHF.L.U32 R3, R2, 0x1f, RZ ;  /* 0x0000001f02037819 */ /* 0x002fc800000006ff */
[----:B------:R-:W1:Y:S02]  /*2c50*/  SYNCS.PHASECHK.TRANS64.TRYWAIT P0, [UR5], R3 ;  /* 0x00000003ff0075a7 */ /* 0x000e640008001105 */
[----:B-1----:R-:W-:Y:S05]  /*2c60*/  @!P0 BRA `(.L_x_45) ;  /* 0x0000009000fc8947 */ /* 0x002fea0003800000 */
.L_x_161:
        /* <DEDUP_REMOVED lines=9> */
.L_x_163:
        /* <DEDUP_REMOVED lines=9> */
.L_x_165:
        /* <DEDUP_REMOVED lines=9> */
.L_x_167:
        /* <DEDUP_REMOVED lines=9> */
.L_x_169:
        /* <DEDUP_REMOVED lines=9> */
.L_x_171:
        /* <DEDUP_REMOVED lines=9> */
.L_x_173:
        /* <DEDUP_REMOVED lines=9> */
.L_x_175:
[----:B------:R-:W-:-:S04]  /*3060*/  UIADD3 UR4, UPT, UPT, UR4, 0x1, URZ ;  /* 0x0000000104047890 */ /* 0x000fc8000fffe0ff */
[----:B------:R-:W-:-:S04]  /*3070*/  UISETP.NE.AND UP0, UPT, UR4, 0xa, UPT ;  /* 0x0000000a0400788c */ /* 0x000fc8000bf05270 */
[----:B------:R-:W-:Y:S02]  /*3080*/  USEL UR5, URZ, 0x1, UP0 ;  /* 0x00000001ff057887 */ /* 0x000fe40008000000 */
[----:B------:R-:W-:-:S04]  /*3090*/  USEL UR4, UR4, URZ, UP0 ;  /* 0x000000ff04047287 */ /* 0x000fc80008000000 */
[----:B------:R-:W-:Y:S01]  /*30a0*/  ULEA UR4, UR4, UR8, 0x3 ;  /* 0x0000000804047291 */ /* 0x000fe2000f8e18ff */
[----:B-1----:R-:W-:-:S04]  /*30b0*/  LOP3.LUT R3, R2, UR5, RZ, 0x3c, !PT ;  /* 0x0000000502037c12 */ /* 0x002fc8000f8e3cff */
[----:B------:R-:W-:Y:S01]  /*30c0*/  SHF.L.U32 R3, R3, 0x1f, RZ ;  /* 0x0000001f03037819 */ /* 0x000fe200000006ff */
[----:B------:R-:W-:-:S07]  /*30d0*/  IMAD.U32 R0, RZ, RZ, UR4 ;  /* 0x00000004ff007e24 */ /* 0x000fce000f8e00ff */
.L_x_53:
[----:B-1----:R1:W2:Y:S02]  /*30e0*/  SYNCS.PHASECHK.TRANS64.TRYWAIT P0, [R0+URZ], R3 ;  /* 0x00000003000075a7 */ /* 0x0022a400080011ff */
[----:B--2---:R-:W-:Y:S05]  /*30f0*/  @!P0 NANOSLEEP.SYNCS 0x989680 ;  /* 0x009896800000895d */ /* 0x004fea0003900000 */
[----:B------:R-:W2:Y:S02]  /*3100*/  @!P0 SYNCS.PHASECHK.TRANS64 P0, [R0+URZ], R3 ;  /* 0x00000003000085a7 */ /* 0x000ea400080010ff */
[----:B--2---:R-:W-:Y:S05]  /*3110*/  @P0 EXIT ;  /* 0x000000000000094d */ /* 0x004fea0003800000 */
[----:B------:R-:W-:Y:S05]  /*3120*/  BRA `(.L_x_53) ;  /* 0xfffffffc00ec7947 */ /* 0x000fea000383ffff */
.L_x_23:
[----:B------:R-:W-:-:S04]  /*3130*/  UISETP.NE.AND UP0, UPT, UR47, URZ, UPT ;  /* 0x000000ff2f00728c */ /* 0x000fc8000bf05270 */
[----:B------:R-:W-:-:S09]  /*3140*/  UISETP.NE.OR UP0, UPT, UR25, 0x1, UP0 ;  /* 0x000000011900788c */ /* 0x000fd20008705670 */
[----:B------:R-:W-:Y:S05]  /*3150*/  BRA.U UP0, `(.L_x_54) ;  /* 0x0000000500487547 */ /* 0x000fea000b800000 */
[----:B------:R-:W-:Y:S01]  /*3160*/  ISETP.GE.U32.AND P2, PT, R0, 0x8, PT ;  /* 0x000000080000780c */ /* 0x000fe20003f46070 */
[----:B------:R-:W-:Y:S01]  /*3170*/  IMAD.MOV.U32 R12, RZ, RZ, 0x1 ;  /* 0x00000001ff0c7424 */ /* 0x000fe200078e00ff */
[----:B------:R-:W-:Y:S02]  /*3180*/  CS2R R10, SRZ ;  /* 0x00000000000a7805 */ /* 0x000fe4000001ff00 */
[----:B------:R-:W-:Y:S01]  /*3190*/  CS2R R8, SRZ ;  /* 0x0000000000087805 */ /* 0x000fe2000001ff00 */
[----:B------:R-:W-:Y:S01]  /*31a0*/  UMOV UR6, 0x400 ;  /* 0x0000040000067882 */ /* 0x000fe20000000000 */
[----:B------:R-:W-:Y:S01]  /*31b0*/  UMOV UR5, URZ ;  /* 0x000000ff00057c82 */ /* 0x000fe20008000000 */
[----:B------:R-:W-:-:S12]  /*31c0*/  ULEA UR6, UR47, UR6, 0x18 ;  /* 0x000000062f067291 */ /* 0x000fd8000f8ec0ff */
.L_x_58:
[----:B------:R-:W-:Y:S02]  /*31d0*/  LEA R2, R8, UR6, 0x3 ;  /* 0x0000000608027c11 */ /* 0x000fe4000f8e18ff */
[----:B------:R-:W-:-:S03]  /*31e0*/  SHF.L.U32 R5, R9, 0x1f, RZ ;  /* 0x0000001f09057819 */ /* 0x000fc600000006ff */
[----:B------:R-:W-:Y:S01]  /*31f0*/  VIADD R4, R2, 0x140 ;  /* 0x0000014002047836 */ /* 0x000fe20000000000 */
[----:B------:R-:W2:Y:S02]  /*3200*/  SYNCS.PHASECHK.TRANS64.TRYWAIT P0, [R2+URZ+0x130], R5 ;  /* 0x00013005020075a7 */ /* 0x000ea400080011ff */
[----:B--2---:R-:W-:Y:S05]  /*3210*/  @!P0 BRA `(.L_x_55) ;  /* 0x0000009000508947 */ /* 0x004fea0003800000 */
.L_x_176:
[----:B------:R-:W-:Y:S01]  /*3220*/  ULEA UR4, UR5, UR6, 0x3 ;  /* 0x0000000605047291 */ /* 0x000fe2000f8e18ff */
[----:B------:R-:W-:Y:S02]  /*3230*/  PRMT R4, RZ, 0x654, R4 ;  /* 0x00000654ff047816 */ /* 0x000fe40000000004 */
[----:B--2---:R-:W-:Y:S01]  /*3240*/  SHF.L.U32 R5, R12, 0x1f, RZ ;  /* 0x0000001f0c057819 */ /* 0x004fe200000006ff */
[----:B------:R-:W-:Y:S01]  /*3250*/  UIADD3 UR7, UPT, UPT, UR4, 0xf0, URZ ;  /* 0x000000f004077890 */ /* 0x000fe2000fffe0ff */
[----:B------:R2:W-:Y:S05]  /*3260*/  SYNCS.ARRIVE.TRANS64.RED.A1T0 RZ, [R4+URZ], RZ ;  /* 0x000000ff04ff79a7 */ /* 0x0005ea00081004ff */
[----:B------:R-:W-:Y:S01]  /*3270*/  IMAD.U32 R7, RZ, RZ, UR7 ;  /* 0x00000007ff077e24 */ /* 0x000fe2000f8e00ff */
[----:B------:R-:W3:Y:S04]  /*3280*/  SYNCS.PHASECHK.TRANS64.TRYWAIT P0, [UR4+0x100], R5 ;  /* 0x00010005ff0075a7 */ /* 0x000ee80008001104 */
[----:B------:R-:W-:Y:S01]  /*3290*/  PRMT R6, R0, 0x654, R7 ;  /* 0x0000065400067816 */ /* 0x000fe20000000007 */
[----:B--2---:R-:W-:Y:S01]  /*32a0*/  @!P2 IMAD.MOV.U32 R4, RZ, RZ, 0x10 ;  /* 0x00000010ff04a424 */ /* 0x004fe200078e00ff */
[----:B---3--:R-:W-:Y:S06]  /*32b0*/  @!P0 BRA `(.L_x_56) ;  /* 0x00000090003c8947 */ /* 0x008fec0003800000 */
.L_x_178:
[----:B------:R-:W-:Y:S01]  /*32c0*/  ULEA UR8, UR5, UR6, 0x4 ;  /* 0x0000000605087291 */ /* 0x000fe2000f8e20ff */
[----:B------:R-:W-:Y:S01]  /*32d0*/  SEL R3, R6, R3, !P2 ;  /* 0x0000000306037207 */ /* 0x000fe20005000000 */
[----:B------:R-:W-:Y:S01]  /*32e0*/  UIADD3 UR9, UPT, UPT, UR4, 0xf0, URZ ;  /* 0x000000f004097890 */ /* 0x000fe2000fffe0ff */
[----:B--2---:R-:W-:Y:S01]  /*32f0*/  LEA R2, R11, UR6, 0x3 ;  /* 0x000000060b027c11 */ /* 0x004fe2000f8e18ff */
[----:B------:R-:W-:Y:S01]  /*3300*/  UIADD3 UR8, UPT, UPT, UR8, 0x160, URZ ;  /* 0x0000016008087890 */ /* 0x000fe2000fffe0ff */
[----:B------:R-:W-:Y:S01]  /*3310*/  SHF.L.U32 R5, R10, 0x1f, RZ ;  /* 0x0000001f0a057819 */ /* 0x000fe200000006ff */
[----:B------:R2:W-:Y:S01]  /*3320*/  @!P2 SYNCS.ARRIVE.TRANS64.RED RZ, [R3+URZ], R4 ;  /* 0x0000000403ffa9a7 */ /* 0x0005e200080004ff */
[----:B------:R-:W-:Y:S01]  /*3330*/  UIADD3 UR4, UPT, UPT, UR5, 0x1, URZ ;  /* 0x0000000105047890 */ /* 0x000fe2000fffe0ff */
[----:B------:R-:W-:-:S03]  /*3340*/  VIADD R8, R8, 0x1 ;  /* 0x0000000108087836 */ /* 0x000fc60000000000 */
[----:B------:R-:W-:Y:S02]  /*3350*/  UISETP.NE.AND UP0, UPT, UR4, 0x2, UPT ;  /* 0x000000020400788c */ /* 0x000fe4000bf05270 */
[----:B------:R-:W-:Y:S06]  /*3360*/  UGETNEXTWORKID.BROADCAST [UR8], [UR9] ;  /* 0x00000000080073ca */ /* 0x000fec0008000100 */
[----:B------:R-:W-:Y:S01]  /*3370*/  USEL UR7, URZ, 0x1, UP0 ;  /* 0x00000001ff077887 */ /* 0x000fe20008000000 */
[----:B------:R-:W-:Y:S01]  /*3380*/  ISETP.NE.AND P0, PT, R8, 0x2, PT ;  /* 0x000000020800780c */ /* 0x000fe20003f05270 */
[----:B------:R-:W-:Y:S01]  /*3390*/  USEL UR5, UR4, URZ, UP0 ;  /* 0x000000ff04057287 */ /* 0x000fe20008000000 */
[----:B------:R-:W3:Y:S03]  /*33a0*/  SYNCS.PHASECHK.TRANS64.TRYWAIT P1, [R2+URZ+0xf0], R5 ;  /* 0x0000f005020075a7 */ /* 0x000ee600080211ff */
[----:B------:R-:W-:Y:S01]  /*33b0*/  LOP3.LUT R12, R12, UR7, RZ, 0x3c, !PT ;  /* 0x000000070c0c7c12 */ /* 0x000fe2000f8e3cff */
[----:B--23--:R-:W-:Y:S07]  /*33c0*/  @!P1 BRA `(.L_x_57) ;  /* 0x0000009000109947 */ /* 0x00cfee0003800000 */
.L_x_179:
[C---:B------:R-:W-:Y:S01]  /*33d0*/  LEA R4, R11.reuse, UR6, 0x4 ;  /* 0x000000060b047c11 */ /* 0x040fe2000f8e20ff */
[----:B--2---:R-:W-:Y:S01]  /*33e0*/  VIADD R2, R2, 0x100 ;  /* 0x0000010002027836 */ /* 0x004fe20000000000 */
[----:B------:R-:W-:Y:S01]  /*33f0*/  SEL R8, R8, RZ, P0 ;  /* 0x000000ff08087207 */ /* 0x000fe20000000000 */
[----:B------:R-:W-:-:S03]  /*3400*/  VIADD R11, R11, 0x1 ;  /* 0x000000010b0b7836 */ /* 0x000fc60000000000 */
[----:B------:R-:W2:Y:S01]  /*3410*/  LDS.128 R4, [R4+0x160] ;  /* 0x0001600004047984 */ /* 0x000ea20000000c00 */
[----:B------:R-:W-:Y:S02]  /*3420*/  PRMT R2, RZ, 0x654, R2 ;  /* 0x00000654ff027816 */ /* 0x000fe40000000002 */
[C---:B------:R-:W-:Y:S01]  /*3430*/  ISETP.NE.AND P1, PT, R11.reuse, 0x2, PT ;  /* 0x000000020b00780c */ /* 0x040fe20003f25270 */
[----:B------:R-:W-:Y:S01]  /*3440*/  @!PT LDS RZ, [RZ] ;  /* 0x00000000fffff984 */ /* 0x000fe20000000800 */
[----:B------:R-:W-:Y:S01]  /*3450*/  @!PT LDS RZ, [RZ] ;  /* 0x00000000fffff984 */ /* 0x000fe20000000800 */
[----:B------:R-:W-:Y:S01]  /*3460*/  @!PT LDS RZ, [RZ] ;  /* 0x00000000fffff984 */ /* 0x000fe20000000800 */
[----:B------:R-:W-:Y:S01]  /*3470*/  @!PT LDS RZ, [RZ] ;  /* 0x00000000fffff984 */ /* 0x000fe20000000800 */
[----:B------:R3:W-:Y:S06]  /*3480*/  MEMBAR.ALL.CTA ;  /* 0x0000000000007992 */ /* 0x0007ec0000008000 */
[----:B---3--:R-:W3:Y:S01]  /*3490*/  FENCE.VIEW.ASYNC.S ;  /* 0x00000000000073c6 */ /* 0x008ee20000000000 */
[----:B------:R-:W-:Y:S01]  /*34a0*/  SEL R11, R11, RZ, P1 ;  /* 0x000000ff0b0b7207 */ /* 0x000fe20000800000 */
[----:B---3--:R3:W-:Y:S01]  /*34b0*/  SYNCS.ARRIVE.TRANS64.RED.A1T0 RZ, [R2+URZ], RZ ;  /* 0x000000ff02ff79a7 */ /* 0x0087e200081004ff */
[----:B--2---:R-:W-:-:S02]  /*34c0*/  LOP3.LUT P3, RZ, R6, 0x1, RZ, 0xc0, !PT ;  /* 0x0000000106ff7812 */ /* 0x004fc4000786c0ff */
[----:B------:R-:W-:-:S04]  /*34d0*/  SEL R5, RZ, 0x1, P1 ;  /* 0x00000001ff057807 */ /* 0x000fc80000800000 */
[----:B------:R-:W-:Y:S02]  /*34e0*/  LOP3.LUT R10, R10, R5, RZ, 0x3c, !PT ;  /* 0x000000050a0a7212 */ /* 0x000fe400078e3cff */
[----:B---3--:R-:W-:-:S04]  /*34f0*/  SEL R2, RZ, 0x1, P0 ;  /* 0x00000001ff027807 */ /* 0x008fc80000000000 */
[----:B------:R-:W-:Y:S01]  /*3500*/  LOP3.LUT R9, R9, R2, RZ, 0x3c, !PT ;  /* 0x0000000209097212 */ /* 0x000fe200078e3cff */
[----:B------:R-:W-:Y:S06]  /*3510*/  @P3 BRA `(.L_x_58) ;  /* 0xfffffffc002c3947 */ /* 0x000fec000383ffff */
[----:B------:R-:W-:Y:S01]  /*3520*/  ULEA UR4, UR5, UR6, 0x3 ;  /* 0x0000000605047291 */ /* 0x000fe2000f8e18ff */
[----:B------:R-:W-:-:S08]  /*3530*/  SHF.L.U32 R3, R12, 0x1f, RZ ;  /* 0x0000001f0c037819 */ /* 0x000fd000000006ff */
[----:B------:R-:W2:Y:S02]  /*3540*/  SYNCS.PHASECHK.TRANS64 P0, [UR4+0x100], R3 ;  /* 0x00010003ff0075a7 */ /* 0x000ea40008001004 */
[----:B--2---:R-:W-:Y:S05]  /*3550*/  @P0 BRA `(.L_x_59) ;  /* 0x0000000000080947 */ /* 0x004fea0003800000 */
[----:B------:R-:W2:Y:S02]  /*3560*/  SYNCS.PHASECHK.TRANS64.TRYWAIT P0, [UR4+0x100], R3 ;  /* 0x00010003ff0075a7 */ /* 0x000ea40008001104 */
[----:B--2---:R-:W-:Y:S05]  /*3570*/  @!P0 BRA `(.L_x_60) ;  /* 0x0000008c00b88947 */ /* 0x004fea0003800000 */
.L_x_59:
[----:B------:R-:W-:-:S04]  /*3580*/  UIADD3 UR7, UPT, UPT, UR5, 0x1, URZ ;  /* 0x0000000105077890 */ /* 0x000fc8000fffe0ff */
[----:B------:R-:W-:-:S04]  /*3590*/  UISETP.NE.AND UP0, UPT, UR7, 0x2, UPT ;  /* 0x000000020700788c */ /* 0x000fc8000bf05270 */
[----:B------:R-:W-:Y:S02]  /*35a0*/  USEL UR8, URZ, 0x1, UP0 ;  /* 0x00000001ff087887 */ /* 0x000fe40008000000 */
[----:B------:R-:W-:-:S04]  /*35b0*/  USEL UR7, UR7, URZ, UP0 ;  /* 0x000000ff07077287 */ /* 0x000fc80008000000 */
[----:B------:R-:W-:Y:S01]  /*35c0*/  ULEA UR7, UR7, UR6, 0x3 ;  /* 0x0000000607077291 */ /* 0x000fe2000f8e18ff */
[----:B--2---:R-:W-:-:S04]  /*35d0*/  LOP3.LUT R3, R12, UR8, RZ, 0x3c, !PT ;  /* 0x000000080c037c12 */ /* 0x004fc8000f8e3cff */
[----:B------:R-:W-:-:S04]  /*35e0*/  SHF.L.U32 R0, R3, 0x1f, RZ ;  /* 0x0000001f03007819 */ /* 0x000fc800000006ff */
[----:B------:R-:W2:Y:S02]  /*35f0*/  SYNCS.PHASECHK.TRANS64 P0, [UR7+0x100], R0 ;  /* 0x00010000ff0075a7 */ /* 0x000ea40008001007 */
[----:B-12---:R-:W-:Y:S05]  /*3600*/  @P0 EXIT ;  /* 0x000000000000094d */ /* 0x006fea0003800000 */
[----:B------:R-:W-:Y:S02]  /*3610*/  SHF.L.U32 R3, R3, 0x1f, RZ ;  /* 0x0000001f03037819 */ /* 0x000fe400000006ff */
[----:B------:R-:W-:-:S07]  /*3620*/  MOV R0, UR7 ;  /* 0x0000000700007c02 */ /* 0x000fce0008000f00 */
.L_x_61:
[----:B-1----:R1:W2:Y:S02]  /*3630*/  SYNCS.PHASECHK.TRANS64.TRYWAIT P0, [R0+URZ+0x100], R3 ;  /* 0x00010003000075a7 */ /* 0x0022a400080011ff */
[----:B--2---:R-:W-:Y:S05]  /*3640*/  @!P0 NANOSLEEP.SYNCS 0x989680 ;  /* 0x009896800000895d */ /* 0x004fea0003900000 */
[----:B------:R-:W2:Y:S02]  /*3650*/  @!P0 SYNCS.PHASECHK.TRANS64 P0, [R0+URZ+0x100], R3 ;  /* 0x00010003000085a7 */ /* 0x000ea400080010ff */
[----:B--2---:R-:W-:Y:S05]  /*3660*/  @P0 EXIT ;  /* 0x000000000000094d */ /* 0x004fea0003800000 */
[----:B------:R-:W-:Y:S05]  /*3670*/  BRA `(.L_x_61) ;  /* 0xfffffffc00ec7947 */ /* 0x000fea000383ffff */
.L_x_54:
[----:B------:R-:W-:Y:S05]  /*3680*/  BRA.U UP6, `(.L_x_62) ;  /* 0x0000001106587547 */ /* 0x000fea000b800000 */
[----:B------:R-:W-:Y:S01]  /*3690*/  UMOV UR4, 0x40 ;  /* 0x0000004000047882 */ /* 0x000fe20000000000 */
[----:B------:R-:W-:Y:S01]  /*36a0*/  NOP ;  /* 0x0000000000007918 */ /* 0x000fe20000000000 */
[----:B------:R-:W-:Y:S01]  /*36b0*/  ULEA UR5, UR47, UR4, 0x18 ;  /* 0x000000042f057291 */ /* 0x000fe2000f8ec0ff */
[----:B------:R-:W-:Y:S02]  /*36c0*/  UMOV UR6, 0x400 ;  /* 0x0000040000067882 */ /* 0x000fe40000000000 */
[----:B------:R-:W-:-:S06]  /*36d0*/  ULEA UR6, UR47, UR6, 0x18 ;  /* 0x000000062f067291 */ /* 0x000fcc000f8ec0ff */
[----:B------:R-:W2:Y:S02]  /*36e0*/  LDS.U8 R0, [UR5+0x1c] ;  /* 0x00001c05ff007984 */ /* 0x000ea40008000000 */
[----:B--2---:R-:W-:-:S13]  /*36f0*/  ISETP.NE.AND P0, PT, R0, RZ, PT ;  /* 0x000000ff0000720c */ /* 0x004fda0003f05270 */
[----:B------:R-:W-:Y:S05]  /*3700*/  @P0 BRA `(.L_x_63) ;  /* 0x0000000400080947 */ /* 0x000fea0003800000 */
[----:B------:R-:W-:Y:S02]  /*3710*/  UISETP.NE.U32.AND UP1, UPT, UR34, 0x1, UPT ;  /* 0x000000012200788c */ /* 0x000fe4000bf25070 */
[----:B------:R-:W-:-:S07]  /*3720*/  UIADD3 UR7, UPT, UPT, UR5, 0x8, URZ ;  /* 0x0000000805077890 */ /* 0x000fce000fffe0ff */
[----:B------:R-:W-:Y:S05]  /*3730*/  BRA.U !UP1, `(.L_x_64) ;  /* 0x00000001099c7547 */ /* 0x000fea000b800000 */
[----:B------:R-:W-:Y:S01]  /*3740*/  ELECT P0, URZ, PT ;  /* 0x0000000000ff782f */ /* 0x000fe20003800000 */
[----:B------:R-:W-:-:S12]  /*3750*/  BSSY B0, `(.L_x_64) ;  /* 0x0000025000007945 */ /* 0x000fd80003800000 */
[----:B------:R-:W-:Y:S05]  /*3760*/  @!P0 BRA `(.L_x_65) ;  /* 0x00000000008c8947 */ /* 0x000fea0003800000 */
[----:B------:R-:W-:-:S05]  /*3770*/  UMOV UR4, 0x10 ;  /* 0x0000001000047882 */ /* 0x000fca0000000000 */
[----:B------:R-:W-:Y:S04]  /*3780*/  DEPBAR.LE SB2, 0x36 ;  /* 0x0000ad800000791a */ /* 0x000fe80000000000 */
[----:B------:R-:W2:Y:S02]  /*3790*/  UTCATOMSWS.2CTA.FIND_AND_SET.ALIGN UP0, UR4, UR4 ;  /* 0x00000004000475e3 */ /* 0x000ea40008200800 */
[----:B--2---:R-:W-:Y:S01]  /*37a0*/  MOV R11, UR4 ;  /* 0x00000004000b7c02 */ /* 0x004fe20008000f00 */
[----:B------:R-:W-:Y:S06]  /*37b0*/  BRA.U UP0, `(.L_x_66) ;  /* 0x0000000100187547 */ /* 0x000fec000b800000 */
.L_x_67:
[----:B------:R-:W-:Y:S05]  /*37c0*/  NANOSLEEP 0x64 ;  /* 0x000000640000795d */ /* 0x000fea0003800000 */
[----:B------:R-:W-:-:S05]  /*37d0*/  UMOV UR4, 0x10 ;  /* 0x0000001000047882 */ /* 0x000fca0000000000 */
[----:B------:R-:W-:Y:S04]  /*37e0*/  DEPBAR.LE SB2, 0x36 ;  /* 0x0000ad800000791a */ /* 0x000fe80000000000 */
[----:B------:R-:W2:Y:S02]  /*37f0*/  UTCATOMSWS.2CTA.FIND_AND_SET.ALIGN UP0, UR4, UR4 ;  /* 0x00000004000475e3 */ /* 0x000ea40008200800 */
[----:B--2---:R-:W-:Y:S01]  /*3800*/  MOV R11, UR4 ;  /* 0x00000004000b7c02 */ /* 0x004fe20008000f00 */
[----:B------:R-:W-:Y:S05]  /*3810*/  BRA.U !UP0, `(.L_x_67) ;  /* 0xfffffffd08e87547 */ /* 0x000fea000b83ffff */
.L_x_66:
[----:B------:R-:W2:Y:S01]  /*3820*/  LDS R7, [UR5+0x10] ;  /* 0x00001005ff077984 */ /* 0x000ea20008000800 */
[----:B------:R-:W-:Y:S01]  /*3830*/  IMAD.U32 R5, RZ, RZ, UR6 ;  /* 0x00000006ff057e24 */ /* 0x000fe2000f8e00ff */
[----:B------:R-:W-:-:S03]  /*3840*/  MOV R4, UR33 ;  /* 0x0000002100047c02 */ /* 0x000fc60008000f00 */
[----:B------:R-:W-:Y:S01]  /*3850*/  VIADD R5, R5, 0x180 ;  /* 0x0000018005057836 */ /* 0x000fe20000000000 */
[----:B--2---:R-:W-:-:S04]  /*3860*/  SHF.L.U32 R7, R7, 0x1f, RZ ;  /* 0x0000001f07077819 */ /* 0x004fc800000006ff */
[----:B------:R-:W2:Y:S02]  /*3870*/  SYNCS.PHASECHK.TRANS64.TRYWAIT P0, [UR5+0x8], R7 ;  /* 0x00000807ff0075a7 */ /* 0x000ea40008001105 */
[----:B--2---:R-:W-:Y:S05]  /*3880*/  @P0 BRA `(.L_x_68) ;  /* 0x0000000000080947 */ /* 0x004fea0003800000 */
[----:B------:R-:W2:Y:S02]  /*3890*/  SYNCS.PHASECHK.TRANS64.TRYWAIT P0, [UR5+0x8], R7 ;  /* 0x00000807ff0075a7 */ /* 0x000ea40008001105 */
[----:B--2---:R-:W-:Y:S05]  /*38a0*/  @!P0 BRA `(.L_x_69) ;  /* 0x0000008c00048947 */ /* 0x004fea0003800000 */
.L_x_68:
[----:B--2---:R-:W-:Y:S01]  /*38b0*/  HFMA2 R0, -RZ, RZ, 0, 5.9604644775390625e-08 ;  /* 0x00000001ff007431 */ /* 0x004fe200000001ff */
[----:B------:R-:W-:Y:S01]  /*38c0*/  UPRMT UR4, UR33, 0x654, UR7 ;  /* 0x0000065421047896 */ /* 0x000fe20008000007 */
[----:B------:R-:W-:Y:S01]  /*38d0*/  IMAD.MOV.U32 R8, RZ, RZ, 0xffff ;  /* 0x0000ffffff087424 */ /* 0x000fe200078e00ff */
[----:B------:R-:W-:Y:S01]  /*38e0*/  PRMT R4, R4, 0x654, R5 ;  /* 0x0000065404047816 */ /* 0x000fe20000000005 */
[----:B------:R-:W-:Y:S02]  /*38f0*/  IMAD.MOV.U32 R6, RZ, RZ, 0x4 ;  /* 0x00000004ff067424 */ /* 0x000fe400078e00ff */
[----:B------:R-:W-:Y:S01]  /*3900*/  IMAD.SHL.U32 R9, R11, 0x20, RZ ;  /* 0x000000200b097824 */ /* 0x000fe200078e00ff */
[----:B------:R-:W-:Y:S02]  /*3910*/  MOV R5, UR4 ;  /* 0x0000000400057c02 */ /* 0x000fe40008000f00 */
[-C--:B------:R-:W-:Y:S01]  /*3920*/  SHF.L.U32 R8, R8, R11.reuse, RZ ;  /* 0x0000000b08087219 */ /* 0x080fe200000006ff */
[----:B------:R2:W-:Y:S01]  /*3930*/  SYNCS.ARRIVE.TRANS64.RED RZ, [UR4], R6 ;  /* 0x00000006ffff79a7 */ /* 0x0005e20008000404 */
[----:B------:R-:W-:Y:S01]  /*3940*/  SHF.L.U32 R7, R0, R11, RZ ;  /* 0x0000000b00077219 */ /* 0x000fe200000006ff */
[----:B------:R2:W-:Y:S04]  /*3950*/  STS [UR6+0x180], R9 ;  /* 0x00018009ff007988 */ /* 0x0005e80008000806 */
[----:B------:R2:W-:Y:S04]  /*3960*/  STAS [R4.64], R11 ;  /* 0x0000000b04007dbd */ /* 0x0005e8000c0008ff */
[----:B------:R2:W-:Y:S04]  /*3970*/  ATOMS.OR RZ, [UR5+0x14], R8 ;  /* 0x00001408ffff798c */ /* 0x0005e8000b000005 */
[----:B------:R2:W-:Y:S04]  /*3980*/  ATOMS.OR RZ, [UR5+0x18], R7 ;  /* 0x00001807ffff798c */ /* 0x0005e8000b000005 */
[----:B------:R2:W-:Y:S02]  /*3990*/  ATOMS.XOR RZ, [UR5+0x10], R0 ;  /* 0x00001000ffff798c */ /* 0x0005e4000b800005 */
.L_x_65:
[----:B-1----:R-:W-:Y:S05]  /*39a0*/  BSYNC B0 ;  /* 0x0000000000007941 */ /* 0x002fea0003800000 */
.L_x_64:
[----:B------:R-:W-:Y:S05]  /*39b0*/  BRA.U UP1, `(.L_x_70) ;  /* 0x00000001016c7547 */ /* 0x000fea000b800000 */
[----:B------:R-:W-:-:S03]  /*39c0*/  UMOV UR4, 0xffffffff ;  /* 0xffffffff00047882 */ /* 0x000fc60000000000 */
[----:B------:R-:W-:Y:S05]  /*39d0*/  BRA.DIV UR4, `(.L_x_71) ;  /* 0x0000008a04d07947 */ /* 0x000fea000b800000 */
[----:B------:R-:W-:-:S13]  /*39e0*/  ELECT P6, URZ, PT ;  /* 0x0000000000ff782f */ /* 0x000fda00038c0000 */
.L_x_183:
[----:B------:R-:W-:Y:S05]  /*39f0*/  @!P6 BRA `(.L_x_70) ;  /* 0x00000000005ce947 */ /* 0x000fea0003800000 */
[----:B--2---:R-:W2:Y:S02]  /*3a00*/  LDS R5, [UR5+0x10] ;  /* 0x00001005ff057984 */ /* 0x004ea40008000800 */
[----:B--2---:R-:W-:-:S04]  /*3a10*/  SHF.L.U32 R5, R5, 0x1f, RZ ;  /* 0x0000001f05057819 */ /* 0x004fc800000006ff */
[----:B------:R-:W2:Y:S02]  /*3a20*/  SYNCS.PHASECHK.TRANS64.TRYWAIT P0, [UR5+0x8], R5 ;  /* 0x00000805ff0075a7 */ /* 0x000ea40008001105 */
[----:B--2---:R-:W-:Y:S05]  /*3a30*/  @P0 BRA `(.L_x_72) ;  /* 0x0000000000080947 */ /* 0x004fea0003800000 */
[----:B------:R-:W2:Y:S02]  /*3a40*/  SYNCS.PHASECHK.TRANS64.TRYWAIT P0, [UR5+0x8], R5 ;  /* 0x00000805ff0075a7 */ /* 0x000ea40008001105 */
[----:B--2---:R-:W-:Y:S05]  /*3a50*/  @!P0 BRA `(.L_x_73) ;  /* 0x0000008800d08947 */ /* 0x004fea0003800000 */
.L_x_72:
[----:B------:R-:W3:Y:S01]  /*3a60*/  LDS R7, [UR6+0x180] ;  /* 0x00018006ff077984 */ /* 0x000ee20008000800 */
[----:B--2---:R-:W-:Y:S02]  /*3a70*/  HFMA2 R0, -RZ, RZ, 0, 5.9604644775390625e-08 ;  /* 0x00000001ff007431 */ /* 0x004fe400000001ff */
[----:B------:R-:W-:Y:S01]  /*3a80*/  IMAD.MOV.U32 R4, RZ, RZ, 0xffff ;  /* 0x0000ffffff047424 */ /* 0x000fe200078e00ff */
[----:B------:R-:W-:Y:S01]  /*3a90*/  UPRMT UR4, UR33, 0x654, UR7 ;  /* 0x0000065421047896 */ /* 0x000fe20008000007 */
[----:B---3--:R-:W-:-:S03]  /*3aa0*/  IMAD.SHL.U32 R5, R7, 0x20, RZ ;  /* 0x0000002007057824 */ /* 0x008fc600078e00ff */
[-C--:B------:R-:W-:Y:S02]  /*3ab0*/  SHF.L.U32 R4, R4, R7.reuse, RZ ;  /* 0x0000000704047219 */ /* 0x080fe400000006ff */
[----:B------:R-:W-:Y:S01]  /*3ac0*/  SHF.L.U32 R7, R0, R7, RZ ;  /* 0x0000000700077219 */ /* 0x000fe200000006ff */
[----:B------:R3:W-:Y:S04]  /*3ad0*/  STS [UR6+0x180], R5 ;  /* 0x00018005ff007988 */ /* 0x0007e80008000806 */
[----:B------:R3:W-:Y:S04]  /*3ae0*/  ATOMS.OR RZ, [UR5+0x14], R4 ;  /* 0x00001404ffff798c */ /* 0x0007e8000b000005 */
[----:B------:R3:W-:Y:S01]  /*3af0*/  ATOMS.OR RZ, [UR5+0x18], R7 ;  /* 0x00001807ffff798c */ /* 0x0007e2000b000005 */
[----:B------:R-:W-:Y:S03]  /*3b00*/  SYNCS.ARRIVE.TRANS64.RED.A1T0 RZ, [UR4], RZ ;  /* 0x000000ffffff79a7 */ /* 0x000fe60008100404 */
[----:B------:R3:W-:Y:S01]  /*3b10*/  ATOMS.XOR RZ, [UR5+0x10], R0 ;  /* 0x00001000ffff798c */ /* 0x0007e2000b800005 */
[----:B------:R-:W-:Y:S05]  /*3b20*/  BRA `(.L_x_70) ;  /* 0x0000000000107947 */ /* 0x000fea0003800000 */
.L_x_63:
[----:B------:R-:W-:Y:S02]  /*3b30*/  MOV R0, 0xffffffff ;  /* 0xffffffff00007802 */ /* 0x000fe40000000f00 */
[----:B------:R-:W-:-:S03]  /*3b40*/  MOV R4, 0x3b70 ;  /* 0x00003b7000047802 */ /* 0x000fc60000000f00 */
[----:B------:R2:W-:Y:S04]  /*3b50*/  STS [UR6+0x180], R0 ;  /* 0x00018000ff007988 */ /* 0x0005e80008000806 */
[----:B-12--5:R-:W-:Y:S05]  /*3b60*/  CALL.REL.NOINC `($__internal_1_$__cuda_sm10x_tcgen05_guardrail_trap_phase_invalid_during_alloc) ;  /* 0x0000009000747944 */ /* 0x026fea0003c00000 */
.L_x_70:
[----:B------:R-:W-:Y:S05]  /*3b70*/  WARPSYNC.ALL ;  /* 0x0000000000007948 */ /* 0x000fea0003800000 */
[----:B------:R-:W4:Y:S01]  /*3b80*/  S2UR UR4, SR_CgaCtaId ;  /* 0x00000000000479c3 */ /* 0x000f220000008800 */
[----:B------:R-:W-:Y:S01]  /*3b90*/  UMOV UR17, 0x400 ;  /* 0x0000040000117882 */ /* 0x000fe20000000000 */
[----:B------:R-:W-:-:S06]  /*3ba0*/  NOP ;  /* 0x0000000000007918 */ /* 0x000fcc0000000000 */
[----:B------:R-:W-:Y:S06]  /*3bb0*/  BAR.ARV 0x6, 0xa0 ;  /* 0x0182800000007b1d */ /* 0x000fec0000002000 */
[----:B------:R-:W1:Y:S01]  /*3bc0*/  LDCU UR6, c[0x0][0x38c] ;  /* 0x00007180ff0677ac */ /* 0x000e620008000800 */
[----:B------:R-:W-:Y:S01]  /*3bd0*/  LOP3.LUT R3, R3, 0xffff, RZ, 0xc0, !PT ;  /* 0x0000ffff03037812 */ /* 0x000fe200078ec0ff */
[----:B--2---:R-:W-:Y:S01]  /*3be0*/  IMAD.MOV.U32 R9, RZ, RZ, 0x1 ;  /* 0x00000001ff097424 */ /* 0x004fe200078e00ff */
[----:B------:R-:W-:Y:S01]  /*3bf0*/  LOP3.LUT R2, R2, 0xffff, RZ, 0xc0, !PT ;  /* 0x0000ffff02027812 */ /* 0x000fe200078ec0ff */
[----:B------:R-:W-:Y:S01]  /*3c00*/  IMAD.MOV.U32 R8, RZ, RZ, RZ ;  /* 0x000000ffff087224 */ /* 0x000fe200078e00ff */
[----:B------:R-:W-:Y:S01]  /*3c10*/  R2UR UR20, R3 ;  /* 0x00000000031472ca */ /* 0x000fe200000e0000 */
[----:B------:R-:W-:Y:S01]  /*3c20*/  UMOV UR24, URZ ;  /* 0x000000ff00187c82 */ /* 0x000fe20008000000 */
[----:B------:R-:W-:-:S02]  /*3c30*/  R2UR UR30, R2 ;  /* 0x00000000021e72ca */ /* 0x000fc400000e0000 */
[----:B------:R-:W-:Y:S01]  /*3c40*/  CS2R R2, SRZ ;  /* 0x0000000000027805 */ /* 0x000fe2000001ff00 */
[----:B------:R-:W-:Y:S01]  /*3c50*/  UMOV UR15, URZ ;  /* 0x000000ff000f7c82 */ /* 0x000fe20008000000 */
[----:B----4-:R-:W-:Y:S01]  /*3c60*/  ULEA UR17, UR4, UR17, 0x18 ;  /* 0x0000001104117291 */ /* 0x010fe2000f8ec0ff */
[----:B------:R-:W-:Y:S01]  /*3c70*/  UMOV UR14, URZ ;  /* 0x000000ff000e7c82 */ /* 0x000fe20008000000 */
[----:B------:R-:W-:Y:S02]  /*3c80*/  UISETP.NE.AND UP3, UPT, UR34, URZ, UPT ;  /* 0x000000ff2200728c */ /* 0x000fe4000bf65270 */
[----:B------:R-:W-:Y:S02]  /*3c90*/  UIADD3 UR5, UPT, UPT, UR17, 0x10800, URZ ;  /* 0x0001080011057890 */ /* 0x000fe4000fffe0ff */
[----:B------:R-:W-:-:S03]  /*3ca0*/  UIADD3 UR4, UPT, UPT, UR17, 0x24800, URZ ;  /* 0x0002480011047890 */ /* 0x000fc6000fffe0ff */
[----:B---3--:R-:W2:Y:S01]  /*3cb0*/  LDS R0, [UR17+0x180] ;  /* 0x00018011ff007984 */ /* 0x008ea20008000800 */
[----:B-1----:R-:W-:Y:S02]  /*3cc0*/  UIADD3 UR6, UPT, UPT, UR6, 0x1f, URZ ;  /* 0x0000001f06067890 */ /* 0x002fe4000fffe0ff */
[----:B------:R-:W-:Y:S02]  /*3cd0*/  USHF.R.U32.HI UR5, URZ, 0x4, UR5 ;  /* 0x00000004ff057899 */ /* 0x000fe40008011605 */
[----:B------:R-:W-:Y:S02]  /*3ce0*/  USHF.R.S32.HI UR25, URZ, 0x1f, UR6 ;  /* 0x0000001fff197899 */ /* 0x000fe40008011406 */
[----:B------:R-:W-:Y:S02]  /*3cf0*/  USHF.R.U32.HI UR4, URZ, 0x4, UR4 ;  /* 0x00000004ff047899 */ /* 0x000fe40008011604 */
[----:B------:R-:W-:Y:S02]  /*3d00*/  ULEA.HI UR25, UR25, UR6, URZ, 0x5 ;  /* 0x0000000619197291 */ /* 0x000fe4000f8f28ff */
[----:B------:R-:W-:-:S02]  /*3d10*/  ULOP3.LUT UR5, UR5, 0x3fff, URZ, 0xc0, !UPT ;  /* 0x00003fff05057892 */ /* 0x000fc4000f8ec0ff */
[----:B------:R-:W-:Y:S02]  /*3d20*/  USHF.R.S32.HI UR25, URZ, 0x5, UR25 ;  /* 0x00000005ff197899 */ /* 0x000fe40008011419 */
[----:B------:R-:W-:Y:S02]  /*3d30*/  ULOP3.LUT UR22, UR4, 0x3fff, URZ, 0xc0, !UPT ;  /* 0x00003fff04167892 */ /* 0x000fe4000f8ec0ff */
[----:B------:R-:W-:Y:S02]  /*3d40*/  UISETP.LT.AND UP0, UPT, UR25, 0x1, UPT ;  /* 0x000000011900788c */ /* 0x000fe4000bf01270 */
[----:B------:R-:W-:Y:S02]  /*3d50*/  ULOP3.LUT UR21, UR5, 0x10000, URZ, 0xfc, !UPT ;  /* 0x0001000005157892 */ /* 0x000fe4000f8efcff */
[----:B------:R-:W-:Y:S02]  /*3d60*/  ULOP3.LUT UR22, UR22, 0x10000, URZ, 0xfc, !UPT ;  /* 0x0001000016167892 */ /* 0x000fe4000f8efcff */
[----:B------:R-:W-:Y:S01]  /*3d70*/  USEL UR31, UR25, 0x1, !UP0 ;  /* 0x00000001191f7887 */ /* 0x000fe2000c000000 */
[----:B------:R-:W-:Y:S01]  /*3d80*/  UMOV UR28, 0x0 ;  /* 0x00000000001c7882 */ /* 0x000fe20000000000 */
[----:B------:R-:W-:Y:S01]  /*3d90*/  UMOV UR29, 0x10400490 ;  /* 0x10400490001d7882 */ /* 0x000fe20000000000 */
[----:B------:R-:W-:Y:S01]  /*3da0*/  UMOV UR26, 0x0 ;  /* 0x00000000001a7882 */ /* 0x000fe20000000000 */
[----:B------:R-:W-:Y:S01]  /*3db0*/  UMOV UR27, 0x10400490 ;  /* 0x10400490001b7882 */ /* 0x000fe20000000000 */
[----:B--2---:R-:W-:-:S15]  /*3dc0*/  R2UR UR32, R0 ;  /* 0x00000000002072ca */ /* 0x004fde00000e0000 */
.L_x_81:
[C---:B------:R-:W-:Y:S02]  /*3dd0*/  LEA R0, R8.reuse, UR17, 0x3 ;  /* 0x0000001108007c11 */ /* 0x040fe4000f8e18ff */
[----:B------:R-:W-:Y:S02]  /*3de0*/  SHF.L.U32 R5, R3, 0x1f, RZ ;  /* 0x0000001f03057819 */ /* 0x000fe400000006ff */
[----:B------:R-:W-:Y:S02]  /*3df0*/  LEA R4, R8, UR17, 0x4 ;  /* 0x0000001108047c11 */ /* 0x000fe4000f8e20ff */
[----:B------:R-:W1:Y:S02]  /*3e00*/  SYNCS.PHASECHK.TRANS64.TRYWAIT P0, [R0+URZ+0xf0], R5 ;  /* 0x0000f005000075a7 */ /* 0x000e6400080011ff */
[----:B-1-3--:R-:W-:Y:S05]  /*3e10*/  @!P0 BRA `(.L_x_74) ;  /* 0x0000008400f88947 */ /* 0x00afea0003800000 */
.L_x_184:
[----:B-1----:R-:W1:Y:S01]  /*3e20*/  LDS.128 R4, [R4+0x160] ;  /* 0x0001600004047984 */ /* 0x002e620000000c00 */
[----:B------:R-:W-:Y:S02]  /*3e30*/  VIADD R0, R0, 0x100 ;  /* 0x0000010000007836 */ /* 0x000fe40000000000 */
[----:B------:R-:W-:Y:S01]  /*3e40*/  VIADD R8, R8, 0x1 ;  /* 0x0000000108087836 */ /* 0x000fe20000000000 */
[----:B------:R-:W-:Y:S01]  /*3e50*/  @!PT LDS RZ, [RZ] ;  /* 0x00000000fffff984 */ /* 0x000fe20000000800 */
[----:B------:R-:W-:Y:S01]  /*3e60*/  @!PT LDS RZ, [RZ] ;  /* 0x00000000fffff984 */ /* 0x000fe20000000800 */
[----:B------:R-:W-:Y:S01]  /*3e70*/  @!PT LDS RZ, [RZ] ;  /* 0x00000000fffff984 */ /* 0x000fe20000000800 */
[----:B------:R-:W-:Y:S01]  /*3e80*/  @!PT LDS RZ, [RZ] ;  /* 0x00000000fffff984 */ /* 0x000fe20000000800 */
[----:B------:R2:W-:Y:S06]  /*3e90*/  MEMBAR.ALL.CTA ;  /* 0x0000000000007992 */ /* 0x0005ec0000008000 */
[----:B--2---:R-:W2:Y:S01]  /*3ea0*/  FENCE.VIEW.ASYNC.S ;  /* 0x00000000000073c6 */ /* 0x004ea20000000000 */
[----:B------:R-:W-:-:S04]  /*3eb0*/  PRMT R0, RZ, 0x654, R0 ;  /* 0x00000654ff007816 */ /* 0x000fc80000000000 */
[----:B--2---:R2:W-:Y:S01]  /*3ec0*/  SYNCS.ARRIVE.TRANS64.RED.A1T0 RZ, [R0+URZ], RZ ;  /* 0x000000ff00ff79a7 */ /* 0x0045e200081004ff */
[----:B-1----:R-:W-:Y:S01]  /*3ed0*/  LOP3.LUT P1, RZ, R6, 0x1, RZ, 0xc0, !PT ;  /* 0x0000000106ff7812 */ /* 0x002fe2000782c0ff */
[----:B--2---:R-:W-:-:S12]  /*3ee0*/  BRA.U UP3, `(.L_x_75) ;  /* 0x0000000103e07547 */ /* 0x004fd8000b800000 */
[----:B------:R-:W1:Y:S01]  /*3ef0*/  LDCU UR4, c[0x0][0x38c] ;  /* 0x00007180ff0477ac */ /* 0x000e620008000800 */
[----:B------:R-:W-:Y:S02]  /*3f00*/  PLOP3.LUT P2, PT, PT, PT, PT, 0x80, 0x8 ;  /* 0x000000000008781c */ /* 0x000fe40003f4f070 */
[----:B------:R-:W-:Y:S01]  /*3f10*/  SHF.L.U32 R5, R9, 0x1f, RZ ;  /* 0x0000001f09057819 */ /* 0x000fe200000006ff */
[----:B------:R-:W-:Y:S02]  /*3f20*/  ULEA UR23, UR24, UR17, 0x3 ;  /* 0x0000001118177291 */ /* 0x000fe4000f8e18ff */
[----:B------:R-:W-:Y:S02]  /*3f30*/  ULEA UR18, UR24, UR32, 0x8 ;  /* 0x0000002018127291 */ /* 0x000fe4000f8e40ff */
[----:B-1----:R-:W-:-:S06]  /*3f40*/  UISETP.GE.AND UP0, UPT, UR4, 0x1, UPT ;  /* 0x000000010400788c */ /* 0x002fcc000bf06270 */
[----:B------:R-:W-:-:S05]  /*3f50*/  PLOP3.LUT P0, PT, PT, PT, UP0, 0x80, 0x8 ;  /* 0x000000000008781c */ /* 0x000fca0003f0f008 */
[----:B------:R-:W-:-:S08]  /*3f60*/  @UP0 ULEA UR4, UR15, UR17, 0x3 ;  /* 0x000000110f040291 */ /* 0x000fd0000f8e18ff */
[----:B------:R-:W-:-:S04]  /*3f70*/  @P0 SHF.L.U32 R0, R2, 0x1f, RZ ;  /* 0x0000001f02000819 */ /* 0x000fc800000006ff */
[----:B------:R1:W2:Y:S01]  /*3f80*/  @P0 SYNCS.PHASECHK.TRANS64.TRYWAIT P2, [UR4], R0 ;  /* 0x00000000ff0005a7 */ /* 0x0002a20008041104 */
[----:B------:R-:W3:Y:S02]  /*3f90*/  SYNCS.PHASECHK.TRANS64.TRYWAIT P0, [UR23+0x120], R5 ;  /* 0x00012005ff0075a7 */ /* 0x000ee40008001117 */
[----:B-123--:R-:W-:Y:S05]  /*3fa0*/  @!P0 BRA `(.L_x_76) ;  /* 0x0000008400a88947 */ /* 0x00efea0003800000 */
.L_x_186:
[----:B------:R-:W-:Y:S01]  /*3fb0*/  UMOV UR19, UR14 ;  /* 0x0000000e00137c82 */ /* 0x000fe20008000000 */
[----:B------:R-:W-:Y:S05]  /*3fc0*/  BRA.U !UP0, `(.L_x_77) ;  /* 0x0000000108987547 */ /* 0x000fea000b800000 */
[----:B------:R-:W-:Y:S02]  /*3fd0*/  UIADD3 UR19, UPT, UPT, UR31, UR14, URZ ;  /* 0x0000000e1f137290 */ /* 0x000fe4000fffe0ff */
[----:B------:R-:W-:Y:S01]  /*3fe0*/  UPLOP3.LUT UP2, UPT, UPT, UPT, UPT, 0x40, 0x4 ;  /* 0x000000000004789c */ /* 0x000fe20003f4e870 */
[----:B------:R-:W-:Y:S01]  /*3ff0*/  UMOV UR16, UR25 ;  /* 0x0000001900107c82 */ /* 0x000fe20008000000 */
[----:B------:R-:W-:-:S09]  /*4000*/  UMOV UR6, UR15 ;  /* 0x0000000f00067c82 */ /* 0x000fd20008000000 */
.L_x_80:
[----:B--2---:R-:W-:Y:S01]  /*4010*/  ULEA UR5, UR6, UR17, 0x3 ;  /* 0x0000001106057291 */ /* 0x004fe2000f8e18ff */
[----:B---3--:R-:W-:Y:S11]  /*4020*/  @P2 BRA `(.L_x_78) ;  /* 0x00000000000c2947 */ /* 0x008ff60003800000 */
[----:B-1----:R-:W-:Y:S04]  /*4030*/  SHF.L.U32 R5, R2, 0x1f, RZ ;  /* 0x0000001f02057819 */ /* 0x002fe800000006ff */
[----:B------:R-:W1:Y:S02]  /*4040*/  SYNCS.PHASECHK.TRANS64.TRYWAIT P0, [UR5], R5 ;  /* 0x00000005ff0075a7 */ /* 0x000e640008001105 */
[----:B-1----:R-:W-:Y:S05]  /*4050*/  @!P0 BRA `(.L_x_79) ;  /* 0x0000008400948947 */ /* 0x002fea0003800000 */
.L_x_78:
[----:B------:R-:W-:Y:S01]  /*4060*/  UISETP.NE.AND UP0, UPT, UR16, 0x1, UPT ;  /* 0x000000011000788c */ /* 0x000fe2000bf05270 */
[----:B------:R-:W-:Y:S01]  /*4070*/  PLOP3.LUT P2, PT, PT, PT, PT, 0x80, 0x8 ;  /* 0x000000000008781c */ /* 0x000fe20003f4f070 */
[----:B------:R-:W-:Y:S02]  /*4080*/  UIADD3 UR4, UPT, UPT, UR6, 0x1, URZ ;  /* 0x0000000106047890 */ /* 0x000fe4000fffe0ff */
[----:B------:R-:W-:Y:S02]  /*4090*/  ULEA UR12, UR6, UR22, 0x9 ;  /* 0x00000016060c7291 */ /* 0x000fe4000f8e48ff */
[----:B------:R-:W-:Y:S01]  /*40a0*/  UISETP.NE.AND UP1, UPT, UR4, 0xa, UPT ;  /* 0x0000000a0400788c */ /* 0x000fe2000bf25270 */
[----:B------:R-:W-:Y:S01]  /*40b0*/  PLOP3.LUT P0, PT, PT, PT, UP0, 0x80, 0x8 ;  /* 0x000000000008781c */ /* 0x000fe20003f0f008 */
[----:B------:R-:W-:Y:S02]  /*40c0*/  UIADD3 UR10, UPT, UPT, UR12, 0x2, URZ ;  /* 0x000000020c0a7890 */ /* 0x000fe4000fffe0ff */
[----:B------:R-:W-:Y:S02]  /*40d0*/  USEL UR7, URZ, 0x1, UP1 ;  /* 0x00000001ff077887 */ /* 0x000fe40008800000 */
[----:B------:R-:W-:Y:S02]  /*40e0*/  USEL UR15, UR4, URZ, UP1 ;  /* 0x000000ff040f7287 */ /* 0x000fe40008800000 */
[----:B------:R-:W-:Y:S02]  /*40f0*/  UIADD3 UR14, UPT, UPT, UR14, 0x1, URZ ;  /* 0x000000010e0e7890 */ /* 0x000fe4000fffe0ff */
[----:B------:R-:W-:Y:S01]  /*4100*/  @UP0 ULEA UR4, UR15, UR17, 0x3 ;  /* 0x000000110f040291 */ /* 0x000fe2000f8e18ff */
[----:B------:R-:W-:Y:S01]  /*4110*/  LOP3.LUT R2, R2, UR7, RZ, 0x3c, !PT ;  /* 0x0000000702027c12 */ /* 0x000fe2000f8e3cff */
[----:B------:R-:W-:Y:S01]  /*4120*/  UIADD3 UR7, UPT, UPT, UR5, 0x50, URZ ;  /* 0x0000005005077890 */ /* 0x000fe2000fffe0ff */
[----:B------:R-:W-:Y:S02]  /*4130*/  UMOV UR13, 0x80004020 ;  /* 0x80004020000d7882 */ /* 0x000fe40000000000 */
[----:B-1----:R-:W-:Y:S01]  /*4140*/  @P0 SHF.L.U32 R0, R2, 0x1f, RZ ;  /* 0x0000001f02000819 */ /* 0x002fe200000006ff */
[----:B------:R-:W-:Y:S01]  /*4150*/  UMOV UR5, 0x80004020 ;  /* 0x8000402000057882 */ /* 0x000fe20000000000 */
[----:B------:R-:W-:Y:S01]  /*4160*/  UMOV UR11, 0x80004020 ;  /* 0x80004020000b7882 */ /* 0x000fe20000000000 */
[----:B------:R-:W-:Y:S01]  /*4170*/  UMOV UR9, 0x80004020 ;  /* 0x8000402000097882 */ /* 0x000fe20000000000 */
[----:B------:R2:W3:Y:S01]  /*4180*/  @P0 SYNCS.PHASECHK.TRANS64.TRYWAIT P2, [UR4], R0 ;  /* 0x00000000ff0005a7 */ /* 0x0004e20008041104 */
[----:B------:R-:W-:Y:S02]  /*4190*/  ULEA UR4, UR6, UR21, 0x9 ;  /* 0x0000001506047291 */ /* 0x000fe4000f8e48ff */
[----:B------:R-:W-:Y:S02]  /*41a0*/  UISETP.NE.AND UP0, UPT, UR14, UR19, UPT ;  /* 0x000000130e00728c */ /* 0x000fe4000bf05270 */
[----:B------:R-:W-:Y:S02]  /*41b0*/  UIADD3 UR8, UPT, UPT, UR4, 0x2, URZ ;  /* 0x0000000204087890 */ /* 0x000fe4000fffe0ff */
[----:B------:R-:W-:Y:S01]  /*41c0*/  UIADD3 UR16, UPT, UPT, UR16, -0x1, URZ ;  /* 0xffffffff10107890 */ /* 0x000fe2000fffe0ff */
[----:B------:R-:W-:Y:S02]  /*41d0*/  UMOV UR6, UR15 ;  /* 0x0000000f00067c82 */ /* 0x000fe40008000000 */
[----:B------:R2:W-:Y:S01]  /*41e0*/  UTCHMMA.2CTA gdesc[UR4], gdesc[UR12], tmem[UR18], tmem[UR28], idesc[UR29], UP2 ;  /* 0x00ff1c0c040075ea */ /* 0x0005e20009200012 */
[----:B------:R-:W-:Y:S03]  /*41f0*/  UPLOP3.LUT UP2, UPT, UPT, UPT, UPT, 0x80, 0x8 ;  /* 0x000000000008789c */ /* 0x000fe60003f4f070 */
[----:B------:R2:W-:Y:S01]  /*4200*/  UTCHMMA.2CTA gdesc[UR8], gdesc[UR10], tmem[UR18], tmem[UR26], idesc[UR27], UPT ;  /* 0x00ff1a0a080075ea */ /* 0x0005e2000ba00012 */
[----:B------:R2:W-:Y:S01]  /*4210*/  UTCBAR.2CTA.MULTICAST [UR7], URZ, UR20 ;  /* 0x000000ff070073e9 */ /* 0x0005e20008200814 */
[----:B------:R-:W-:Y:S06]  /*4220*/  BRA.U UP0, `(.L_x_80) ;  /* 0xfffffffd00787547 */ /* 0x000fec000b83ffff */
.L_x_77:
[----:B--2---:R-:W-:Y:S01]  /*4230*/  UIADD3 UR4, UPT, UPT, UR23, 0x110, URZ ;  /* 0x0000011017047890 */ /* 0x004fe2000fffe0ff */
[----:B------:R-:W-:-:S08]  /*4240*/  UMOV UR14, UR19 ;  /* 0x00000013000e7c82 */ /* 0x000fd00008000000 */
[----:B------:R2:W-:Y:S01]  /*4250*/  UTCBAR.2CTA.MULTICAST [UR4], URZ, UR30 ;  /* 0x000000ff040073e9 */ /* 0x0005e2000820081e */
[----:B------:R-:W-:Y:S02]  /*4260*/  NOP ;  /* 0x0000000000007918 */ /* 0x000fe40000000000 */
.L_x_75:
[----:B--2---:R-:W-:Y:S01]  /*4270*/  UIADD3 UR4, UPT, UPT, UR24, 0x1, URZ ;  /* 0x0000000118047890 */ /* 0x004fe2000fffe0ff */
[----:B------:R-:W-:-:S03]  /*4280*/  ISETP.NE.AND P0, PT, R8, 0x2, PT ;  /* 0x000000020800780c */ /* 0x000fc60003f05270 */
[----:B------:R-:W-:Y:S01]  /*4290*/  UISETP.NE.AND UP0, UPT, UR4, 0x2, UPT ;  /* 0x000000020400788c */ /* 0x000fe2000bf05270 */
[----:B-1----:R-:W-:Y:S02]  /*42a0*/  SEL R0, RZ, 0x1, P0 ;  /* 0x00000001ff007807 */ /* 0x002fe40000000000 */
[----:B------:R-:W-:Y:S01]  /*42b0*/  SEL R8, R8, RZ, P0 ;  /* 0x000000ff08087207 */ /* 0x000fe20000000000 */
[----:B------:R-:W-:Y:S01]  /*42c0*/  USEL UR5, URZ, 0x1, UP0 ;  /* 0x00000001ff057887 */ /* 0x000fe20008000000 */
[----:B------:R-:W-:Y:S01]  /*42d0*/  LOP3.LUT R3, R3, R0, RZ, 0x3c, !PT ;  /* 0x0000000003037212 */ /* 0x000fe200078e3cff */
[----:B------:R-:W-:-:S04]  /*42e0*/  USEL UR24, UR4, URZ, UP0 ;  /* 0x000000ff04187287 */ /* 0x000fc80008000000 */
[----:B------:R-:W-:Y:S01]  /*42f0*/  LOP3.LUT R9, R9, UR5, RZ, 0x3c, !PT ;  /* 0x0000000509097c12 */ /* 0x000fe2000f8e3cff */
[----:B------:R-:W-:Y:S07]  /*4300*/  @P1 BRA `(.L_x_81) ;  /* 0xfffffff800b01947 */ /* 0x000fee000383ffff */
[----:B------:R-:W1:Y:S01]  /*4310*/  S2UR UR8, SR_CgaCtaId ;  /* 0x00000000000879c3 */ /* 0x000e620000008800 */
[----:B------:R-:W-:Y:S01]  /*4320*/  ELECT P0, URZ, PT ;  /* 0x0000000000ff782f */ /* 0x000fe20003800000 */
[----:B------:R-:W-:Y:S01]  /*4330*/  HFMA2 R0, -RZ, RZ, 0, 5.9604644775390625e-08 ;  /* 0x00000001ff007431 */ /* 0x000fe200000001ff */
[----:B------:R-:W-:-:S05]  /*4340*/  UMOV UR4, 0x40 ;  /* 0x0000004000047882 */ /* 0x000fca0000000000 */
[----:B------:R-:W-:Y:S01]  /*4350*/  UVIRTCOUNT.DEALLOC.SMPOOL 0x80 ;  /* 0x000000800000784c */ /* 0x000fe20000000000 */
[----:B------:R-:W-:Y:S02]  /*4360*/  UISETP.NE.AND UP0, UPT, UR34, URZ, UPT ;  /* 0x000000ff2200728c */ /* 0x000fe4000bf05270 */
[----:B-1----:R-:W-:-:S09]  /*4370*/  ULEA UR8, UR8, UR4, 0x18 ;  /* 0x0000000408087291 */ /* 0x002fd2000f8ec0ff */
[----:B------:R1:W-:Y:S01]  /*4380*/  @P0 STS.U8 [UR8+0x1c], R0 ;  /* 0x00001c00ff000988 */ /* 0x0003e20008000008 */
[----:B------:R-:W-:Y:S05]  /*4390*/  BRA.U UP0, `(.L_x_82) ;  /* 0x0000000100587547 */ /* 0x000fea000b800000 */
[----:B------:R-:W-:Y:S01]  /*43a0*/  UIADD3 UR5, UPT, UPT, UR17, 0x120, URZ ;  /* 0x0000012011057890 */ /* 0x000fe2000fffe0ff */
[----:B------:R-:W-:-:S03]  /*43b0*/  SHF.L.U32 R3, R9, 0x1f, RZ ;  /* 0x0000001f09037819 */ /* 0x000fc600000006ff */
[----:B------:R-:W-:-:S09]  /*43c0*/  ULEA UR4, UR24, UR5, 0x3 ;  /* 0x0000000518047291 */ /* 0x000fd2000f8e18ff */
[----:B------:R-:W2:Y:S02]  /*43d0*/  SYNCS.PHASECHK.TRANS64.TRYWAIT P0, [UR4], R3 ;  /* 0x00000003ff0075a7 */ /* 0x000ea40008001104 */
[----:B--2---:R-:W-:Y:S05]  /*43e0*/  @!P0 BRA `(.L_x_83) ;  /* 0x0000008000c88947 */ /* 0x004fea0003800000 */
.L_x_189:
[----:B------:R-:W-:-:S04]  /*43f0*/  UIADD3 UR4, UPT, UPT, UR24, 0x1, URZ ;  /* 0x0000000118047890 */ /* 0x000fc8000fffe0ff */
[----:B------:R-:W-:-:S04]  /*4400*/  UISETP.NE.AND UP1, UPT, UR4, 0x2, UPT ;  /* 0x000000020400788c */ /* 0x000fc8000bf25270 */
[----:B------:R-:W-:Y:S02]  /*4410*/  USEL UR6, URZ, 0x1, UP1 ;  /* 0x00000001ff067887 */ /* 0x000fe40008800000 */
[----:B------:R-:W-:-:S04]  /*4420*/  USEL UR4, UR4, URZ, UP1 ;  /* 0x000000ff04047287 */ /* 0x000fc80008800000 */
[----:B------:R-:W-:Y:S01]  /*4430*/  ULEA UR4, UR4, UR5, 0x3 ;  /* 0x0000000504047291 */ /* 0x000fe2000f8e18ff */
[----:B-1----:R-:W-:-:S04]  /*4440*/  LOP3.LUT R3, R9, UR6, RZ, 0x3c, !PT ;  /* 0x0000000609037c12 */ /* 0x002fc8000f8e3cff */
[----:B------:R-:W-:Y:S01]  /*4450*/  SHF.L.U32 R3, R3, 0x1f, RZ ;  /* 0x0000001f03037819 */ /* 0x000fe200000006ff */
[----:B------:R-:W-:-:S04]  /*4460*/  IMAD.U32 R0, RZ, RZ, UR4 ;  /* 0x00000004ff007e24 */ /* 0x000fc8000f8e00ff */
[----:B------:R1:W2:Y:S03]  /*4470*/  SYNCS.PHASECHK.TRANS64.TRYWAIT P0, [R0+URZ], R3 ;  /* 0x00000003000075a7 */ /* 0x0002a600080011ff */
[----:B--2---:R-:W-:Y:S05]  /*4480*/  @!P0 NANOSLEEP.SYNCS 0x989680 ;  /* 0x009896800000895d */ /* 0x004fea0003900000 */
[----:B------:R-:W2:Y:S02]  /*4490*/  @!P0 SYNCS.PHASECHK.TRANS64 P0, [R0+URZ], R3 ;  /* 0x00000003000085a7 */ /* 0x000ea400080010ff */
[----:B--2---:R-:W-:Y:S05]  /*44a0*/  @P0 BRA `(.L_x_84) ;  /* 0x0000000000200947 */ /* 0x004fea0003800000 */
.L_x_85:
[----:B--2---:R2:W4:Y:S02]  /*44b0*/  SYNCS.PHASECHK.TRANS64.TRYWAIT P0, [R0+URZ], R3 ;  /* 0x00000003000075a7 */ /* 0x00452400080011ff */
[----:B----4-:R-:W-:Y:S05]  /*44c0*/  @!P0 NANOSLEEP.SYNCS 0x989680 ;  /* 0x009896800000895d */ /* 0x010fea0003900000 */
[----:B------:R-:W4:Y:S02]  /*44d0*/  @!P0 SYNCS.PHASECHK.TRANS64 P0, [R0+URZ], R3 ;  /* 0x00000003000085a7 */ /* 0x000f2400080010ff */
[----:B----4-:R-:W-:Y:S05]  /*44e0*/  @!P0 BRA `(.L_x_85) ;  /* 0xfffffffc00f08947 */ /* 0x010fea000383ffff */
[----:B------:R-:W-:Y:S05]  /*44f0*/  BRA `(.L_x_84) ;  /* 0x00000000000c7947 */ /* 0x000fea0003800000 */
.L_x_82:
[----:B------:R-:W-:-:S04]  /*4500*/  UIADD3 UR4, UPT, UPT, UR17, 0x150, URZ ;  /* 0x0000015011047890 */ /* 0x000fc8000fffe0ff */
[----:B------:R-:W-:-:S09]  /*4510*/  UPRMT UR4, UR33, 0x654, UR4 ;  /* 0x0000065421047896 */ /* 0x000fd20008000004 */
[----:B------:R-:W-:Y:S03]  /*4520*/  SYNCS.ARRIVE.TRANS64.RED.A1T0 RZ, [UR4], RZ ;  /* 0x000000ffffff79a7 */ /* 0x000fe60008100404 */
.L_x_84:
[----:B-12---:R-:W-:Y:S01]  /*4530*/  SHF.L.U32 R3, RZ, 0x1f, RZ ;  /* 0x0000001fff037819 */ /* 0x006fe200000006ff */
[----:B------:R-:W-:Y:S01]  /*4540*/  UIADD3 UR4, UPT, UPT, UR17, 0x150, URZ ;  /* 0x0000015011047890 */ /* 0x000fe2000fffe0ff */
[----:B------:R-:W-:Y:S02]  /*4550*/  PLOP3.LUT P0, PT, PT, PT, UP0, 0x80, 0x8 ;  /* 0x000000000008781c */ /* 0x000fe40003f0f008 */
[----:B------:R-:W1:Y:S02]  /*4560*/  SYNCS.PHASECHK.TRANS64.TRYWAIT P1, [UR17+0x150], R3 ;  /* 0x00015003ff0075a7 */ /* 0x000e640008021111 */
[----:B-1----:R-:W-:Y:S09]  /*4570*/  @!P1 BRA `(.L_x_86) ;  /* 0x00000080007c9947 */ /* 0x002ff20003800000 */
.L_x_191:
[----:B------:R-:W-:Y:S01]  /*4580*/  @!UP0 UPRMT UR4, UR33, 0x654, UR4 ;  /* 0x0000065421048896 */ /* 0x000fe20008000004 */
[----:B------:R-:W-:Y:S01]  /*4590*/  UMOV UR5, 0xffff ;  /* 0x0000ffff00057882 */ /* 0x000fe20000000000 */
[----:B------:R-:W-:-:S07]  /*45a0*/  UMOV UR6, 0x1 ;  /* 0x0000000100067882 */ /* 0x000fce0000000000 */
[----:B------:R-:W-:Y:S01]  /*45b0*/  @!P0 SYNCS.ARRIVE.TRANS64.RED.A1T0 RZ, [UR4], RZ ;  /* 0x000000ffffff89a7 */ /* 0x000fe20008100404 */
[----:B------:R-:W-:Y:S01]  /*45c0*/  NOP ;  /* 0x0000000000007918 */ /* 0x000fe20000000000 */
[----:B-1----:R-:W1:Y:S01]  /*45d0*/  LDS R0, [UR8+0x14] ;  /* 0x00001408ff007984 */ /* 0x002e620008000800 */
[----:B------:R-:W-:-:S04]  /*45e0*/  ULOP3.LUT UR4, UR32, 0xffff, URZ, 0xc0, !UPT ;  /* 0x0000ffff20047892 */ /* 0x000fc8000f8ec0ff */
[----:B------:R-:W-:-:S04]  /*45f0*/  USHF.R.U32.HI UR4, URZ, 0x5, UR4 ;  /* 0x00000005ff047899 */ /* 0x000fc80008011604 */
[----:B------:R-:W-:Y:S02]  /*4600*/  USHF.L.U32 UR5, UR5, UR4, URZ ;  /* 0x0000000405057299 */ /* 0x000fe400080006ff */
[----:B------:R-:W-:-:S04]  /*4610*/  USHF.L.U32 UR4, UR6, UR4, URZ ;  /* 0x0000000406047299 */ /* 0x000fc800080006ff */
[----:B-1----:R-:W-:-:S04]  /*4620*/  LOP3.LUT R0, R0, UR5, RZ, 0xc0, !PT ;  /* 0x0000000500007c12 */ /* 0x002fc8000f8ec0ff */
[----:B------:R-:W-:-:S13]  /*4630*/  ISETP.NE.AND P0, PT, R0, UR5, PT ;  /* 0x0000000500007c0c */ /* 0x000fda000bf05270 */
[----:B------:R-:W-:Y:S05]  /*4640*/  @P0 BRA `(.L_x_87) ;  /* 0x0000000000580947 */ /* 0x000fea0003800000 */
[----:B------:R-:W1:Y:S02]  /*4650*/  LDS R0, [UR8+0x18] ;  /* 0x00001808ff007984 */ /* 0x000e640008000800 */
[----:B-1----:R-:W-:-:S04]  /*4660*/  LOP3.LUT R0, R0, UR4, RZ, 0xc0, !PT ;  /* 0x0000000400007c12 */ /* 0x002fc8000f8ec0ff */
[----:B------:R-:W-:-:S13]  /*4670*/  ISETP.NE.AND P0, PT, R0, UR4, PT ;  /* 0x0000000400007c0c */ /* 0x000fda000bf05270 */
[----:B------:R-:W-:Y:S05]  /*4680*/  @P0 BRA `(.L_x_88) ;  /* 0x00000000003c0947 */ /* 0x000fea0003800000 */
[----:B------:R-:W1:Y:S01]  /*4690*/  S2R R2, SR_LANEID ;  /* 0x0000000000027919 */ /* 0x000e620000000000 */
[----:B------:R-:W-:Y:S01]  /*46a0*/  ULOP3.LUT UR5, URZ, UR5, URZ, 0x33, !UPT ;  /* 0x00000005ff057292 */ /* 0x000fe2000f8e33ff */
[----:B------:R-:W-:Y:S01]  /*46b0*/  LOP3.LUT R4, RZ, UR4, RZ, 0x33, !PT ;  /* 0x00000004ff047c12 */ /* 0x000fe2000f8e33ff */
[----:B------:R-:W-:Y:S02]  /*46c0*/  VOTEU.ANY UR4, UPT, PT ;  /* 0x0000000000047886 */ /* 0x000fe400038e0100 */
[----:B------:R-:W-:Y:S01]  /*46d0*/  UFLO.U32 UR4, UR4 ;  /* 0x00000004000472bd */ /* 0x000fe200080e0000 */
[----:B------:R-:W2:Y:S01]  /*46e0*/  REDUX UR6, R4 ;  /* 0x00000000040673c4 */ /* 0x000ea20000000000 */
[----:B------:R-:W-:-:S06]  /*46f0*/  IMAD.U32 R0, RZ, RZ, UR5 ;  /* 0x00000005ff007e24 */ /* 0x000fcc000f8e00ff */
[----:B------:R4:W-:Y:S01]  /*4700*/  UTCATOMSWS.AND URZ, UR5 ;  /* 0x0000000500ff79e3 */ /* 0x0009e20008000000 */
[----:B------:R-:W3:Y:S01]  /*4710*/  REDUX UR7, R0 ;  /* 0x00000000000773c4 */ /* 0x000ee20000000000 */
[----:B-1----:R-:W-:Y:S01]  /*4720*/  ISETP.EQ.U32.AND P0, PT, R2, UR4, PT ;  /* 0x0000000402007c0c */ /* 0x002fe2000bf02070 */
[----:B--2---:R-:W-:Y:S01]  /*4730*/  IMAD.U32 R2, RZ, RZ, UR6 ;  /* 0x00000006ff027e24 */ /* 0x004fe2000f8e00ff */
[----:B---3--:R-:W-:-:S11]  /*4740*/  MOV R3, UR7 ;  /* 0x0000000700037c02 */ /* 0x008fd60008000f00 */
[----:B------:R4:W-:Y:S04]  /*4750*/  @P0 ATOMS.AND RZ, [UR8+0x14], R3 ;  /* 0x00001403ffff098c */ /* 0x0009e8000a800008 */
[----:B------:R4:W-:Y:S01]  /*4760*/  @P0 ATOMS.AND RZ, [UR8+0x18], R2 ;  /* 0x00001802ffff098c */ /* 0x0009e2000a800008 */
[----:B------:R-:W-:Y:S05]  /*4770*/  BRA `(.L_x_89) ;  /* 0x0000000000147947 */ /* 0x000fea0003800000 */
.L_x_88:
[----:B------:R-:W-:Y:S02]  /*4780*/  MOV R2, 0x47a0 ;  /* 0x000047a000027802 */ /* 0x000fe40000000f00 */
[----:B---3-5:R-:W-:Y:S05]  /*4790*/  CALL.REL.NOINC `($__internal_0_$__cuda_sm10x_tcgen05_guardrail_trap_col_being_dealloced_not_returned_by_alloc) ;  /* 0x00000084005c7944 */ /* 0x028fea0003c00000 */
[----:B------:R-:W-:Y:S05]  /*47a0*/  BRA `(.L_x_89) ;  /* 0x0000000000087947 */ /* 0x000fea0003800000 */
.L_x_87:
[----:B------:R-:W-:Y:S02]  /*47b0*/  MOV R2, 0x47d0 ;  /* 0x000047d000027802 */ /* 0x000fe40000000f00 */
[----:B---3-5:R-:W-:Y:S05]  /*47c0*/  CALL.REL.NOINC `($__internal_2_$__cuda_sm10x_tcgen05_guardrail_trap_unallocated_columns_being_dealloced) ;  /* 0x0000008400687944 */ /* 0x028fea0003c00000 */
.L_x_89:
[----:B------:R-:W-:Y:S01]  /*47d0*/  NOP ;  /* 0x0000000000007918 */ /* 0x000fe20000000000 */
[----:B----4-:R-:W-:Y:S05]  /*47e0*/  EXIT ;  /* 0x000000000000794d */ /* 0x010fea0003800000 */
.L_x_62:
[----:B------:R-:W-:-:S09]  /*47f0*/  UISETP.NE.OR UP0, UPT, UR25, 0x3, !UP5 ;  /* 0x000000031900788c */ /* 0x000fd2000ef05670 */
[----:B------:R-:W-:Y:S05]  /*4800*/  BRA.U UP0, `(.L_x_90) ;  /* 0x0000001100547547 */ /* 0x000fea000b800000 */
[----:B------:R-:W2:Y:S01]  /*4810*/  LDCU UR31, c[0x0][0x370] ;  /* 0x00006e00ff1f77ac */ /* 0x000ea20008000800 */
[----:B------:R-:W3:Y:S01]  /*4820*/  LDC.64 R16, c[0x0][0x348] ;  /* 0x0000d200ff107b82 */ /* 0x000ee20000000a00 */
[----:B------:R-:W-:Y:S02]  /*4830*/  HFMA2 R13, -RZ, RZ, 0, 0 ;  /* 0x00000000ff0d7431 */ /* 0x000fe400000001ff */
[----:B------:R-:W-:Y:S01]  /*4840*/  IMAD.MOV.U32 R15, RZ, RZ, 0x1 ;  /* 0x00000001ff0f7424 */ /* 0x000fe200078e00ff */
[----:B------:R-:W2:Y:S01]  /*4850*/  LDCU.128 UR48, c[0x0][0xb10] ;  /* 0x00016200ff3077ac */ /* 0x000ea20008000c00 */
[----:B------:R-:W-:Y:S01]  /*4860*/  IMAD.MOV.U32 R14, RZ, RZ, RZ ;  /* 0x000000ffff0e7224 */ /* 0x000fe200078e00ff */
[----:B------:R-:W-:Y:S01]  /*4870*/  MOV R7, 0x4000 ;  /* 0x0000400000077802 */ /* 0x000fe20000000f00 */
[----:B------:R-:W4:Y:S01]  /*4880*/  LDCU UR30, c[0x0][0x374] ;  /* 0x00006e80ff1e77ac */ /* 0x000f220008000800 */
[----:B------:R-:W1:Y:S01]  /*4890*/  LDC.64 R2, c[0x0][0x888] ;  /* 0x00022200ff027b82 */ /* 0x000e620000000a00 */
[----:B------:R-:W4:Y:S01]  /*48a0*/  LDCU UR15, c[0x0][0xb0c] ;  /* 0x00016180ff0f77ac */ /* 0x000f220008000800 */
[----:B------:R-:W3:Y:S06]  /*48b0*/  LDCU UR40, c[0x0][0xb20] ;  /* 0x00016400ff2877ac */ /* 0x000eec0008000800 */
[----:B------:R-:W1:Y:S01]  /*48c0*/  LDC.64 R4, c[0x0][0x890] ;  /* 0x00022400ff047b82 */ /* 0x000e620000000a00 */
[----:B------:R-:W3:Y:S01]  /*48d0*/  LDCU UR4, c[0x0][0xb30] ;  /* 0x00016600ff0477ac */ /* 0x000ee20008000800 */
[----:B------:R-:W-:Y:S01]  /*48e0*/  UMOV UR21, 0x400 ;  /* 0x0000040000157882 */ /* 0x000fe20000000000 */
[----:B--2---:R-:W-:-:S02]  /*48f0*/  UIMAD.WIDE.U32 UR6, UR31, UR48, URZ ;  /* 0x000000301f0672a5 */ /* 0x004fc4000f8e00ff */
[----:B----4-:R-:W-:Y:S02]  /*4900*/  UIMAD.WIDE.U32 UR8, UR30, UR51, URZ ;  /* 0x000000331e0872a5 */ /* 0x010fe4000f8e00ff */
[----:B------:R-:W-:Y:S02]  /*4910*/  ULEA UR21, UR47, UR21, 0x18 ;  /* 0x000000152f157291 */ /* 0x000fe4000f8ec0ff */
[----:B------:R-:W-:Y:S02]  /*4920*/  UPLOP3.LUT UP3, UPT, UPT, UPT, UPT, 0x40, 0x4 ;  /* 0x000000000004789c */ /* 0x000fe40003f6e870 */
[----:B------:R-:W-:Y:S01]  /*4930*/  UIADD3 UR37, UPT, UPT, UR21, 0xb8, URZ ;  /* 0x000000b815257890 */ /* 0x000fe2000fffe0ff */
[----:B------:R-:W-:Y:S01]  /*4940*/  UMOV UR6, UR7 ;  /* 0x0000000700067c82 */ /* 0x000fe20008000000 */
[----:B------:R-:W-:Y:S01]  /*4950*/  UMOV UR38, UR9 ;  /* 0x0000000900267c82 */ /* 0x000fe20008000000 */
[----:B------:R-:W-:Y:S02]  /*4960*/  UISETP.GE.AND UP0, UPT, UR42, 0x1, UPT ;  /* 0x000000012a00788c */ /* 0x000fe4000bf06270 */
[----:B------:R-:W-:Y:S01]  /*4970*/  UISETP.NE.AND UP4, UPT, UR42, 0x1, UPT ;  /* 0x000000012a00788c */ /* 0x000fe2000bf85270 */
[----:B------:R-:W2:Y:S01]  /*4980*/  LDCU.64 UR22, c[0x0][0xb28] ;  /* 0x00016500ff1677ac */ /* 0x000ea20008000a00 */
[----:B------:R-:W-:-:S02]  /*4990*/  UISETP.NE.AND UP6, UPT, UR15, 0x1, UPT ;  /* 0x000000010f00788c */ /* 0x000fc4000bfc5270 */
[----:B------:R-:W-:Y:S02]  /*49a0*/  UISETP.NE.AND UP5, UPT, UR50, 0x1, UPT ;  /* 0x000000013200788c */ /* 0x000fe4000bfa5270 */
[----:B------:R-:W-:Y:S02]  /*49b0*/  UIADD3 UR33, UPT, UPT, UR21, 0xa0, URZ ;  /* 0x000000a015217890 */ /* 0x000fe4000fffe0ff */
[----:B------:R-:W-:Y:S02]  /*49c0*/  UIADD3 UR25, UPT, UPT, UR21, 0xa8, URZ ;  /* 0x000000a815197890 */ /* 0x000fe4000fffe0ff */
[----:B------:R-:W-:Y:S02]  /*49d0*/  UIADD3 UR17, UPT, UPT, UR21, 0xb0, URZ ;  /* 0x000000b015117890 */ /* 0x000fe4000fffe0ff */
[----:B------:R-:W-:Y:S02]  /*49e0*/  UPRMT UR37, UR47, 0x654, UR37 ;  /* 0x000006542f257896 */ /* 0x000fe40008000025 */
[----:B------:R-:W-:-:S02]  /*49f0*/  USHF.R.U32.HI UR39, URZ, UR49, UR6 ;  /* 0x00000031ff277299 */ /* 0x000fc40008011606 */
[----:B---3--:R-:W-:Y:S02]  /*4a00*/  USHF.R.U32.HI UR38, URZ, UR40, UR38 ;  /* 0x00000028ff267299 */ /* 0x008fe40008011626 */
[----:B------:R-:W-:-:S11]  /*4a10*/  UISETP.NE.AND UP2, UPT, UR4, 0x1, UPT ;  /* 0x000000010400788c */ /* 0x000fd6000bf45270 */
.L_x_101:
[C---:B------:R-:W-:Y:S02]  /*4a20*/  LEA R12, R14.reuse, UR21, 0x3 ;  /* 0x000000150e0c7c11 */ /* 0x040fe4000f8e18ff */
[----:B------:R-:W-:Y:S02]  /*4a30*/  SHF.L.U32 R9, R13, 0x1f, RZ ;  /* 0x0000001f0d097819 */ /* 0x000fe400000006ff */
[----:B------:R-:W-:Y:S02]  /*4a40*/  LEA R10, R14, UR21, 0x4 ;  /* 0x000000150e0a7c11 */ /* 0x000fe4000f8e20ff */
[----:B---3--:R-:W3:Y:S02]  /*4a50*/  SYNCS.PHASECHK.TRANS64.TRYWAIT P0, [R12+URZ+0xf0], R9 ;  /* 0x0000f0090c0075a7 */ /* 0x008ee400080011ff */
[----:B---3--:R-:W-:Y:S05]  /*4a60*/  @!P0 BRA `(.L_x_91) ;  /* 0x0000007c00588947 */ /* 0x008fea0003800000 */
.L_x_192:
[----:B---3--:R-:W3:Y:S01]  /*4a70*/  LDS.128 R8, [R10+0x160] ;  /* 0x000160000a087984 */ /* 0x008ee20000000c00 */
[----:B------:R-:W-:Y:S01]  /*4a80*/  UISETP.GE.AND UP0, UPT, UR42, 0x1, UPT ;  /* 0x000000012a00788c */ /* 0x000fe2000bf06270 */
[----:B------:R-:W-:Y:S01]  /*4a90*/  @!PT LDS RZ, [RZ] ;  /* 0x00000000fffff984 */ /* 0x000fe20000000800 */
[----:B------:R-:W-:Y:S01]  /*4aa0*/  @!PT LDS RZ, [RZ] ;  /* 0x00000000fffff984 */ /* 0x000fe20000000800 */
[----:B------:R-:W-:Y:S01]  /*4ab0*/  @!PT LDS RZ, [RZ] ;  /* 0x00000000fffff984 */ /* 0x000fe20000000800 */
[----:B------:R-:W-:Y:S01]  /*4ac0*/  @!PT LDS RZ, [RZ] ;  /* 0x00000000fffff984 */ /* 0x000fe20000000800 */
[----:B------:R4:W-:Y:S06]  /*4ad0*/  MEMBAR.ALL.CTA ;  /* 0x0000000000007992 */ /* 0x0009ec0000008000 */
[----:B----4-:R-:W4:Y:S01]  /*4ae0*/  FENCE.VIEW.ASYNC.S ;  /* 0x00000000000073c6 */ /* 0x010f220000000000 */
[----:B---3--:R-:W-:Y:S11]  /*4af0*/  LOP3.LUT P0, RZ, R10, 0x1, RZ, 0xc0, !PT ;  /* 0x000000010aff7812 */ /* 0x008ff6000780c0ff */
[----:B------:R-:W-:Y:S02]  /*4b00*/  @!UPT UIADD3 URZ, UPT, UPT, URZ, URZ, URZ ;  /* 0x000000fffffff290 */ /* 0x000fe4000fffe0ff */
[----:B----4-:R-:W-:Y:S01]  /*4b10*/  VOTEU.ANY UP1, P0 ;  /* 0x0000000000ff7886 */ /* 0x010fe20000020100 */
[----:B------:R-:W-:Y:S11]  /*4b20*/  PLOP3.LUT P0, PT, PT, PT, UP1, 0x80, 0x8 ;  /* 0x000000000008781c */ /* 0x000ff60003f0f018 */
[----:B------:R-:W-:Y:S02]  /*4b30*/  @!UPT UIADD3 URZ, UPT, UPT, URZ, URZ, URZ ;  /* 0x000000fffffff290 */ /* 0x000fe4000fffe0ff */
[----:B------:R-:W-:Y:S02]  /*4b40*/  @P0 SHF.R.U32.HI R0, RZ, 0x10, R9 ;  /* 0x00000010ff000819 */ /* 0x000fe40000011609 */
[----:B------:R-:W-:Y:S02]  /*4b50*/  @P0 MOV R6, R8 ;  /* 0x0000000800060202 */ /* 0x000fe40000000f00 */
[----:B------:R-:W-:Y:S01]  /*4b60*/  @P0 R2UR UR4, R0 ;  /* 0x00000000000402ca */ /* 0x000fe200000e0000 */
[----:B------:R-:W-:Y:S01]  /*4b70*/  VIADD R0, R12, 0x100 ;  /* 0x000001000c007836 */ /* 0x000fe20000000000 */
[----:B------:R-:W-:Y:S02]  /*4b80*/  @P0 LOP3.LUT R8, R9, 0xffff, RZ, 0xc0, !PT ;  /* 0x0000ffff09080812 */ /* 0x000fe400078ec0ff */
[----:B------:R-:W-:Y:S02]  /*4b90*/  @P0 R2UR UR6, R6 ;  /* 0x00000000060602ca */ /* 0x000fe400000e0000 */
[----:B------:R-:W-:Y:S02]  /*4ba0*/  PRMT R0, RZ, 0x654, R0 ;  /* 0x00000654ff007816 */ /* 0x000fe40000000000 */
[----:B------:R-:W-:Y:S02]  /*4bb0*/  @P0 R2UR UR5, R8 ;  /* 0x00000000080502ca */ /* 0x000fe400000e0000 */
[----:B------:R3:W-:Y:S03]  /*4bc0*/  SYNCS.ARRIVE.TRANS64.RED.A1T0 RZ, [R0+URZ], RZ ;  /* 0x000000ff00ff79a7 */ /* 0x0007e600081004ff */
[----:B------:R-:W-:Y:S04]  /*4bd0*/  @UP1 UMOV UR29, UR4 ;  /* 0x00000004001d1c82 */ /* 0x000fe80008000000 */
[----:B------:R-:W-:Y:S04]  /*4be0*/  @UP1 UMOV UR14, UR6 ;  /* 0x00000006000e1c82 */ /* 0x000fe80008000000 */
[----:B------:R-:W-:Y:S01]  /*4bf0*/  @UP1 UMOV UR13, UR5 ;  /* 0x00000005000d1c82 */ /* 0x000fe20008000000 */
[----:B------:R-:W-:Y:S05]  /*4c00*/  BRA.U !UP0, `(.L_x_92) ;  /* 0x0000000108a47547 */ /* 0x000fea000b800000 */
[----:B------:R-:W-:Y:S02]  /*4c10*/  UIMAD.WIDE.U32 UR18, UR13, UR51, URZ ;  /* 0x000000330d1272a5 */ /* 0x000fe4000f8e00ff */
[----:B------:R-:W-:Y:S02]  /*4c20*/  UIMAD.WIDE.U32 UR26, UR14, UR48, URZ ;  /* 0x000000300e1a72a5 */ /* 0x000fe4000f8e00ff */
[----:B------:R-:W-:Y:S02]  /*4c30*/  USEL UR4, UR30, UR38, !UP5 ;  /* 0x000000261e047287 */ /* 0x000fe4000e800000 */
[----:B------:R-:W-:Y:S02]  /*4c40*/  USEL UR7, UR31, UR39, !UP6 ;  /* 0x000000271f077287 */ /* 0x000fe4000f000000 */
[----:B--2---:R-:W-:Y:S02]  /*4c50*/  UIMAD.WIDE.U32 UR8, UR4, UR22, URZ ;  /* 0x00000016040872a5 */ /* 0x004fe4000f8e00ff */
[----:B------:R-:W-:Y:S01]  /*4c60*/  UIMAD.WIDE.U32 UR10, UR7, UR22, URZ ;  /* 0x00000016070a72a5 */ /* 0x000fe2000f8e00ff */
[----:B------:R-:W-:Y:S02]  /*4c70*/  UMOV UR5, UR19 ;  /* 0x0000001300057c82 */ /* 0x000fe40008000000 */
[----:B------:R-:W-:Y:S03]  /*4c80*/  USHF.R.U32.HI UR6, URZ, UR40, UR5 ;  /* 0x00000028ff067299 */ /* 0x000fe60008011605 */
[----:B------:R-:W-:Y:S01]  /*4c90*/  UMOV UR5, UR27 ;  /* 0x0000001b00057c82 */ /* 0x000fe20008000000 */
[----:B------:R-:W-:Y:S02]  /*4ca0*/  USEL UR6, UR13, UR6, !UP5 ;  /* 0x000000060d067287 */ /* 0x000fe4000e800000 */
[----:B------:R-:W-:Y:S03]  /*4cb0*/  USHF.R.U32.HI UR12, URZ, UR49, UR5 ;  /* 0x00000031ff0c7299 */ /* 0x000fe60008011605 */
[----:B------:R-:W-:Y:S02]  /*4cc0*/  UMOV UR5, UR9 ;  /* 0x0000000900057c82 */ /* 0x000fe40008000000 */
[----:B------:R-:W-:Y:S03]  /*4cd0*/  @UP4 USHF.R.U32.HI UR4, URZ, UR23, UR5 ;  /* 0x00000017ff044299 */ /* 0x000fe60008011605 */
[----:B------:R-:W-:Y:S01]  /*4ce0*/  UMOV UR5, UR11 ;  /* 0x0000000b00057c82 */ /* 0x000fe20008000000 */
[----:B------:R-:W-:Y:S02]  /*4cf0*/  UIMAD UR4, UR42, UR4, URZ ;  /* 0x000000042a0472a4 */ /* 0x000fe4000f8e02ff */
[----:B------:R-:W-:Y:S02]  /*4d00*/  @UP4 USHF.R.U32.HI UR7, URZ, UR23, UR5 ;  /* 0x00000017ff074299 */ /* 0x000fe40008011605 */
[----:B------:R-:W-:Y:S02]  /*4d10*/  UIMAD.WIDE.U32 UR10, UR6, UR22, URZ ;  /* 0x00000016060a72a5 */ /* 0x000fe4000f8e00ff */
[----:B------:R-:W-:Y:S02]  /*4d20*/  USEL UR5, UR14, UR12, !UP6 ;  /* 0x0000000c0e057287 */ /* 0x000fe4000f000000 */
[----:B------:R-:W-:Y:S02]  /*4d30*/  UIMAD UR8, UR42, UR7, URZ ;  /* 0x000000072a0872a4 */ /* 0x000fe4000f8e02ff */
[----:B------:R-:W-:Y:S03]  /*4d40*/  UISETP.GE.AND UP0, UPT, UR6, UR4, UPT ;  /* 0x000000040600728c */ /* 0x000fe6000bf06270 */
[----:B------:R-:W-:Y:S01]  /*4d50*/  UMOV UR4, UR11 ;  /* 0x0000000b00047c82 */ /* 0x000fe20008000000 */
[----:B------:R-:W-:Y:S02]  /*4d60*/  UISETP.GE.OR UP0, UPT, UR5, UR8, UP0 ;  /* 0x000000080500728c */ /* 0x000fe40008706670 */
[----:B------:R-:W-:Y:S02]  /*4d70*/  USHF.R.U32.HI UR4, URZ, UR23, UR4 ;  /* 0x00000017ff047299 */ /* 0x000fe40008011604 */
[----:B------:R-:W-:Y:S02]  /*4d80*/  UIMAD.WIDE.U32 UR8, UR5, UR22, URZ ;  /* 0x00000016050872a5 */ /* 0x000fe4000f8e00ff */
[----:B------:R-:W-:Y:S04]  /*4d90*/  USEL UR10, UR6, UR4, !UP4 ;  /* 0x00000004060a7287 */ /* 0x000fe8000e000000 */
[----:B------:R-:W-:Y:S01]  /*4da0*/  UIADD3 UR11, UPT, UPT, -UR10, URZ, URZ ;  /* 0x000000ff0a0b7290 */ /* 0x000fe2000fffe1ff */
[----:B------:R-:W-:Y:S02]  /*4db0*/  @!UP0 UMOV UR4, UR9 ;  /* 0x0000000900048c82 */ /* 0x000fe40008000000 */
[----:B------:R-:W-:Y:S02]  /*4dc0*/  @!UP0 USHF.R.U32.HI UR4, URZ, UR23, UR4 ;  /* 0x00000017ff048299 */ /* 0x000fe40008011604 */
[----:B------:R-:W-:Y:S02]  /*4dd0*/  UIMAD UR8, UR42, UR11, UR6 ;  /* 0x0000000b2a0872a4 */ /* 0x000fe4000f8e0206 */
[----:B------:R-:W-:Y:S04]  /*4de0*/  @!UP0 USEL UR4, UR5, UR4, !UP4 ;  /* 0x0000000405048287 */ /* 0x000fe8000e000000 */
[----:B------:R-:W-:Y:S02]  /*4df0*/  @!UP0 UIMAD UR8, UR7, UR8, UR4 ;  /* 0x00000008070882a4 */ /* 0x000fe4000f8e0204 */
[----:B------:R-:W-:Y:S02]  /*4e00*/  @!UP0 UIADD3 UR9, UPT, UPT, UR10, -UR4, URZ ;  /* 0x800000040a098290 */ /* 0x000fe4000fffe0ff */
[----:B------:R-:W-:Y:S02]  /*4e10*/  UIADD3 UR4, UPT, UPT, -UR5, URZ, URZ ;  /* 0x000000ff05047290 */ /* 0x000fe4000fffe1ff */
[----:B------:R-:W-:Y:S02]  /*4e20*/  UIADD3 UR7, UPT, UPT, -UR6, URZ, URZ ;  /* 0x000000ff06077290 */ /* 0x000fe4000fffe1ff */
[----:B------:R-:W-:Y:S02]  /*4e30*/  @!UP0 UIMAD UR6, UR9, UR42, UR5 ;  /* 0x0000002a090682a4 */ /* 0x000fe4000f8e0205 */
[----:B------:R-:W-:Y:S02]  /*4e40*/  UIMAD UR14, UR15, UR4, UR14 ;  /* 0x000000040f0e72a4 */ /* 0x000fe4000f8e020e */
[----:B------:R-:W-:Y:S01]  /*4e50*/  UIMAD UR13, UR50, UR7, UR13 ;  /* 0x00000007320d72a4 */ /* 0x000fe2000f8e020d */
[----:B------:R-:W-:Y:S02]  /*4e60*/  @!UP0 UMOV UR5, UR8 ;  /* 0x0000000800058c82 */ /* 0x000fe40008000000 */
[----:B------:R-:W-:Y:S02]  /*4e70*/  UIMAD UR14, UR5, UR15, UR14 ;  /* 0x0000000f050e72a4 */ /* 0x000fe4000f8e020e */
[----:B------:R-:W-:Y:S11]  /*4e80*/  UIMAD UR13, UR6, UR50, UR13 ;  /* 0x00000032060d72a4 */ /* 0x000ff6000f8e020d */
[----:B------:R-:W-:Y:S01]  /*4e90*/  @!UPT UIADD3 URZ, UPT, UPT, URZ, URZ, URZ ;  /* 0x000000fffffff290 */ /* 0x000fe2000fffe0ff */
.L_x_92:
[----:B------:R-:W4:Y:S01]  /*4ea0*/  @!UP2 LDCU.128 UR8, c[0x0][0xb10] ;  /* 0x00016200ff08a7ac */ /* 0x000f220008000c00 */
[C---:B-1----:R-:W-:Y:S02]  /*4eb0*/  ISETP.NE.U32.AND P1, PT, R4.reuse, RZ, PT ;  /* 0x000000ff0400720c */ /* 0x042fe40003f25070 */
[----:B------:R-:W-:Y:S02]  /*4ec0*/  ISETP.NE.U32.AND P0, PT, R4, RZ, PT ;  /* 0x000000ff0400720c */ /* 0x000fe40003f05070 */
[C---:B------:R-:W-:Y:S02]  /*4ed0*/  ISETP.NE.AND.EX P1, PT, R5.reuse, RZ, PT, P1 ;  /* 0x000000ff0500720c */ /* 0x040fe40003f25310 */
[----:B------:R-:W-:Y:S01]  /*4ee0*/  ISETP.NE.AND.EX P0, PT, R5, RZ, PT, P0 ;  /* 0x000000ff0500720c */ /* 0x000fe20003f05300 */
[----:B------:R-:W1:Y:S01]  /*4ef0*/  @!UP2 LDCU UR5, c[0x0][0xb0c] ;  /* 0x00016180ff05a7ac */ /* 0x000e620008000800 */
[----:B------:R-:W-:Y:S01]  /*4f00*/  SHF.L.U32 R9, R15, 0x1f, RZ ;  /* 0x0000001f0f097819 */ /* 0x000fe200000006ff */
[----:B------:R-:W-:Y:S02]  /*4f10*/  USHF.L.U32 UR35, UR16, 0x7, URZ ;  /* 0x0000000710237899 */ /* 0x000fe400080006ff */
[----:B------:R-:W-:Y:S02]  /*4f20*/  USHF.L.U32 UR34, UR20, 0x8, URZ ;  /* 0x0000000814227899 */ /* 0x000fe400080006ff */
[----:B----4-:R-:W-:Y:S07]  /*4f30*/  UIMAD.WIDE.U32 UR6, UR14, UR8, URZ ;  /* 0x000000080e0672a5 */ /* 0x010fee000f8e00ff */
[----:B------:R-:W-:Y:S01]  /*4f40*/  @!UP2 UMOV UR4, UR7 ;  /* 0x000000070004ac82 */ /* 0x000fe20008000000 */
[----:B-1----:R-:W-:Y:S02]  /*4f50*/  @!UP2 UISETP.NE.AND UP0, UPT, UR5, 0x1, UPT ;  /* 0x000000010500a88c */ /* 0x002fe4000bf05270 */
[----:B------:R-:W-:Y:S02]  /*4f60*/  @!UP2 USHF.R.U32.HI UR4, URZ, UR9, UR4 ;  /* 0x00000009ff04a299 */ /* 0x000fe40008011604 */
[----:B------:R-:W-:Y:S02]  /*4f70*/  UIMAD.WIDE.U32 UR6, UR13, UR11, URZ ;  /* 0x0000000b0d0672a5 */ /* 0x000fe4000f8e00ff */
[----:B------:R-:W-:Y:S02]  /*4f80*/  @!UP2 USEL UR8, UR14, UR4, !UP0 ;  /* 0x000000040e08a287 */ /* 0x000fe4000c000000 */
[----:B------:R-:W-:Y:S03]  /*4f90*/  @!UP2 UISETP.NE.AND UP0, UPT, UR10, 0x1, UPT ;  /* 0x000000010a00a88c */ /* 0x000fe6000bf05270 */
[----:B------:R-:W-:Y:S02]  /*4fa0*/  @!UP2 UMOV UR6, UR7 ;  /* 0x000000070006ac82 */ /* 0x000fe40008000000 */
[----:B------:R-:W1:Y:S02]  /*4fb0*/  @!UP2 LDCU UR4, c[0x0][0xb20] ;  /* 0x00016400ff04a7ac */ /* 0x000e640008000800 */
[----:B-1----:R-:W-:Y:S04]  /*4fc0*/  @!UP2 USHF.R.U32.HI UR6, URZ, UR4, UR6 ;  /* 0x00000004ff06a299 */ /* 0x002fe80008011606 */
[----:B------:R-:W-:Y:S04]  /*4fd0*/  @!UP2 USEL UR6, UR13, UR6, !UP0 ;  /* 0x000000060d06a287 */ /* 0x000fe8000c000000 */
[----:B------:R-:W-:Y:S02]  /*4fe0*/  @!UP2 UIADD3 UR4, UPT, UPT, -UR8, UR6, URZ ;  /* 0x000000060804a290 */ /* 0x000fe4000fffe1ff */
[----:B------:R-:W-:Y:S02]  /*4ff0*/  @!UP2 UIADD3 UR6, UPT, UPT, UR8, -UR6, URZ ;  /* 0x800000060806a290 */ /* 0x000fe4000fffe0ff */
[----:B------:R-:W-:Y:S02]  /*5000*/  @!UP2 UIMAD UR14, UR4, UR5, UR14 ;  /* 0x00000005040ea2a4 */ /* 0x000fe4000f8e020e */
[----:B------:R-:W-:Y:S01]  /*5010*/  @!UP2 UIMAD UR13, UR6, UR10, UR13 ;  /* 0x0000000a060da2a4 */ /* 0x000fe2000f8e020d */
[----:B------:R-:W-:Y:S11]  /*5020*/  BRA.U UP3, `(.L_x_93) ;  /* 0x0000000103107547 */ /* 0x000ff6000b800000 */
[----:B---3--:R-:W-:Y:S04]  /*5030*/  MOV R0, UR44 ;  /* 0x0000002c00007c02 */ /* 0x008fe80008000f00 */
[----:B------:R-:W-:Y:S04]  /*5040*/  SHF.L.U32 R11, R0, 0x1f, RZ ;  /* 0x0000001f000b7819 */ /* 0x000fe800000006ff */
[----:B------:R-:W1:Y:S02]  /*5050*/  SYNCS.PHASECHK.TRANS64.TRYWAIT P2, [UR21+0xe8], R11 ;  /* 0x0000e80bff0075a7 */ /* 0x000e640008041115 */
[----:B-1----:R-:W-:Y:S05]  /*5060*/  @!P2 BRA `(.L_x_94) ;  /* 0x0000007400eca947 */ /* 0x002fea0003800000 */
.L_x_93:
[----:B------:R-:W-:Y:S05]  /*5070*/  @!P1 BRA `(.L_x_95) ;  /* 0x0000000000309947 */ /* 0x000fea0003800000 */
[----:B------:R-:W-:Y:S01]  /*5080*/  ISETP.NE.U32.AND P1, PT, R2, RZ, PT ;  /* 0x000000ff0200720c */ /* 0x000fe20003f25070 */
[----:B------:R-:W4:Y:S01]  /*5090*/  LDCU.64 UR4, c[0x0][0x358] ;  /* 0x00006b00ff0477ac */ /* 0x000f220008000a00 */
[----:B------:R-:W-:Y:S02]  /*50a0*/  IMAD.MOV.U32 R150, RZ, RZ, 0x1 ;  /* 0x00000001ff967424 */ /* 0x000fe400078e00ff */
[----:B------:R-:W-:Y:S11]  /*50b0*/  ISETP.NE.AND.EX P1, PT, R3, RZ, PT, P1 ;  /* 0x000000ff0300720c */ /* 0x000ff60003f25310 */
[----:B------:R-:W-:Y:S02]  /*50c0*/  @!UPT UIADD3 URZ, UPT, UPT, URZ, URZ, URZ ;  /* 0x000000fffffff290 */ /* 0x000fe4000fffe0ff */
[----:B-1----:R-:W1:Y:S01]  /*50d0*/  @P1 LDC.64 R10, c[0x0][0x888] ;  /* 0x00022200ff0a1b82 */ /* 0x002e620000000a00 */
[----:B---3--:R-:W-:Y:S04]  /*50e0*/  @P1 IMAD R0, R4, UR36, RZ ;  /* 0x0000002404001c24 */ /* 0x008fe8000f8e02ff */
[----:B-1----:R-:W-:Y:S04]  /*50f0*/  @P1 IMAD.WIDE R10, R0, 0x4, R10 ;  /* 0x00000004000a1825 */ /* 0x002fe800078e020a */
[----:B------:R-:W-:Y:S01]  /*5100*/  HFMA2 R0, -RZ, RZ, 0, 5.9604644775390625e-08 ;  /* 0x00000001ff007431 */ /* 0x000fe200000001ff */
[----:B----45:R4:W5:Y:S04]  /*5110*/  @P1 LDG.E R73, desc[UR4][R10.64] ;  /* 0x000000040a491981 */ /* 0x030968000c1e1900 */
[----:B------:R-:W-:Y:S01]  /*5120*/  @!P1 PRMT R150, R0, 0x7610, R150 ;  /* 0x0000761000969816 */ /* 0x000fe20000000096 */
[----:B----4-:R-:W1:Y:S06]  /*5130*/  @!P1 LDC R73, c[0x0][0x880] ;  /* 0x00022000ff499b82 */ /* 0x010e6c0000000800 */
.L_x_95:
[----:B-1---5:R-:W-:Y:S01]  /*5140*/  @!P0 FSETP.EQ.AND P1, PT, R73, RZ, PT ;  /* 0x000000ff4900820b */ /* 0x022fe20003f22000 */
[----:B------:R-:W-:Y:S01]  /*5150*/  @!UPT UIADD3 URZ, UPT, UPT, URZ, URZ, URZ ;  /* 0x000000fffffff290 */ /* 0x000fe2000fffe0ff */
[----:B------:R-:W-:Y:S11]  /*5160*/  @!P0 BRA `(.L_x_96) ;  /* 0x0000000000188947 */ /* 0x000ff60003800000 */
[----:B------:R-:W-:Y:S02]  /*5170*/  LOP3.LUT P0, RZ, R150, 0xff, RZ, 0xc0, !PT ;  /* 0x000000ff96ff7812 */ /* 0x000fe4000780c0ff */
[----:B------:R-:W-:Y:S04]  /*5180*/  ISETP.NE.U32.AND P1, PT, R2, RZ, PT ;  /* 0x000000ff0200720c */ /* 0x000fe80003f25070 */
[----:B------:R-:W-:Y:S04]  /*5190*/  ISETP.NE.AND.EX P1, PT, R3, RZ, PT, P1 ;  /* 0x000000ff0300720c */ /* 0x000fe80003f25310 */
[----:B------:R-:W-:Y:S03]  /*51a0*/  PLOP3.LUT P1, PT, P1, PT, PT, 0x8, 0x80 ;  /* 0x000000000080781c */ /* 0x000fe60000f2e170 */
[----:B------:R-:W-:Y:S11]  /*51b0*/  @P0 FSETP.EQ.AND P1, PT, R73, RZ, PT ;  /* 0x000000ff4900020b */ /* 0x000ff60003f22000 */
[----:B------:R-:W-:Y:S02]  /*51c0*/  @!UPT UIADD3 URZ, UPT, UPT, URZ, URZ, URZ ;  /* 0x000000fffffff290 */ /* 0x000fe4000fffe0ff */
.L_x_96:
[----:B------:R-:W1:Y:S01]  /*51d0*/  SYNCS.PHASECHK.TRANS64.TRYWAIT P2, [UR21+0xc0], R9 ;  /* 0x0000c009ff0075a7 */ /* 0x000e620008041115 */
[----:B------:R-:W-:Y:S04]  /*51e0*/  ELECT P0, URZ, PT ;  /* 0x0000000000ff782f */ /* 0x000fe80003800000 */
[----:B------:R-:W-:Y:S11]  /*51f0*/  PLOP3.LUT P1, PT, P1, P0, PT, 0xf2, 0x2f ;  /* 0x00000000002f781c */ /* 0x000ff60000f21e72 */
[----:B------:R-:W-:Y:S02]  /*5200*/  @!UPT UIADD3 URZ, UPT, UPT, URZ, URZ, URZ ;  /* 0x000000fffffff290 */ /* 0x000fe4000fffe0ff */
[----:B------:R-:W-:Y:S05]  /*5210*/  @!P1 IADD3 R8, P0, PT, R16, 0x580, RZ ;  /* 0x0000058010089810 */ /* 0x000fea0007f1e0ff */
[----:B------:R-:W-:Y:S01]  /*5220*/  @!P1 IMAD.X R6, RZ, RZ, R17, P0 ;  /* 0x000000ffff069224 */ /* 0x000fe200000e0611 */
[----:B-1----:R-:W-:Y:S07]  /*5230*/  @!P2 BRA `(.L_x_97) ;  /* 0x000000740090a947 */ /* 0x002fee0003800000 */
.L_x_195:
[----:B------:R-:W-:Y:S01]  /*5240*/  @!P1 R2UR UR5, R8 ;  /* 0x00000000080592ca */ /* 0x000fe200000e0000 */
[----:B------:R-:W-:Y:S01]  /*5250*/  VOTEU.ALL UP0, P1 ;  /* 0x0000000000ff7886 */ /* 0x000fe20000800000 */
[----:B------:R-:W-:Y:S01]  /*5260*/  @!P1 R2UR UR4, R6 ;  /* 0x00000000060492ca */ /* 0x000fe200000e0000 */
[----:B-1-3--:R-:W-:Y:S01]  /*5270*/  @!P1 IMAD.MOV.U32 R0, RZ, RZ, 0x4000 ;  /* 0x00004000ff009424 */ /* 0x00afe200078e00ff */
[----:B------:R-:W-:Y:S01]  /*5280*/  UMOV UR8, 0x0 ;  /* 0x0000000000087882 */ /* 0x000fe20000000000 */
[----:B------:R-:W-:Y:S01]  /*5290*/  UMOV UR9, 0x10000000 ;  /* 0x1000000000097882 */ /* 0x000fe20000000000 */
[----:B------:R-:W-:Y:S01]  /*52a0*/  @!UP0 UIADD3 UR32, UPT, UPT, UR21, 0x400, URZ ;  /* 0x0000040015208890 */ /* 0x000fe2000fffe0ff */
[----:B------:R-:W-:Y:S01]  /*52b0*/  @!P1 IADD3 R8, P0, PT, R16, 0x580, RZ ;  /* 0x0000058010089810 */ /* 0x000fe20007f1e0ff */
[----:B------:R-:W-:Y:S01]  /*52c0*/  VOTEU.ALL UP0, P1 ;  /* 0x0000000000ff7886 */ /* 0x000fe20000800000 */
[----:B------:R-:W-:Y:S03]  /*52d0*/  UPRMT UR6, UR47, 0x654, UR33 ;  /* 0x000006542f067896 */ /* 0x000fe60008000021 */
[----:B------:R-:W-:Y:S02]  /*52e0*/  @!P1 IMAD.X R6, RZ, RZ, R17, P0 ;  /* 0x000000ffff069224 */ /* 0x000fe400000e0611 */
[----:B------:R-:W-:Y:S02]  /*52f0*/  IMAD.U32 R10, RZ, RZ, UR5 ;  /* 0x00000005ff0a7e24 */ /* 0x000fe4000f8e00ff */
[----:B------:R-:W-:Y:S03]  /*5300*/  IMAD.U32 R11, RZ, RZ, UR4 ;  /* 0x00000004ff0b7e24 */ /* 0x000fe6000f8e00ff */
[----:B------:R-:W-:Y:S02]  /*5310*/  @!P1 R2UR UR4, R10 ;  /* 0x000000000a0492ca */ /* 0x000fe400000e0000 */
[----:B------:R-:W-:Y:S11]  /*5320*/  @!P1 R2UR UR5, R11 ;  /* 0x000000000b0592ca */ /* 0x000ff600000e0000 */
[----:B------:R-:W-:Y:S02]  /*5330*/  @!UPT UIADD3 URZ, UPT, UPT, URZ, URZ, URZ ;  /* 0x000000fffffff290 */ /* 0x000fe4000fffe0ff */
[----:B------:R1:W-:Y:S01]  /*5340*/  @!UP0 UTMALDG.3D [UR32], [UR4], desc[UR8] ;  /* 0x00000820040085b4 */ /* 0x0003e20008011000 */
[----:B------:R1:W-:Y:S01]  /*5350*/  @!P1 SYNCS.ARRIVE.TRANS64.RED.A0TR RZ, [UR21+0xa0], R0 ;  /* 0x0000a000ffff99a7 */ /* 0x0003e20008300415 */
[----:B------:R-:W-:Y:S01]  /*5360*/  SYNCS.ARRIVE.TRANS64.RED.A1T0 RZ, [UR6], RZ ;  /* 0x000000ffffff79a7 */ /* 0x000fe20008100406 */
[----:B------:R-:W3:Y:S02]  /*5370*/  SYNCS.PHASECHK.TRANS64.TRYWAIT P2, [UR21+0xc8], R9 ;  /* 0x0000c809ff0075a7 */ /* 0x000ee40008041115 */
[----:B-1-3--:R-:W-:Y:S05]  /*5380*/  @!P2 BRA `(.L_x_98) ;  /* 0x000000740054a947 */ /* 0x00afea0003800000 */
.L_x_197:
[----:B------:R-:W-:Y:S01]  /*5390*/  @!P1 R2UR UR5, R8 ;  /* 0x00000000080592ca */ /* 0x000fe200000e0000 */
[----:B------:R-:W-:Y:S01]  /*53a0*/  VOTEU.ALL UP0, P1 ;  /* 0x0000000000ff7886 */ /* 0x000fe20000800000 */
[----:B------:R-:W-:Y:S01]  /*53b0*/  @!P1 R2UR UR4, R6 ;  /* 0x00000000060492ca */ /* 0x000fe200000e0000 */
[----:B-1----:R-:W-:Y:S01]  /*53c0*/  @!P1 IMAD.MOV.U32 R0, RZ, RZ, 0x4000 ;  /* 0x00004000ff009424 */ /* 0x002fe200078e00ff */
[----:B------:R-:W-:Y:S01]  /*53d0*/  UMOV UR8, 0x0 ;  /* 0x0000000000087882 */ /* 0x000fe20000000000 */
[----:B------:R-:W-:Y:S01]  /*53e0*/  UMOV UR9, 0x10000000 ;  /* 0x1000000000097882 */ /* 0x000fe20000000000 */
[----:B------:R-:W-:Y:S01]  /*53f0*/  @!UP0 UIADD3 UR26, UPT, UPT, UR34, 0x40, URZ ;  /* 0x00000040221a8890 */ /* 0x000fe2000fffe0ff */
[----:B------:R-:W-:Y:S01]  /*5400*/  @!P1 IADD3 R8, P0, PT, R16, 0x580, RZ ;  /* 0x0000058010089810 */ /* 0x000fe20007f1e0ff */
[----:B------:R-:W-:Y:S01]  /*5410*/  @!UP0 UIADD3 UR24, UPT, UPT, UR21, 0x4400, URZ ;  /* 0x0000440015188890 */ /* 0x000fe2000fffe0ff */
[----:B------:R-:W-:Y:S01]  /*5420*/  VOTEU.ALL UP0, P1 ;  /* 0x0000000000ff7886 */ /* 0x000fe20000800000 */
[----:B------:R-:W-:Y:S01]  /*5430*/  UMOV UR27, UR35 ;  /* 0x00000023001b7c82 */ /* 0x000fe20008000000 */
[----:B------:R-:W-:Y:S02]  /*5440*/  UMOV UR28, UR36 ;  /* 0x00000024001c7c82 */ /* 0x000fe40008000000 */
[----:B------:R-:W-:Y:S01]  /*5450*/  IMAD.U32 R10, RZ, RZ, UR5 ;  /* 0x00000005ff0a7e24 */ /* 0x000fe2000f8e00ff */
[----:B------:R-:W-:Y:S01]  /*5460*/  UPRMT UR6, UR47, 0x654, UR25 ;  /* 0x000006542f067896 */ /* 0x000fe20008000019 */
[----:B------:R-:W-:Y:S02]  /*5470*/  IMAD.U32 R11, RZ, RZ, UR4 ;  /* 0x00000004ff0b7e24 */ /* 0x000fe4000f8e00ff */
[----:B------:R-:W-:Y:S01]  /*5480*/  @!P1 IMAD.X R6, RZ, RZ, R17, P0 ;  /* 0x000000ffff069224 */ /* 0x000fe200000e0611 */
        /* <DEDUP_REMOVED lines=8> */
.L_x_199:
[----:B------:R-:W-:Y:S01]  /*5510*/  @!P1 R2UR UR5, R8 ;  /* 0x00000000080592ca */ /* 0x000fe200000e0000 */
[----:B------:R-:W-:Y:S01]  /*5520*/  VOTEU.ALL UP0, P1 ;  /* 0x0000000000ff7886 */ /* 0x000fe20000800000 */
[----:B------:R-:W-:Y:S01]  /*5530*/  @!P1 R2UR UR4, R6 ;  /* 0x00000000060492ca */ /* 0x000fe200000e0000 */
[----:B-1----:R-:W-:Y:S01]  /*5540*/  @!P1 IMAD.MOV.U32 R0, RZ, RZ, 0x4000 ;  /* 0x00004000ff009424 */ /* 0x002fe200078e00ff */
[----:B------:R-:W-:Y:S01]  /*5550*/  UMOV UR8, 0x0 ;  /* 0x0000000000087882 */ /* 0x000fe20000000000 */
[----:B------:R-:W-:Y:S01]  /*5560*/  UMOV UR9, 0x10000000 ;  /* 0x1000000000097882 */ /* 0x000fe20000000000 */
[----:B------:R-:W-:Y:S01]  /*5570*/  @!UP0 UIADD3 UR18, UPT, UPT, UR34, 0x80, URZ ;  /* 0x0000008022128890 */ /* 0x000fe2000fffe0ff */
[----:B------:R-:W-:Y:S01]  /*5580*/  VIADD R14, R14, 0x1 ;  /* 0x000000010e0e7836 */ /* 0x000fe20000000000 */
[----:B------:R-:W-:Y:S01]  /*5590*/  @!UP0 UIADD3 UR16, UPT, UPT, UR21, 0x8400, URZ ;  /* 0x0000840015108890 */ /* 0x000fe2000fffe0ff */
[----:B------:R-:W-:Y:S01]  /*55a0*/  VOTEU.ALL UP0, P1 ;  /* 0x0000000000ff7886 */ /* 0x000fe20000800000 */
[----:B------:R-:W-:Y:S01]  /*55b0*/  UMOV UR19, UR35 ;  /* 0x0000002300137c82 */ /* 0x000fe20008000000 */
[----:B------:R-:W-:Y:S02]  /*55c0*/  UMOV UR20, UR36 ;  /* 0x0000002400147c82 */ /* 0x000fe40008000000 */
[----:B------:R-:W-:Y:S01]  /*55d0*/  IMAD.U32 R10, RZ, RZ, UR5 ;  /* 0x00000005ff0a7e24 */ /* 0x000fe2000f8e00ff */
[----:B------:R-:W-:Y:S01]  /*55e0*/  UPRMT UR6, UR47, 0x654, UR17 ;  /* 0x000006542f067896 */ /* 0x000fe20008000011 */
        /* <DEDUP_REMOVED lines=9> */
.L_x_201:
[----:B------:R-:W-:Y:S01]  /*5680*/  @!P1 IADD3 R6, P0, PT, R16, 0x580, RZ ;  /* 0x0000058010069810 */ /* 0x000fe20007f1e0ff */
[----:B------:R-:W-:Y:S01]  /*5690*/  VOTEU.ALL UP0, P1 ;  /* 0x0000000000ff7886 */ /* 0x000fe20000800000 */
[----:B------:R-:W-:Y:S01]  /*56a0*/  UMOV UR6, 0x0 ;  /* 0x0000000000067882 */ /* 0x000fe20000000000 */
[----:B------:R-:W-:Y:S01]  /*56b0*/  UMOV UR7, 0x10000000 ;  /* 0x1000000000077882 */ /* 0x000fe20000000000 */
[----:B------:R-:W-:Y:S01]  /*56c0*/  @!P1 R2UR UR5, R6 ;  /* 0x00000000060592ca */ /* 0x000fe200000e0000 */
[----:B-1----:R-:W-:Y:S01]  /*56d0*/  @!P1 IMAD.X R0, RZ, RZ, R17, P0 ;  /* 0x000000ffff009224 */ /* 0x002fe200000e0611 */
[----:B------:R-:W-:Y:S01]  /*56e0*/  @!UP0 UIADD3 UR10, UPT, UPT, UR34, 0xc0, URZ ;  /* 0x000000c0220a8890 */ /* 0x000fe2000fffe0ff */
[----:B------:R-:W-:Y:S01]  /*56f0*/  R2UR UR16, R152 ;  /* 0x00000000981072ca */ /* 0x000fe200000e0000 */
[----:B------:R-:W-:Y:S01]  /*5700*/  @!UP0 UIADD3 UR8, UPT, UPT, UR21, 0xc400, URZ ;  /* 0x0000c40015088890 */ /* 0x000fe2000fffe0ff */
[----:B------:R-:W-:Y:S01]  /*5710*/  ISETP.NE.AND P0, PT, R14, 0x2, PT ;  /* 0x000000020e00780c */ /* 0x000fe20003f05270 */
[----:B------:R-:W-:Y:S01]  /*5720*/  @!UP0 UIADD3 UR9, UPT, UPT, UR21, 0xb8, URZ ;  /* 0x000000b815098890 */ /* 0x000fe2000fffe0ff */
[----:B------:R-:W-:Y:S01]  /*5730*/  @!P1 R2UR UR4, R0 ;  /* 0x00000000000492ca */ /* 0x000fe200000e0000 */
[----:B------:R-:W-:Y:S01]  /*5740*/  VOTEU.ALL UP0, P1 ;  /* 0x0000000000ff7886 */ /* 0x000fe20000800000 */
[----:B------:R-:W-:Y:S01]  /*5750*/  UMOV UR11, UR35 ;  /* 0x00000023000b7c82 */ /* 0x000fe20008000000 */
[----:B------:R-:W-:Y:S01]  /*5760*/  UMOV UR12, UR36 ;  /* 0x00000024000c7c82 */ /* 0x000fe20008000000 */
[----:B------:R-:W-:Y:S01]  /*5770*/  SEL R0, RZ, 0x1, P0 ;  /* 0x00000001ff007807 */ /* 0x000fe20000000000 */
[----:B------:R-:W-:Y:S01]  /*5780*/  UPLOP3.LUT UP3, UPT, UPT, UPT, UPT, 0x80, 0x8 ;  /* 0x000000000008789c */ /* 0x000fe20003f6f070 */
[----:B------:R-:W-:Y:S01]  /*5790*/  IMAD.U32 R8, RZ, RZ, UR5 ;  /* 0x00000005ff087e24 */ /* 0x000fe2000f8e00ff */
[----:B------:R-:W-:Y:S01]  /*57a0*/  LOP3.LUT R15, R15, 0x1, RZ, 0x3c, !PT ;  /* 0x000000010f0f7812 */ /* 0x000fe200078e3cff */
[----:B------:R-:W-:Y:S01]  /*57b0*/  UMOV UR36, UR29 ;  /* 0x0000001d00247c82 */ /* 0x000fe20008000000 */
[----:B------:R-:W-:Y:S01]  /*57c0*/  LOP3.LUT R13, R13, R0, RZ, 0x3c, !PT ;  /* 0x000000000d0d7212 */ /* 0x000fe200078e3cff */
[----:B------:R-:W-:Y:S01]  /*57d0*/  UIADD3 UR20, UPT, UPT, UR13, UR16, URZ ;  /* 0x000000100d147290 */ /* 0x000fe2000fffe0ff */
[----:B------:R-:W-:Y:S01]  /*57e0*/  SEL R14, R14, RZ, P0 ;  /* 0x000000ff0e0e7207 */ /* 0x000fe20000000000 */
[----:B------:R-:W-:Y:S01]  /*57f0*/  UIADD3 UR16, UPT, UPT, UR14, UR63, URZ ;  /* 0x0000003f0e107290 */ /* 0x000fe2000fffe0ff */
[----:B------:R-:W-:Y:S01]  /*5800*/  IMAD.U32 R9, RZ, RZ, UR4 ;  /* 0x00000004ff097e24 */ /* 0x000fe2000f8e00ff */
[----:B------:R-:W-:Y:S04]  /*5810*/  @!P1 R2UR UR4, R8 ;  /* 0x00000000080492ca */ /* 0x000fe800000e0000 */
[----:B------:R-:W-:Y:S11]  /*5820*/  @!P1 R2UR UR5, R9 ;  /* 0x00000000090592ca */ /* 0x000ff600000e0000 */
[----:B------:R-:W-:Y:S02]  /*5830*/  @!UPT UIADD3 URZ, UPT, UPT, URZ, URZ, URZ ;  /* 0x000000fffffff290 */ /* 0x000fe4000fffe0ff */
[----:B------:R3:W-:Y:S01]  /*5840*/  @!UP0 UTMALDG.3D [UR8], [UR4], desc[UR6] ;  /* 0x00000608040085b4 */ /* 0x0007e20008011000 */
[----:B------:R3:W-:Y:S01]  /*5850*/  @!P1 SYNCS.ARRIVE.TRANS64.RED.A0TR RZ, [UR21+0xb8], R7 ;  /* 0x0000b807ffff99a7 */ /* 0x0007e20008300415 */
[----:B------:R-:W-:Y:S01]  /*5860*/  SYNCS.ARRIVE.TRANS64.RED.A1T0 RZ, [UR37], RZ ;  /* 0x000000ffffff79a7 */ /* 0x000fe20008100425 */
[----:B------:R-:W-:Y:S05]  /*5870*/  BRA.U UP1, `(.L_x_101) ;  /* 0xfffffff101687547 */ /* 0x000fea000b83ffff */
[----:B------:R-:W-:-:S04]  /*5880*/  SHF.L.U32 R3, R15, 0x1f, RZ ;  /* 0x0000001f0f037819 */ /* 0x000fc800000006ff */
[----:B------:R-:W1:Y:S02]  /*5890*/  SYNCS.PHASECHK.TRANS64.TRYWAIT P0, [UR21+0xc0], R3 ;  /* 0x0000c003ff0075a7 */ /* 0x000e640008001115 */
[----:B-1----:R-:W-:Y:S05]  /*58a0*/  @!P0 BRA `(.L_x_102) ;  /* 0x0000007000548947 */ /* 0x002fea0003800000 */
.L_x_203:
[----:B------:R-:W4:Y:S02]  /*58b0*/  SYNCS.PHASECHK.TRANS64.TRYWAIT P0, [UR21+0xc8], R3 ;  /* 0x0000c803ff0075a7 */ /* 0x000f240008001115 */
[----:B----4-:R-:W-:Y:S05]  /*58c0*/  @!P0 BRA `(.L_x_103) ;  /* 0x0000007000648947 */ /* 0x010fea0003800000 */
.L_x_205:
[----:B------:R-:W4:Y:S02]  /*58d0*/  SYNCS.PHASECHK.TRANS64.TRYWAIT P0, [UR21+0xd0], R3 ;  /* 0x0000d003ff0075a7 */ /* 0x000f240008001115 */
[----:B----4-:R-:W-:Y:S05]  /*58e0*/  @!P0 BRA `(.L_x_104) ;  /* 0x0000007000748947 */ /* 0x010fea0003800000 */
.L_x_207:
[----:B-1----:R-:W-:-:S07]  /*58f0*/  MOV R0, UR21 ;  /* 0x0000001500007c02 */ /* 0x002fce0008000f00 */
.L_x_105:
[----:B-1----:R-:W-:-:S04]  /*5900*/  SHF.L.U32 R3, R15, 0x1f, RZ ;  /* 0x0000001f0f037819 */ /* 0x002fc800000006ff */
[----:B------:R1:W4:Y:S03]  /*5910*/  SYNCS.PHASECHK.TRANS64.TRYWAIT P0, [R0+URZ+0xd8], R3 ;  /* 0x0000d803000075a7 */ /* 0x00032600080011ff */
[----:B----4-:R-:W-:Y:S05]  /*5920*/  @!P0 NANOSLEEP.SYNCS 0x989680 ;  /* 0x009896800000895d */ /* 0x010fea0003900000 */
[----:B------:R-:W4:Y:S02]  /*5930*/  @!P0 SYNCS.PHASECHK.TRANS64 P0, [R0+URZ+0xd8], R3 ;  /* 0x0000d803000085a7 */ /* 0x000f2400080010ff */
[----:B--234-:R-:W-:Y:S05]  /*5940*/  @P0 EXIT ;  /* 0x000000000000094d */ /* 0x01cfea0003800000 */
[----:B------:R-:W-:Y:S05]  /*5950*/  BRA `(.L_x_105) ;  /* 0xfffffffc00e87947 */ /* 0x000fea000383ffff */
.L_x_90:
[----:B------:R-:W-:-:S06]  /*5960*/  UISETP.GE.AND UP0, UPT, UR25, 0x4, UPT ;  /* 0x000000041900788c */ /* 0x000fcc000bf06270 */
[----:B------:R-:W-:-:S13]  /*5970*/  PLOP3.LUT P0, PT, PT, PT, UP0, 0x80, 0x8 ;  /* 0x000000000008781c */ /* 0x000fda0003f0f008 */
[----:B-1----:R-:W-:Y:S05]  /*5980*/  @!P0 EXIT ;  /* 0x000000000000894d */ /* 0x002fea0003800000 */
[----:B------:R-:W-:Y:S01]  /*5990*/  BAR.SYNC.DEFER_BLOCKING 0x6, 0xa0 ;  /* 0x0182800000007b1d */ /* 0x000fe20000010000 */
[C---:B------:R-:W-:Y:S01]  /*59a0*/  IMAD.SHL.U32 R5, R166.reuse, 0x40, RZ ;  /* 0x00000040a6057824 */ /* 0x040fe200078e00ff */
[C---:B------:R-:W-:Y:S01]  /*59b0*/  LOP3.LUT R149, R166.reuse, 0x1, RZ, 0xc0, !PT ;  /* 0x00000001a6957812 */ /* 0x040fe200078ec0ff */
[C---:B------:R-:W-:Y:S02]  /*59c0*/  IMAD.U32 R69, R166.reuse, 0x10000, RZ ;  /* 0x00010000a6457824 */ /* 0x040fe400078e00ff */
[----:B------:R-:W-:Y:S02]  /*59d0*/  HFMA2 R163, -RZ, RZ, 0, 5.9604644775390625e-08 ;  /* 0x00000001ffa37431 */ /* 0x000fe400000001ff */
[C---:B------:R-:W-:Y:S01]  /*59e0*/  IMAD.SHL.U32 R148, R166.reuse, 0x8, RZ ;  /* 0x00000008a6947824 */ /* 0x040fe200078e00ff */
[----:B------:R-:W-:Y:S01]  /*59f0*/  UMOV UR44, 0x400 ;  /* 0x00000400002c7882 */ /* 0x000fe20000000000 */
[----:B------:R-:W1:Y:S01]  /*5a00*/  LDC.64 R144, c[0x0][0x888] ;  /* 0x00022200ff907b82 */ /* 0x000e620000000a00 */
[----:B------:R-:W-:Y:S01]  /*5a10*/  ULEA UR44, UR47, UR44, 0x18 ;  /* 0x0000002c2f2c7291 */ /* 0x000fe2000f8ec0ff */
[----:B------:R-:W-:Y:S01]  /*5a20*/  ISETP.NE.U32.AND P0, PT, R149, 0x1, PT ;  /* 0x000000019500780c */ /* 0x000fe20003f05070 */
[----:B------:R-:W-:Y:S01]  /*5a30*/  IMAD.MOV.U32 R165, RZ, RZ, 0x2 ;  /* 0x00000002ffa57424 */ /* 0x000fe200078e00ff */
[----:B------:R-:W-:Y:S01]  /*5a40*/  LOP3.LUT R7, R5, 0x1c0, RZ, 0xc0, !PT ;  /* 0x000001c005077812 */ /* 0x000fe200078ec0ff */
[----:B------:R-:W-:Y:S01]  /*5a50*/  UIADD3 UR4, UPT, UPT, UR44, 0x400, URZ ;  /* 0x000004002c047890 */ /* 0x000fe2000fffe0ff */
[----:B------:R-:W-:Y:S01]  /*5a60*/  LOP3.LUT R69, R69, 0x600000, RZ, 0xc0, !PT ;  /* 0x0060000045457812 */ /* 0x000fe200078ec0ff */
[----:B------:R-:W-:Y:S01]  /*5a70*/  IMAD.MOV.U32 R164, RZ, RZ, 0x4 ;  /* 0x00000004ffa47424 */ /* 0x000fe200078e00ff */
[----:B------:R-:W2:Y:S01]  /*5a80*/  LDC.64 R146, c[0x0][0x890] ;  /* 0x00022400ff927b82 */ /* 0x000ea20000000a00 */
[----:B------:R-:W-:Y:S01]  /*5a90*/  R2P PR, R166, 0x6 ;  /* 0x00000006a6007804 */ /* 0x000fe20000000000 */
[----:B------:R-:W-:Y:S01]  /*5aa0*/  IMAD.MOV.U32 R68, RZ, RZ, RZ ;  /* 0x000000ffff447224 */ /* 0x000fe200078e00ff */
[----:B------:R-:W-:Y:S01]  /*5ab0*/  LOP3.LUT R148, R7, 0x38, R148, 0xf8, !PT ;  /* 0x0000003807947812 */ /* 0x000fe200078ef894 */
[----:B------:R-:W-:Y:S01]  /*5ac0*/  IMAD.MOV.U32 R162, RZ, RZ, RZ ;  /* 0x000000ffffa27224 */ /* 0x000fe200078e00ff */
[----:B------:R-:W-:Y:S01]  /*5ad0*/  P2R R4, PR, RZ, 0x1 ;  /* 0x00000001ff047803 */ /* 0x000fe20000000000 */
[----:B------:R-:W-:Y:S01]  /*5ae0*/  IMAD.MOV.U32 R155, RZ, RZ, RZ ;  /* 0x000000ffff9b7224 */ /* 0x000fe200078e00ff */
[----:B------:R-:W-:Y:S01]  /*5af0*/  LOP3.LUT R148, R148, 0x1e00, R5, 0xf8, !PT ;  /* 0x00001e0094947812 */ /* 0x000fe200078ef805 */
[----:B------:R-:W3:Y:S01]  /*5b00*/  LDC.64 R142, c[0x0][0x8b0] ;  /* 0x00022c00ff8e7b82 */ /* 0x000ee20000000a00 */
[----:B------:R-:W4:Y:S01]  /*5b10*/  LDS R0, [UR44+0x180] ;  /* 0x0001802cff007984 */ /* 0x000f220008000800 */
[----:B------:R-:W-:Y:S01]  /*5b20*/  LOP3.LUT R166, R166, 0x60, RZ, 0xc0, !PT ;  /* 0x00000060a6a67812 */ /* 0x000fe200078ec0ff */
[----:B------:R-:W-:Y:S01]  /*5b30*/  IMAD.U32 R153, RZ, RZ, UR4 ;  /* 0x00000004ff997e24 */ /* 0x000fe2000f8e00ff */
[----:B------:R-:W-:Y:S01]  /*5b40*/  MOV R161, RZ ;  /* 0x000000ff00a17202 */ /* 0x000fe20000000f00 */
[----:B------:R-:W1:Y:S01]  /*5b50*/  LDCU UR60, c[0x0][0x370] ;  /* 0x00006e00ff3c77ac */ /* 0x000e620008000800 */
[----:B------:R-:W-:-:S02]  /*5b60*/  SEL R165, R165, 0xfffffffe, !P1 ;  /* 0xfffffffea5a57807 */ /* 0x000fc40004800000 */
[----:B------:R-:W1:Y:S01]  /*5b70*/  LDC.64 R140, c[0x0][0x8a8] ;  /* 0x00022a00ff8c7b82 */ /* 0x000e620000000a00 */
[----:B------:R-:W-:Y:S01]  /*5b80*/  SEL R164, R164, 0xfffffffc, !P2 ;  /* 0xfffffffca4a47807 */ /* 0x000fe20005000000 */
[----:B------:R-:W1:Y:S01]  /*5b90*/  LDCU UR43, c[0x0][0xb0c] ;  /* 0x00016180ff2b77ac */ /* 0x000e620008000800 */
[----:B------:R-:W1:Y:S01]  /*5ba0*/  LDCU UR39, c[0x0][0xb30] ;  /* 0x00016600ff2777ac */ /* 0x000e620008000800 */
[----:B------:R-:W1:Y:S01]  /*5bb0*/  LDCU.64 UR54, c[0x0][0x888] ;  /* 0x00011100ff3677ac */ /* 0x000e620008000a00 */
[----:B------:R-:W1:Y:S01]  /*5bc0*/  LDCU.64 UR40, c[0x0][0xb28] ;  /* 0x00016500ff2877ac */ /* 0x000e620008000a00 */
[----:B------:R-:W1:Y:S01]  /*5bd0*/  LDCU.128 UR56, c[0x0][0xb10] ;  /* 0x00016200ff3877ac */ /* 0x000e620008000c00 */
[----:B------:R-:W1:Y:S01]  /*5be0*/  LDCU UR53, c[0x0][0x374] ;  /* 0x00006e80ff3577ac */ /* 0x000e620008000800 */
[----:B------:R-:W-:Y:S01]  /*5bf0*/  UMOV UR52, URZ ;  /* 0x000000ff00347c82 */ /* 0x000fe20008000000 */
[----:B------:R-:W-:Y:S01]  /*5c00*/  UMOV UR46, URZ ;  /* 0x000000ff002e7c82 */ /* 0x000fe20008000000 */
[----:B--2-4-:R-:W-:-:S07]  /*5c10*/  IMAD.IADD R69, R0, 0x1, R69 ;  /* 0x0000000100457824 */ /* 0x014fce00078e0245 */
.L_x_149:
[----:B------:R-:W-:Y:S02]  /*5c20*/  LEA R3, R155, UR44, 0x3 ;  /* 0x0000002c9b037c11 */ /* 0x000fe4000f8e18ff */
[----:B------:R-:W-:Y:S02]  /*5c30*/  SHF.L.U32 R0, R161, 0x1f, RZ ;  /* 0x0000001fa1007819 */ /* 0x000fe400000006ff */
[----:B-1----:R-:W-:Y:S02]  /*5c40*/  LEA R5, R155, UR44, 0x4 ;  /* 0x0000002c9b057c11 */ /* 0x002fe4000f8e20ff */
[----:B------:R-:W2:Y:S02]  /*5c50*/  SYNCS.PHASECHK.TRANS64.TRYWAIT P0, [R3+URZ+0xf0], R0 ;  /* 0x0000f000030075a7 */ /* 0x000ea400080011ff */
[----:B--2---:R-:W-:Y:S05]  /*5c60*/  @!P0 BRA `(.L_x_106) ;  /* 0x0000006c00ac8947 */ /* 0x004fea0003800000 */
.L_x_208:
[----:B------:R-:W4:Y:S01]  /*5c70*/  LDS.128 R4, [R5+0x160] ;  /* 0x0001600005047984 */ /* 0x000f220000000c00 */
[----:B------:R-:W-:Y:S01]  /*5c80*/  UISETP.GE.AND UP0, UPT, UR42, 0x1, UPT ;  /* 0x000000012a00788c */ /* 0x000fe2000bf06270 */
[----:B------:R-:W-:Y:S01]  /*5c90*/  @!PT LDS RZ, [RZ] ;  /* 0x00000000fffff984 */ /* 0x000fe20000000800 */
[----:B------:R-:W-:Y:S01]  /*5ca0*/  @!PT LDS RZ, [RZ] ;  /* 0x00000000fffff984 */ /* 0x000fe20000000800 */
[----:B------:R-:W-:Y:S01]  /*5cb0*/  @!PT LDS RZ, [RZ] ;  /* 0x00000000fffff984 */ /* 0x000fe20000000800 */
[----:B------:R-:W-:Y:S01]  /*5cc0*/  @!PT LDS RZ, [RZ] ;  /* 0x00000000fffff984 */ /* 0x000fe20000000800 */
[----:B------:R1:W-:Y:S06]  /*5cd0*/  MEMBAR.ALL.CTA ;  /* 0x0000000000007992 */ /* 0x0003ec0000008000 */
[----:B-1----:R-:W1:Y:S01]  /*5ce0*/  FENCE.VIEW.ASYNC.S ;  /* 0x00000000000073c6 */ /* 0x002e620000000000 */
[----:B----4-:R-:W-:Y:S11]  /*5cf0*/  LOP3.LUT P0, RZ, R6, 0x1, RZ, 0xc0, !PT ;  /* 0x0000000106ff7812 */ /* 0x010ff6000780c0ff */
[----:B------:R-:W-:Y:S02]  /*5d00*/  @!UPT UIADD3 URZ, UPT, UPT, URZ, URZ, URZ ;  /* 0x000000fffffff290 */ /* 0x000fe4000fffe0ff */
[----:B-1----:R-:W-:Y:S01]  /*5d10*/  VOTEU.ANY UP1, P0 ;  /* 0x0000000000ff7886 */ /* 0x002fe20000020100 */
[----:B------:R-:W-:Y:S01]  /*5d20*/  PLOP3.LUT P0, PT, PT, PT, UP1, 0x80, 0x8 ;  /* 0x000000000008781c */ /* 0x000fe20003f0f018 */
[----:B------:R-:W-:Y:S11]  /*5d30*/  UP2UR UR62, UPR, URZ, 0x2 ;  /* 0x00000002ff3e7883 */ /* 0x000ff60008000000 */
[----:B------:R-:W-:Y:S01]  /*5d40*/  @!UPT UIADD3 URZ, UPT, UPT, URZ, URZ, URZ ;  /* 0x000000fffffff290 */ /* 0x000fe2000fffe0ff */
[----:B--2---:R-:W-:Y:S02]  /*5d50*/  @P0 SHF.R.U32.HI R0, RZ, 0x10, R5 ;  /* 0x00000010ff000819 */ /* 0x004fe40000011605 */
        /* <DEDUP_REMOVED lines=12> */
[----:B------:R-:W2:Y:S01]  /*5e20*/  LDCU UR12, c[0x0][0xb20] ;  /* 0x00016400ff0c77ac */ /* 0x000ea20008000800 */
[----:B------:R-:W-:Y:S02]  /*5e30*/  UIMAD.WIDE.U32 UR4, UR53, UR59, URZ ;  /* 0x0000003b350472a5 */ /* 0x000fe4000f8e00ff */
[----:B------:R-:W-:Y:S02]  /*5e40*/  UIMAD.WIDE.U32 UR6, UR60, UR56, URZ ;  /* 0x000000383c0672a5 */ /* 0x000fe4000f8e00ff */
[----:B------:R-:W-:Y:S02]  /*5e50*/  UISETP.NE.AND UP0, UPT, UR58, 0x1, UPT ;  /* 0x000000013a00788c */ /* 0x000fe4000bf05270 */
[----:B------:R-:W-:Y:S02]  /*5e60*/  UIMAD.WIDE.U32 UR8, UR37, UR59, URZ ;  /* 0x0000003b250872a5 */ /* 0x000fe4000f8e00ff */
[----:B------:R-:W-:Y:S02]  /*5e70*/  UIMAD.WIDE.U32 UR10, UR38, UR56, URZ ;  /* 0x00000038260a72a5 */ /* 0x000fe4000f8e00ff */
[----:B------:R-:W-:Y:S02]  /*5e80*/  UISETP.NE.AND UP1, UPT, UR43, 0x1, UPT ;  /* 0x000000012b00788c */ /* 0x000fe4000bf25270 */
[----:B------:R-:W-:Y:S01]  /*5e90*/  UISETP.NE.AND UP2, UPT, UR42, 0x1, UPT ;  /* 0x000000012a00788c */ /* 0x000fe2000bf45270 */
[----:B------:R-:W-:Y:S02]  /*5ea0*/  UMOV UR4, UR5 ;  /* 0x0000000500047c82 */ /* 0x000fe40008000000 */
[----:B--2---:R-:W-:Y:S03]  /*5eb0*/  USHF.R.U32.HI UR5, URZ, UR12, UR4 ;  /* 0x0000000cff057299 */ /* 0x004fe60008011604 */
[----:B------:R-:W-:Y:S02]  /*5ec0*/  UMOV UR4, UR7 ;  /* 0x0000000700047c82 */ /* 0x000fe40008000000 */
[----:B------:R-:W-:Y:S02]  /*5ed0*/  USHF.R.U32.HI UR7, URZ, UR57, UR4 ;  /* 0x00000039ff077299 */ /* 0x000fe40008011604 */
[----:B------:R-:W-:Y:S02]  /*5ee0*/  USEL UR4, UR53, UR5, !UP0 ;  /* 0x0000000535047287 */ /* 0x000fe4000c000000 */
[----:B------:R-:W-:Y:S01]  /*5ef0*/  USEL UR7, UR60, UR7, !UP1 ;  /* 0x000000073c077287 */ /* 0x000fe2000c800000 */
[----:B------:R-:W-:Y:S01]  /*5f00*/  UMOV UR5, UR9 ;  /* 0x0000000900057c82 */ /* 0x000fe20008000000 */
[----:B------:R-:W-:Y:S02]  /*5f10*/  UIMAD.WIDE.U32 UR8, UR4, UR40, URZ ;  /* 0x00000028040872a5 */ /* 0x000fe4000f8e00ff */
[----:B------:R-:W-:Y:S03]  /*5f20*/  USHF.R.U32.HI UR6, URZ, UR12, UR5 ;  /* 0x0000000cff067299 */ /* 0x000fe60008011605 */
[----:B------:R-:W-:Y:S01]  /*5f30*/  UMOV UR5, UR11 ;  /* 0x0000000b00057c82 */ /* 0x000fe20008000000 */
[----:B------:R-:W-:Y:S02]  /*5f40*/  UIMAD.WIDE.U32 UR10, UR7, UR40, URZ ;  /* 0x00000028070a72a5 */ /* 0x000fe4000f8e00ff */
[----:B------:R-:W-:Y:S02]  /*5f50*/  USHF.R.U32.HI UR12, URZ, UR57, UR5 ;  /* 0x00000039ff0c7299 */ /* 0x000fe40008011605 */
[----:B------:R-:W-:Y:S01]  /*5f60*/  USEL UR6, UR37, UR6, !UP0 ;  /* 0x0000000625067287 */ /* 0x000fe2000c000000 */
[----:B------:R-:W-:Y:S02]  /*5f70*/  UMOV UR5, UR9 ;  /* 0x0000000900057c82 */ /* 0x000fe40008000000 */
[----:B------:R-:W-:Y:S01]  /*5f80*/  UMOV UR10, UR11 ;  /* 0x0000000b000a7c82 */ /* 0x000fe20008000000 */
[----:B------:R-:W-:Y:S02]  /*5f90*/  @UP2 USHF.R.U32.HI UR4, URZ, UR41, UR5 ;  /* 0x00000029ff042299 */ /* 0x000fe40008011605 */
[----:B------:R-:W-:Y:S02]  /*5fa0*/  @UP2 USHF.R.U32.HI UR7, URZ, UR41, UR10 ;  /* 0x00000029ff072299 */ /* 0x000fe4000801160a */
[----:B------:R-:W-:Y:S02]  /*5fb0*/  UIMAD UR4, UR42, UR4, URZ ;  /* 0x000000042a0472a4 */ /* 0x000fe4000f8e02ff */
        /* <DEDUP_REMOVED lines=8> */
[----:B------:R-:W-:Y:S02]  /*6040*/  USEL UR11, UR6, UR4, !UP2 ;  /* 0x00000004060b7287 */ /* 0x000fe4000d000000 */
[----:B------:R-:W-:Y:S02]  /*6050*/  UIADD3 UR8, UPT, UPT, -UR5, URZ, URZ ;  /* 0x000000ff05087290 */ /* 0x000fe4000fffe1ff */
[----:B------:R-:W-:Y:S01]  /*6060*/  UIADD3 UR10, UPT, UPT, -UR11, URZ, URZ ;  /* 0x000000ff0b0a7290 */ /* 0x000fe2000fffe1ff */
[----:B------:R-:W-:Y:S01]  /*6070*/  @!UP0 UMOV UR4, UR9 ;  /* 0x0000000900048c82 */ /* 0x000fe20008000000 */
[----:B------:R-:W-:Y:S02]  /*6080*/  UIADD3 UR9, UPT, UPT, -UR6, URZ, URZ ;  /* 0x000000ff06097290 */ /* 0x000fe4000fffe1ff */
[----:B------:R-:W-:Y:S02]  /*6090*/  @!UP0 USHF.R.U32.HI UR4, URZ, UR41, UR4 ;  /* 0x00000029ff048299 */ /* 0x000fe40008011604 */
[----:B------:R-:W-:Y:S02]  /*60a0*/  UIMAD UR10, UR42, UR10, UR6 ;  /* 0x0000000a2a0a72a4 */ /* 0x000fe4000f8e0206 */
[----:B------:R-:W-:Y:S04]  /*60b0*/  @!UP0 USEL UR4, UR5, UR4, !UP2 ;  /* 0x0000000405048287 */ /* 0x000fe8000d000000 */
[----:B------:R-:W-:Y:S02]  /*60c0*/  @!UP0 UIMAD UR10, UR7, UR10, UR4 ;  /* 0x0000000a070a82a4 */ /* 0x000fe4000f8e0204 */
[----:B------:R-:W-:Y:S02]  /*60d0*/  @!UP0 UIADD3 UR11, UPT, UPT, UR11, -UR4, URZ ;  /* 0x800000040b0b8290 */ /* 0x000fe4000fffe0ff */
[----:B------:R-:W-:Y:S02]  /*60e0*/  UIMAD UR7, UR43, UR8, UR38 ;  /* 0x000000082b0772a4 */ /* 0x000fe4000f8e0226 */
[----:B------:R-:W-:Y:S02]  /*60f0*/  @!UP0 UIMAD UR6, UR11, UR42, UR5 ;  /* 0x0000002a0b0682a4 */ /* 0x000fe4000f8e0205 */
[----:B------:R-:W-:Y:S01]  /*6100*/  UIMAD UR4, UR58, UR9, UR37 ;  /* 0x000000093a0472a4 */ /* 0x000fe2000f8e0225 */
[----:B------:R-:W-:Y:S02]  /*6110*/  @!UP0 UMOV UR5, UR10 ;  /* 0x0000000a00058c82 */ /* 0x000fe40008000000 */
[----:B------:R-:W-:Y:S02]  /*6120*/  UIMAD UR38, UR5, UR43, UR7 ;  /* 0x0000002b052672a4 */ /* 0x000fe4000f8e0207 */
[----:B------:R-:W-:Y:S11]  /*6130*/  UIMAD UR37, UR6, UR58, UR4 ;  /* 0x0000003a062572a4 */ /* 0x000ff6000f8e0204 */
[----:B------:R-:W-:Y:S01]  /*6140*/  @!UPT UIADD3 URZ, UPT, UPT, URZ, URZ, URZ ;  /* 0x000000fffffff290 */ /* 0x000fe2000fffe0ff */
.L_x_107:
[----:B------:R-:W-:Y:S01]  /*6150*/  UISETP.NE.AND UP0, UPT, UR39, 0x1, UPT ;  /* 0x000000012700788c */ /* 0x000fe2000bf05270 */
[----:B------:R-:W-:Y:S01]  /*6160*/  LOP3.LUT P0, RZ, R153, 0x3f0, RZ, 0xc0, !PT ;  /* 0x000003f099ff7812 */ /* 0x000fe2000780c0ff */
[----:B------:R-:W-:Y:S01]  /*6170*/  USHF.L.U32 UR50, UR16, 0x7, URZ ;  /* 0x0000000710327899 */ /* 0x000fe200080006ff */
[----:B------:R-:W-:Y:S01]  /*6180*/  BSSY.RECONVERGENT B6, `(.L_x_108) ;  /* 0x0000034000067945 */ /* 0x000fe20003800200 */
[----:B------:R-:W-:Y:S01]  /*6190*/  USHF.L.U32 UR49, UR20, 0x8, URZ ;  /* 0x0000000814317899 */ /* 0x000fe200080006ff */
[----:B------:R-:W-:Y:S06]  /*61a0*/  IADD3 R155, PT, PT, R155, 0x1, RZ ;  /* 0x000000019b9b7810 */ /* 0x000fec0007ffe0ff */
[----:B------:R-:W2:Y:S01]  /*61b0*/  @!UP0 LDCU.128 UR12, c[0x0][0xb10] ;  /* 0x00016200ff0c87ac */ /* 0x000ea20008000c00 */
[----:B------:R-:W4:Y:S01]  /*61c0*/  @!UP0 LDCU UR5, c[0x0][0xb0c] ;  /* 0x00016180ff0587ac */ /* 0x000f220008000800 */
[----:B------:R-:W3:Y:S01]  /*61d0*/  @!UP0 LDCU UR10, c[0x0][0xb20] ;  /* 0x00016400ff0a87ac */ /* 0x000ee20008000800 */
[----:B--2---:R-:W-:Y:S02]  /*61e0*/  UIMAD.WIDE.U32 UR8, UR38, UR12, URZ ;  /* 0x0000000c260872a5 */ /* 0x004fe4000f8e00ff */
[----:B------:R-:W-:Y:S02]  /*61f0*/  UIMAD.WIDE.U32 UR6, UR37, UR15, URZ ;  /* 0x0000000f250672a5 */ /* 0x000fe4000f8e00ff */
[----:B------:R-:W-:Y:S03]  /*6200*/  @!UP0 UISETP.NE.AND UP1, UPT, UR14, 0x1, UPT ;  /* 0x000000010e00888c */ /* 0x000fe6000bf25270 */
[----:B------:R-:W-:Y:S01]  /*6210*/  @!UP0 UMOV UR4, UR9 ;  /* 0x0000000900048c82 */ /* 0x000fe20008000000 */
[----:B----4-:R-:W-:Y:S02]  /*6220*/  @!UP0 UISETP.NE.AND UP2, UPT, UR5, 0x1, UPT ;  /* 0x000000010500888c */ /* 0x010fe4000bf45270 */
[----:B------:R-:W-:Y:S01]  /*6230*/  @!UP0 USHF.R.U32.HI UR4, URZ, UR13, UR4 ;  /* 0x0000000dff048299 */ /* 0x000fe20008011604 */
[----:B------:R-:W-:Y:S02]  /*6240*/  @!UP0 UMOV UR6, UR7 ;  /* 0x0000000700068c82 */ /* 0x000fe40008000000 */
[----:B---3--:R-:W-:Y:S02]  /*6250*/  @!UP0 USHF.R.U32.HI UR6, URZ, UR10, UR6 ;  /* 0x0000000aff068299 */ /* 0x008fe40008011606 */
[----:B------:R-:W-:Y:S02]  /*6260*/  @!UP0 USEL UR7, UR38, UR4, !UP2 ;  /* 0x0000000426078287 */ /* 0x000fe4000d000000 */
[----:B------:R-:W-:Y:S04]  /*6270*/  @!UP0 USEL UR6, UR37, UR6, !UP1 ;  /* 0x0000000625068287 */ /* 0x000fe8000c800000 */
[----:B------:R-:W-:Y:S02]  /*6280*/  @!UP0 UIADD3 UR4, UPT, UPT, -UR7, UR6, URZ ;  /* 0x0000000607048290 */ /* 0x000fe4000fffe1ff */
[----:B------:R-:W-:Y:S02]  /*6290*/  @!UP0 UIADD3 UR6, UPT, UPT, UR7, -UR6, URZ ;  /* 0x8000000607068290 */ /* 0x000fe4000fffe0ff */
[----:B------:R-:W-:Y:S02]  /*62a0*/  @!UP0 UIMAD UR38, UR4, UR5, UR38 ;  /* 0x00000005042682a4 */ /* 0x000fe4000f8e0226 */
[----:B------:R-:W-:Y:S01]  /*62b0*/  @!UP0 UIMAD UR37, UR6, UR14, UR37 ;  /* 0x0000000e062582a4 */ /* 0x000fe2000f8e0225 */
[----:B------:R-:W-:Y:S11]  /*62c0*/  @!P0 BRA `(.L_x_109) ;  /* 0x00000000007c8947 */ /* 0x000ff60003800000 */
[----:B------:R-:W2:Y:S01]  /*62d0*/  LDCU.64 UR8, c[0x4][0x80] ;  /* 0x01001000ff0877ac */ /* 0x000ea20008000a00 */
[----:B------:R-:W-:Y:S01]  /*62e0*/  MOV R2, 0x0 ;  /* 0x0000000000027802 */ /* 0x000fe20000000f00 */
[----:B------:R-:W-:Y:S02]  /*62f0*/  HFMA2 R12, -RZ, RZ, 0, 5.9604644775390625e-08 ;  /* 0x00000001ff0c7431 */ /* 0x000fe400000001ff */
[----:B------:R-:W-:Y:S01]  /*6300*/  IMAD.MOV.U32 R8, RZ, RZ, 0x70 ;  /* 0x00000070ff087424 */ /* 0x000fe200078e00ff */
[----:B------:R3:W4:Y:S01]  /*6310*/  LDC.64 R14, c[0x4][R2] ;  /* 0x01000000020e7b82 */ /* 0x0007220000000a00 */
[----:B------:R-:W1:Y:S01]  /*6320*/  LDCU.64 UR6, c[0x4][0x88] ;  /* 0x01001100ff0677ac */ /* 0x000e620008000a00 */
[----:B------:R-:W-:Y:S01]  /*6330*/  IMAD.MOV.U32 R13, RZ, RZ, RZ ;  /* 0x000000ffff0d7224 */ /* 0x000fe200078e00ff */
[----:B------:R-:W1:Y:S01]  /*6340*/  LDCU.64 UR4, c[0x4][0x8] ;  /* 0x01000100ff0477ac */ /* 0x000e620008000a00 */
[----:B--2---:R-:W-:Y:S01]  /*6350*/  MOV R5, UR9 ;  /* 0x0000000900057c02 */ /* 0x004fe20008000f00 */
[----:B------:R-:W-:Y:S01]  /*6360*/  IMAD.U32 R4, RZ, RZ, UR8 ;  /* 0x00000008ff047e24 */ /* 0x000fe2000f8e00ff */
[----:B-1----:R-:W-:Y:S01]  /*6370*/  MOV R7, UR7 ;  /* 0x0000000700077c02 */ /* 0x002fe20008000f00 */
[----:B------:R-:W-:Y:S01]  /*6380*/  IMAD.U32 R6, RZ, RZ, UR6 ;  /* 0x00000006ff067e24 */ /* 0x000fe2000f8e00ff */
[----:B------:R-:W-:Y:S01]  /*6390*/  MOV R11, UR5 ;  /* 0x00000005000b7c02 */ /* 0x000fe20008000f00 */
[----:B------:R-:W-:Y:S02]  /*63a0*/  IMAD.U32 R10, RZ, RZ, UR4 ;  /* 0x00000004ff0a7e24 */ /* 0x000fe4000f8e00ff */
[----:B------:R-:W-:Y:S07]  /*63b0*/  LEPC R20, `(.L_x_110) ;  /* 0x000000001014794e */ /* 0x000fee0000000000 */
[----:B---345:R-:W-:Y:S05]  /*63c0*/  CALL.ABS.NOINC R14 ;  /* 0x000000000e007343 */ /* 0x038fea0003c00000 */
.L_x_110:
[----:B------:R-:W1:Y:S01]  /*63d0*/  LDCU.64 UR8, c[0x4][0x80] ;  /* 0x01001000ff0877ac */ /* 0x000e620008000a00 */
[----:B------:R-:W2:Y:S01]  /*63e0*/  LDC.64 R2, c[0x4][R2] ;  /* 0x0100000002027b82 */ /* 0x000ea20000000a00 */
[----:B------:R-:W-:Y:S02]  /*63f0*/  HFMA2 R12, -RZ, RZ, 0, 5.9604644775390625e-08 ;  /* 0x00000001ff0c7431 */ /* 0x000fe400000001ff */
[----:B------:R-:W-:Y:S02]  /*6400*/  IMAD.MOV.U32 R8, RZ, RZ, 0x70 ;  /* 0x00000070ff087424 */ /* 0x000fe400078e00ff */
[----:B------:R-:W-:Y:S01]  /*6410*/  IMAD.MOV.U32 R13, RZ, RZ, RZ ;  /* 0x000000ffff0d7224 */ /* 0x000fe200078e00ff */
[----:B------:R-:W3:Y:S01]  /*6420*/  LDCU.64 UR6, c[0x4][0x88] ;  /* 0x01001100ff0677ac */ /* 0x000ee20008000a00 */
[----:B------:R-:W4:Y:S01]  /*6430*/  LDCU.64 UR4, c[0x4][0x8] ;  /* 0x01000100ff0477ac */ /* 0x000f220008000a00 */
[----:B-1----:R-:W-:Y:S02]  /*6440*/  MOV R4, UR8 ;  /* 0x0000000800047c02 */ /* 0x002fe40008000f00 */
[----:B------:R-:W-:Y:S02]  /*6450*/  MOV R5, UR9 ;  /* 0x0000000900057c02 */ /* 0x000fe40008000f00 */
[----:B---3--:R-:W-:Y:S01]  /*6460*/  MOV R7, UR7 ;  /* 0x0000000700077c02 */ /* 0x008fe20008000f00 */
[----:B------:R-:W-:Y:S01]  /*6470*/  IMAD.U32 R6, RZ, RZ, UR6 ;  /* 0x00000006ff067e24 */ /* 0x000fe2000f8e00ff */
[----:B----4-:R-:W-:Y:S01]  /*6480*/  MOV R11, UR5 ;  /* 0x00000005000b7c02 */ /* 0x010fe20008000f00 */
[----:B------:R-:W-:Y:S02]  /*6490*/  IMAD.U32 R10, RZ, RZ, UR4 ;  /* 0x00000004ff0a7e24 */ /* 0x000fe4000f8e00ff */
[----:B------:R-:W-:Y:S07]  /*64a0*/  LEPC R20, `(.L_x_109) ;  /* 0x000000001014794e */ /* 0x000fee0000000000 */
[----:B--2---:R-:W-:Y:S05]  /*64b0*/  CALL.ABS.NOINC R2 ;  /* 0x0000000002007343 */ /* 0x004fea0003c00000 */
.L_x_109:
[----:B------:R-:W-:Y:S05]  /*64c0*/  BSYNC.RECONVERGENT B6 ;  /* 0x0000000000067941 */ /* 0x000fea0003800200 */
.L_x_108:
[----:B------:R-:W-:Y:S02]  /*64d0*/  ISETP.NE.U32.AND P0, PT, RZ, UR54, PT ;  /* 0x00000036ff007c0c */ /* 0x000fe4000bf05070 */
[C---:B------:R-:W-:Y:S02]  /*64e0*/  ISETP.NE.U32.AND P1, PT, R146.reuse, RZ, PT ;  /* 0x000000ff9200720c */ /* 0x040fe40003f25070 */
[----:B------:R-:W-:Y:S02]  /*64f0*/  ISETP.NE.U32.AND P4, PT, R146, RZ, PT ;  /* 0x000000ff9200720c */ /* 0x000fe40003f85070 */
[----:B------:R-:W-:Y:S02]  /*6500*/  ISETP.NE.AND.EX P0, PT, RZ, UR55, PT, P0 ;  /* 0x00000037ff007c0c */ /* 0x000fe4000bf05300 */
[C---:B------:R-:W-:Y:S02]  /*6510*/  ISETP.NE.AND.EX P1, PT, R147.reuse, RZ, PT, P1 ;  /* 0x000000ff9300720c */ /* 0x040fe40003f25310 */
[----:B------:R-:W-:Y:S02]  /*6520*/  ISETP.NE.AND.EX P4, PT, R147, RZ, P0, P4 ;  /* 0x000000ff9300720c */ /* 0x000fe40000785340 */
[----:B------:R-:W-:Y:S02]  /*6530*/  ISETP.NE.U32.AND P5, PT, R142, RZ, PT ;  /* 0x000000ff8e00720c */ /* 0x000fe40003fa5070 */
[----:B------:R-:W-:Y:S02]  /*6540*/  ISETP.NE.U32.AND P3, PT, RZ, UR54, PT ;  /* 0x00000036ff007c0c */ /* 0x000fe4000bf65070 */
[----:B------:R-:W-:Y:S02]  /*6550*/  PLOP3.LUT P2, PT, PT, PT, PT, 0x8, 0x80 ;  /* 0x000000000080781c */ /* 0x000fe40003f4e170 */
[----:B------:R-:W-:Y:S02]  /*6560*/  ISETP.NE.AND.EX P5, PT, R143, RZ, PT, P5 ;  /* 0x000000ff8f00720c */ /* 0x000fe40003fa5350 */
[----:B------:R-:W-:Y:S03]  /*6570*/  ISETP.NE.AND.EX P3, PT, RZ, UR55, PT, P3 ;  /* 0x00000037ff007c0c */ /* 0x000fe6000bf65330 */
[----:B------:R-:W-:Y:S01]  /*6580*/  @!P4 PLOP3.LUT P2, PT, P1, PT, PT, 0x80, 0x8 ;  /* 0x000000000008c81c */ /* 0x000fe20000f4f070 */
[----:B------:R-:W-:Y:S01]  /*6590*/  @!UPT UIADD3 URZ, UPT, UPT, URZ, URZ, URZ ;  /* 0x000000fffffff290 */ /* 0x000fe2000fffe0ff */
[----:B------:R-:W-:Y:S11]  /*65a0*/  @!P1 BRA `(.L_x_111) ;  /* 0x0000000000309947 */ /* 0x000ff60003800000 */
[----:B------:R-:W-:Y:S01]  /*65b0*/  ISETP.NE.U32.AND P0, PT, R144, RZ, PT ;  /* 0x000000ff9000720c */ /* 0x000fe20003f05070 */
[----:B------:R-:W2:Y:S01]  /*65c0*/  LDCU.64 UR4, c[0x0][0x358] ;  /* 0x00006b00ff0477ac */ /* 0x000ea20008000a00 */
[----:B------:R-:W-:Y:S02]  /*65d0*/  IMAD.MOV.U32 R150, RZ, RZ, 0x1 ;  /* 0x00000001ff967424 */ /* 0x000fe400078e00ff */
[----:B------:R-:W-:Y:S11]  /*65e0*/  ISETP.NE.AND.EX P0, PT, R145, RZ, PT, P0 ;  /* 0x000000ff9100720c */ /* 0x000ff60003f05300 */
[----:B------:R-:W-:Y:S02]  /*65f0*/  @!UPT UIADD3 URZ, UPT, UPT, URZ, URZ, URZ ;  /* 0x000000fffffff290 */ /* 0x000fe4000fffe0ff */
[----:B------:R-:W3:Y:S01]  /*6600*/  @P0 LDC.64 R2, c[0x0][0x888] ;  /* 0x00022200ff020b82 */ /* 0x000ee20000000a00 */
[----:B-1----:R-:W-:Y:S04]  /*6610*/  @P0 IMAD R0, R146, UR36, RZ ;  /* 0x0000002492000c24 */ /* 0x002fe8000f8e02ff */
[----:B---3--:R-:W-:Y:S04]  /*6620*/  @P0 IMAD.WIDE R2, R0, 0x4, R2 ;  /* 0x0000000400020825 */ /* 0x008fe800078e0202 */
[----:B------:R-:W-:Y:S01]  /*6630*/  HFMA2 R0, -RZ, RZ, 0, 5.9604644775390625e-08 ;  /* 0x00000001ff007431 */ /* 0x000fe200000001ff */
[----:B--2--5:R2:W5:Y:S04]  /*6640*/  @P0 LDG.E R73, desc[UR4][R2.64] ;  /* 0x0000000402490981 */ /* 0x024568000c1e1900 */
[----:B------:R-:W-:Y:S01]  /*6650*/  @!P0 PRMT R150, R0, 0x7610, R150 ;  /* 0x0000761000968816 */ /* 0x000fe20000000096 */
[----:B--2---:R-:W3:Y:S06]  /*6660*/  @!P0 LDC R73, c[0x0][0x880] ;  /* 0x00022000ff498b82 */ /* 0x004eec0000000800 */
.L_x_111:
[----:B------:R-:W-:Y:S05]  /*6670*/  @!P5 BRA `(.L_x_112) ;  /* 0x000000000024d947 */ /* 0x000fea0003800000 */
[----:B------:R-:W-:Y:S01]  /*6680*/  ISETP.NE.U32.AND P0, PT, R140, RZ, PT ;  /* 0x000000ff8c00720c */ /* 0x000fe20003f05070 */
[----:B------:R-:W2:Y:S03]  /*6690*/  LDCU.64 UR4, c[0x0][0x358] ;  /* 0x00006b00ff0477ac */ /* 0x000ea60008000a00 */
[----:B------:R-:W-:Y:S11]  /*66a0*/  ISETP.NE.AND.EX P0, PT, R141, RZ, PT, P0 ;  /* 0x000000ff8d00720c */ /* 0x000ff60003f05300 */
[----:B------:R-:W-:Y:S02]  /*66b0*/  @!UPT UIADD3 URZ, UPT, UPT, URZ, URZ, URZ ;  /* 0x000000fffffff290 */ /* 0x000fe4000fffe0ff */
[----:B------:R-:W4:Y:S01]  /*66c0*/  @P0 LDC.64 R2, c[0x0][0x8a8] ;  /* 0x00022a00ff020b82 */ /* 0x000f220000000a00 */
[----:B-1----:R-:W-:Y:S04]  /*66d0*/  @P0 IMAD R0, R142, UR36, RZ ;  /* 0x000000248e000c24 */ /* 0x002fe8000f8e02ff */
[----:B----4-:R-:W-:Y:S05]  /*66e0*/  @P0 IMAD.WIDE R2, R0, 0x4, R2 ;  /* 0x0000000400020825 */ /* 0x010fea00078e0202 */
[----:B--2--5:R2:W5:Y:S02]  /*66f0*/  @P0 LDG.E R70, desc[UR4][R2.64] ;  /* 0x0000000402460981 */ /* 0x024564000c1e1900 */
[----:B--2---:R-:W4:Y:S02]  /*6700*/  @!P0 LDC R70, c[0x0][0x8a0] ;  /* 0x00022800ff468b82 */ /* 0x004f240000000800 */
.L_x_112:
[----:B---3-5:R-:W-:Y:S01]  /*6710*/  FSETP.NEU.AND P0, PT, R73, RZ, PT ;  /* 0x000000ff4900720b */ /* 0x028fe20003f0d000 */
[----:B------:R-:W-:Y:S01]  /*6720*/  IMAD.SHL.U32 R170, R148, 0x2, RZ ;  /* 0x0000000294aa7824 */ /* 0x000fe200078e00ff */
[----:B------:R-:W-:Y:S01]  /*6730*/  SEL R3, RZ, 0xffffffff, P3 ;  /* 0xffffffffff037807 */ /* 0x000fe20001800000 */
[----:B------:R-:W-:Y:S01]  /*6740*/  IMAD.SHL.U32 R78, R164, 0x10, RZ ;  /* 0x00000010a44e7824 */ /* 0x000fe200078e00ff */
[----:B------:R-:W-:Y:S01]  /*6750*/  @!P4 LOP3.LUT P3, RZ, R150, 0xff, RZ, 0xc0, !PT ;  /* 0x000000ff96ffc812 */ /* 0x000fe2000786c0ff */
[----:B------:R-:W-:Y:S01]  /*6760*/  VIADD R169, R170, UR44 ;  /* 0x0000002caaa97c36 */ /* 0x000fe20008000000 */
[----:B------:R-:W-:Y:S01]  /*6770*/  @!P4 SEL R2, RZ, 0xffffffff, P0 ;  /* 0xffffffffff02c807 */ /* 0x000fe20000000000 */
[----:B------:R-:W-:Y:S01]  /*6780*/  IMAD.MOV.U32 R86, RZ, RZ, -0x10 ;  /* 0xfffffff0ff567424 */ /* 0x000fe200078e00ff */
[----:B------:R-:W-:Y:S01]  /*6790*/  LOP3.LUT R163, R163, 0x1, RZ, 0x3c, !PT ;  /* 0x00000001a3a37812 */ /* 0x000fe200078e3cff */
[----:B------:R-:W-:Y:S01]  /*67a0*/  IMAD.SHL.U32 R84, R165, 0x10, RZ ;  /* 0x00000010a5547824 */ /* 0x000fe200078e00ff */
[----:B------:R-:W-:Y:S01]  /*67b0*/  @P2 SEL R2, R3, R2, !P3 ;  /* 0x0000000203022207 */ /* 0x000fe20005800000 */
[C---:B------:R-:W-:Y:S01]  /*67c0*/  IMAD.IADD R159, R169.reuse, 0x1, R78 ;  /* 0x00000001a99f7824 */ /* 0x040fe200078e024e */
[----:B------:R-:W-:Y:S01]  /*67d0*/  LEA R171, R68, UR44, 0x3 ;  /* 0x0000002c44ab7c11 */ /* 0x000fe2000f8e18ff */
[----:B------:R-:W-:Y:S01]  /*67e0*/  IMAD.IADD R168, R169, 0x1, R84 ;  /* 0x00000001a9a87824 */ /* 0x000fe200078e0254 */
[----:B------:R-:W-:Y:S01]  /*67f0*/  @!P4 LOP3.LUT R2, R2, 0x1, RZ, 0xc0, !PT ;  /* 0x000000010202c812 */ /* 0x000fe200078ec0ff */
[----:B------:R-:W-:Y:S01]  /*6800*/  IMAD.IADD R157, R84, 0x1, R159 ;  /* 0x00000001549d7824 */ /* 0x000fe200078e029f */
[----:B-1----:R-:W-:Y:S01]  /*6810*/  SHF.L.U32 R0, R162, 0x1f, RZ ;  /* 0x0000001fa2007819 */ /* 0x002fe200000006ff */
[----:B------:R-:W-:Y:S01]  /*6820*/  BSSY B1, `(.L_x_113) ;  /* 0x0000049000017945 */ /* 0x000fe20003800000 */
[----:B------:R-:W-:Y:S01]  /*6830*/  ISETP.NE.U32.OR P5, PT, R2, 0x1, P4 ;  /* 0x000000010200780c */ /* 0x000fe200027a5470 */
[----:B------:R-:W-:Y:S01]  /*6840*/  IMAD.MOV.U32 R85, RZ, RZ, 0x1 ;  /* 0x00000001ff557424 */ /* 0x000fe200078e00ff */
[----:B------:R-:W-:Y:S01]  /*6850*/  LOP3.LUT P4, R154, R150, 0xff, RZ, 0xc0, !PT ;  /* 0x000000ff969a7812 */ /* 0x000fe2000788c0ff */
[----:B------:R-:W-:Y:S01]  /*6860*/  IMAD R71, R68, 0x100, R69 ;  /* 0x0000010044477824 */ /* 0x000fe200078e0245 */
[----:B------:R-:W-:Y:S01]  /*6870*/  SEL R2, RZ, 0xffffffff, P0 ;  /* 0xffffffffff027807 */ /* 0x000fe20000000000 */
[----:B------:R-:W-:Y:S01]  /*6880*/  IMAD.MOV.U32 R79, RZ, RZ, RZ ;  /* 0x000000ffff4f7224 */ /* 0x000fe200078e00ff */
[----:B------:R-:W-:Y:S02]  /*6890*/  P2R R167, PR, RZ, 0x20 ;  /* 0x00000020ffa77803 */ /* 0x000fe40000000000 */
[----:B------:R-:W-:Y:S02]  /*68a0*/  CS2R R138, SRZ ;  /* 0x00000000008a7805 */ /* 0x000fe4000001ff00 */
[----:B------:R-:W-:Y:S02]  /*68b0*/  @P1 SEL R2, R3, R2, !P4 ;  /* 0x0000000203021207 */ /* 0x000fe40006000000 */
[----:B------:R-:W-:Y:S02]  /*68c0*/  CS2R R136, SRZ ;  /* 0x0000000000887805 */ /* 0x000fe4000001ff00 */
[----:B------:R-:W-:Y:S02]  /*68d0*/  CS2R R130, SRZ ;  /* 0x0000000000827805 */ /* 0x000fe4000001ff00 */
[----:B------:R-:W-:Y:S02]  /*68e0*/  CS2R R128, SRZ ;  /* 0x0000000000807805 */ /* 0x000fe4000001ff00 */
[----:B------:R-:W-:Y:S02]  /*68f0*/  LOP3.LUT R2, R2, 0x1, RZ, 0xc0, !PT ;  /* 0x0000000102027812 */ /* 0x000fe400078ec0ff */
[----:B------:R-:W-:Y:S02]  /*6900*/  CS2R R122, SRZ ;  /* 0x00000000007a7805 */ /* 0x000fe4000001ff00 */
[----:B------:R-:W-:Y:S02]  /*6910*/  @P5 SHF.L.U32 R4, R163, 0x1f, RZ ;  /* 0x0000001fa3045819 */ /* 0x000fe400000006ff */
[----:B------:R-:W-:Y:S02]  /*6920*/  CS2R R120, SRZ ;  /* 0x0000000000787805 */ /* 0x000fe4000001ff00 */
[----:B------:R-:W-:Y:S02]  /*6930*/  ISETP.NE.U32.AND P0, PT, R2, 0x1, PT ;  /* 0x000000010200780c */ /* 0x000fe40003f05070 */
[----:B------:R-:W-:Y:S01]  /*6940*/  CS2R R114, SRZ ;  /* 0x0000000000727805 */ /* 0x000fe2000001ff00 */
[----:B------:R-:W1:Y:S01]  /*6950*/  @P5 SYNCS.PHASECHK.TRANS64.TRYWAIT P3, [UR44+0xa0], R4 ;  /* 0x0000a004ff0055a7 */ /* 0x000e62000806112c */
[----:B------:R-:W-:Y:S02]  /*6960*/  CS2R R112, SRZ ;  /* 0x0000000000707805 */ /* 0x000fe4000001ff00 */
[----:B------:R-:W-:Y:S02]  /*6970*/  P2R R87, PR, RZ, 0x1 ;  /* 0x00000001ff577803 */ /* 0x000fe40000000000 */
[----:B------:R-:W-:Y:S02]  /*6980*/  CS2R R106, SRZ ;  /* 0x00000000006a7805 */ /* 0x000fe4000001ff00 */
[----:B------:R-:W-:Y:S02]  /*6990*/  ISETP.NE.U32.AND P0, PT, R149, 0x1, PT ;  /* 0x000000019500780c */ /* 0x000fe40003f05070 */
[----:B------:R-:W-:Y:S02]  /*69a0*/  CS2R R104, SRZ ;  /* 0x0000000000687805 */ /* 0x000fe4000001ff00 */
[----:B------:R-:W-:Y:S02]  /*69b0*/  CS2R R98, SRZ ;  /* 0x0000000000627805 */ /* 0x000fe4000001ff00 */
[----:B------:R-:W-:Y:S02]  /*69c0*/  CS2R R96, SRZ ;  /* 0x0000000000607805 */ /* 0x000fe4000001ff00 */
[----:B------:R-:W-:Y:S02]  /*69d0*/  SEL R86, R86, 0x10, !P0 ;  /* 0x0000001056567807 */ /* 0x000fe40004000000 */
[----:B------:R-:W-:Y:S02]  /*69e0*/  CS2R R90, SRZ ;  /* 0x00000000005a7805 */ /* 0x000fe4000001ff00 */
[----:B------:R-:W-:Y:S02]  /*69f0*/  CS2R R88, SRZ ;  /* 0x0000000000587805 */ /* 0x000fe4000001ff00 */
[----:B------:R-:W-:Y:S02]  /*6a00*/  CS2R R82, SRZ ;  /* 0x0000000000527805 */ /* 0x000fe4000001ff00 */
[----:B------:R-:W-:Y:S01]  /*6a10*/  CS2R R80, SRZ ;  /* 0x0000000000507805 */ /* 0x000fe2000001ff00 */
[----:B------:R-:W-:Y:S02]  /*6a20*/  IMAD.IADD R169, R169, 0x1, R86 ;  /* 0x00000001a9a97824 */ /* 0x000fe400078e0256 */
[C---:B------:R-:W-:Y:S01]  /*6a30*/  IMAD.IADD R160, R86.reuse, 0x1, R168 ;  /* 0x0000000156a07824 */ /* 0x040fe200078e02a8 */
[----:B------:R2:W3:Y:S01]  /*6a40*/  SYNCS.PHASECHK.TRANS64.TRYWAIT P2, [R171+URZ+0x110], R0 ;  /* 0x00011000ab0075a7 */ /* 0x0004e200080411ff */
[C---:B------:R-:W-:Y:S02]  /*6a50*/  IMAD.IADD R158, R86.reuse, 0x1, R159 ;  /* 0x00000001569e7824 */ /* 0x040fe400078e029f */
[----:B------:R-:W-:Y:S01]  /*6a60*/  IMAD.IADD R156, R86, 0x1, R157 ;  /* 0x00000001569c7824 */ /* 0x000fe200078e029d */
[----:B-1----:R-:W-:Y:S01]  /*6a70*/  @P5 SEL R85, RZ, 0x1, !P3 ;  /* 0x00000001ff555807 */ /* 0x002fe20005800000 */
[----:B--2---:R-:W-:Y:S06]  /*6a80*/  @!P5 BRA `(.L_x_114) ;  /* 0x000000000088d947 */ /* 0x004fec0003800000 */
[----:B------:R-:W-:Y:S01]  /*6a90*/  IMAD.MOV.U32 R139, RZ, RZ, RZ ;  /* 0x000000ffff8b7224 */ /* 0x000fe200078e00ff */
[----:B------:R-:W-:Y:S01]  /*6aa0*/  ISETP.NE.AND P0, PT, R85, RZ, PT ;  /* 0x000000ff5500720c */ /* 0x000fe20003f05270 */
[----:B------:R-:W-:Y:S01]  /*6ab0*/  BSSY B0, `(.L_x_115) ;  /* 0x0000014000007945 */ /* 0x000fe20003800000 */
[----:B------:R-:W-:Y:S02]  /*6ac0*/  CS2R R82, SRZ ;  /* 0x0000000000527805 */ /* 0x000fe4000001ff00 */
        /* <DEDUP_REMOVED lines=13> */
[----:B------:R-:W-:Y:S01]  /*6ba0*/  CS2R R136, SRZ ;  /* 0x0000000000887805 */ /* 0x000fe2000001ff00 */
[----:B------:R-:W-:Y:S06]  /*6bb0*/  @P0 BRA `(.L_x_116) ;  /* 0x00000000000c0947 */ /* 0x000fec0003800000 */
[----:B------:R-:W-:Y:S04]  /*6bc0*/  SHF.L.U32 R3, R163, 0x1f, RZ ;  /* 0x0000001fa3037819 */ /* 0x000fe800000006ff */
[----:B------:R-:W1:Y:S02]  /*6bd0*/  SYNCS.PHASECHK.TRANS64.TRYWAIT P0, [UR44+0xa0], R3 ;  /* 0x0000a003ff0075a7 */ /* 0x000e64000800112c */
[----:B-1----:R-:W-:Y:S05]  /*6be0*/  @!P0 BRA `(.L_x_117) ;  /* 0x0000005c00e08947 */ /* 0x002fea0003800000 */
.L_x_116:
[----:B------:R-:W-:Y:S05]  /*6bf0*/  BSYNC B0 ;  /* 0x0000000000007941 */ /* 0x000fea0003800000 */
.L_x_115:
[----:B------:R-:W-:Y:S01]  /*6c00*/  ISETP.NE.AND P0, PT, R87, RZ, PT ;  /* 0x000000ff5700720c */ /* 0x000fe20003f05270 */
[----:B------:R-:W-:Y:S11]  /*6c10*/  HFMA2 R79, -RZ, RZ, 0, 5.9604644775390625e-08 ;  /* 0x00000001ff4f7431 */ /* 0x000ff600000001ff */
[----:B------:R-:W-:Y:S01]  /*6c20*/  @!UPT UIADD3 URZ, UPT, UPT, URZ, URZ, URZ ;  /* 0x000000fffffff290 */ /* 0x000fe2000fffe0ff */
[----:B------:R2:W1:Y:S04]  /*6c30*/  @P0 LDS.128 R80, [R170+UR44+0x400] ;  /* 0x0004002caa500984 */ /* 0x0004680008000c00 */
[----:B------:R2:W1:Y:S04]  /*6c40*/  @P0 LDS.128 R88, [R169+0x400] ;  /* 0x00040000a9580984 */ /* 0x0004680000000c00 */
[----:B------:R2:W1:Y:S04]  /*6c50*/  @P0 LDS.128 R96, [R168+0x400] ;  /* 0x00040000a8600984 */ /* 0x0004680000000c00 */
[----:B------:R2:W1:Y:S04]  /*6c60*/  @P0 LDS.128 R104, [R160+0x400] ;  /* 0x00040000a0680984 */ /* 0x0004680000000c00 */
[----:B------:R2:W1:Y:S04]  /*6c70*/  @P0 LDS.128 R112, [R159+0x400] ;  /* 0x000400009f700984 */ /* 0x0004680000000c00 */
[----:B------:R2:W1:Y:S04]  /*6c80*/  @P0 LDS.128 R120, [R158+0x400] ;  /* 0x000400009e780984 */ /* 0x0004680000000c00 */
[----:B------:R2:W1:Y:S04]  /*6c90*/  @P0 LDS.128 R128, [R157+0x400] ;  /* 0x000400009d800984 */ /* 0x0004680000000c00 */
[----:B------:R2:W1:Y:S02]  /*6ca0*/  @P0 LDS.128 R136, [R156+0x400] ;  /* 0x000400009c880984 */ /* 0x0004640000000c00 */
.L_x_114:
[----:B------:R-:W-:Y:S05]  /*6cb0*/  BSYNC B1 ;  /* 0x0000000000017941 */ /* 0x000fea0003800000 */
.L_x_113:
[----:B-1----:R-:W-:Y:S04]  /*6cc0*/  SHF.R.U32.HI R2, RZ, 0x15, R71 ;  /* 0x00000015ff027819 */ /* 0x002fe80000011647 */
[----:B------:R-:W-:Y:S01]  /*6cd0*/  LOP3.LUT P0, RZ, R2, 0x3, R151, 0x48, !PT ;  /* 0x0000000302ff7812 */ /* 0x000fe20007804897 */
[----:B------:R-:W-:Y:S01]  /*6ce0*/  @!UPT UIADD3 URZ, UPT, UPT, URZ, URZ, URZ ;  /* 0x000000fffffff290 */ /* 0x000fe2000fffe0ff */
[----:B---3--:R-:W-:Y:S11]  /*6cf0*/  @P2 BRA `(.L_x_118) ;  /* 0x0000000000082947 */ /* 0x008ff60003800000 */
[----:B------:R-:W1:Y:S02]  /*6d00*/  SYNCS.PHASECHK.TRANS64.TRYWAIT P1, [R171+URZ+0x110], R0 ;  /* 0x00011000ab0075a7 */ /* 0x000e6400080211ff */
[----:B-1----:R-:W-:Y:S05]  /*6d10*/  @!P1 BRA `(.L_x_119) ;  /* 0x0000005c00ac9947 */ /* 0x002fea0003800000 */
.L_x_118:
[----:B------:R-:W-:Y:S05]  /*6d20*/  @!P0 BRA `(.L_x_120) ;  /* 0x0000000000408947 */ /* 0x000fea0003800000 */
[----:B------:R-:W3:Y:S01]  /*6d30*/  LDCU.64 UR8, c[0x4][0x70] ;  /* 0x01000e00ff0877ac */ /* 0x000ee20008000a00 */
[----:B------:R-:W-:Y:S01]  /*6d40*/  MOV R3, 0x0 ;  /* 0x0000000000037802 */ /* 0x000fe20000000f00 */
[----:B------:R-:W-:Y:S02]  /*6d50*/  HFMA2 R12, -RZ, RZ, 0, 5.9604644775390625e-08 ;  /* 0x00000001ff0c7431 */ /* 0x000fe400000001ff */
[----:B------:R-:W-:Y:S02]  /*6d60*/  IMAD.MOV.U32 R8, RZ, RZ, 0x192 ;  /* 0x00000192ff087424 */ /* 0x000fe400078e00ff */
[----:B------:R-:W-:Y:S01]  /*6d70*/  IMAD.MOV.U32 R13, RZ, RZ, RZ ;  /* 0x000000ffff0d7224 */ /* 0x000fe200078e00ff */
[----:B------:R-:W5:Y:S01]  /*6d80*/  LDCU.64 UR6, c[0x4][0x78] ;  /* 0x01000f00ff0677ac */ /* 0x000f620008000a00 */
[----:B------:R-:W1:Y:S01]  /*6d90*/  LDC.64 R2, c[0x4][R3] ;  /* 0x0100000003027b82 */ /* 0x000e620000000a00 */
[----:B------:R-:W2:Y:S01]  /*6da0*/  LDCU.64 UR4, c[0x4][0x10] ;  /* 0x01000200ff0477ac */ /* 0x000ea20008000a00 */
[----:B---3--:R-:W-:Y:S01]  /*6db0*/  MOV R5, UR9 ;  /* 0x0000000900057c02 */ /* 0x008fe20008000f00 */
[----:B------:R-:W-:Y:S01]  /*6dc0*/  IMAD.U32 R4, RZ, RZ, UR8 ;  /* 0x00000008ff047e24 */ /* 0x000fe2000f8e00ff */
[----:B-----5:R-:W-:Y:S01]  /*6dd0*/  MOV R7, UR7 ;  /* 0x0000000700077c02 */ /* 0x020fe20008000f00 */
[----:B------:R-:W-:Y:S01]  /*6de0*/  IMAD.U32 R6, RZ, RZ, UR6 ;  /* 0x00000006ff067e24 */ /* 0x000fe2000f8e00ff */
[----:B--2---:R-:W-:Y:S01]  /*6df0*/  MOV R11, UR5 ;  /* 0x00000005000b7c02 */ /* 0x004fe20008000f00 */
[----:B------:R-:W-:Y:S02]  /*6e00*/  IMAD.U32 R10, RZ, RZ, UR4 ;  /* 0x00000004ff0a7e24 */ /* 0x000fe4000f8e00ff */
[----:B------:R-:W-:Y:S07]  /*6e10*/  LEPC R20, `(.L_x_120) ;  /* 0x000000001014794e */ /* 0x000fee0000000000 */
[----:B-1--4-:R-:W-:Y:S05]  /*6e20*/  CALL.ABS.NOINC R2 ;  /* 0x0000000002007343 */ /* 0x012fea0003c00000 */
.L_x_120:
[C---:B------:R-:W-:Y:S01]  /*6e30*/  SHF.L.U32 R72, R80.reuse, 0x10, RZ ;  /* 0x0000001050487819 */ /* 0x040fe200000006ff */
[----:B------:R-:W-:Y:S05]  /*6e40*/  WARPSYNC.ALL ;  /* 0x0000000000007948 */ /* 0x000fea0003800000 */
[----:B------:R-:W-:Y:S01]  /*6e50*/  R2UR UR4, R71 ;  /* 0x00000000470472ca */ /* 0x000fe200000e0000 */
[----:B------:R-:W-:Y:S01]  /*6e60*/  BSSY.RECONVERGENT B0, `(.L_x_121) ;  /* 0x00000fc000007945 */ /* 0x000fe20003800200 */
[----:B------:R-:W-:Y:S02]  /*6e70*/  LOP3.LUT R75, R80, 0xffff0000, RZ, 0xc0, !PT ;  /* 0xffff0000504b7812 */ /* 0x000fe400078ec0ff */
[----:B------:R-:W-:Y:S02]  /*6e80*/  LOP3.LUT R74, R81, 0xffff0000, RZ, 0xc0, !PT ;  /* 0xffff0000514a7812 */ /* 0x000fe400078ec0ff */
[C---:B------:R-:W-:Y:S02]  /*6e90*/  SHF.L.U32 R77, R99.reuse, 0x10, RZ ;  /* 0x00000010634d7819 */ /* 0x040fe400000006ff */
[----:B------:R-:W-:Y:S02]  /*6ea0*/  LOP3.LUT R76, R99, 0xffff0000, RZ, 0xc0, !PT ;  /* 0xffff0000634c7812 */ /* 0x000fe400078ec0ff */
[----:B------:R-:W-:Y:S03]  /*6eb0*/  ISETP.NE.AND P0, PT, R166, RZ, PT ;  /* 0x000000ffa600720c */ /* 0x000fe60003f05270 */
[----:B------:R-:W1:Y:S02]  /*6ec0*/  LDTM.x64 R4, tmem[UR4] ;  /* 0x00000004000479ee */ /* 0x000e640008340000 */
[C---:B-1--4-:R-:W-:Y:S01]  /*6ed0*/  FMUL R0, R70.reuse, R4 ;  /* 0x0000000446007220 */ /* 0x052fe20000400000 */
[C---:B------:R-:W-:Y:S01]  /*6ee0*/  FMUL R2, R70.reuse, R5 ;  /* 0x0000000546027220 */ /* 0x040fe20000400000 */
[C---:B------:R-:W-:Y:S01]  /*6ef0*/  FMUL R3, R70.reuse, R6 ;  /* 0x0000000646037220 */ /* 0x040fe20000400000 */
[----:B------:R-:W-:Y:S01]  /*6f00*/  FMUL R7, R70, R7 ;  /* 0x0000000746077220 */ /* 0x000fe20000400000 */
[----:B------:R-:W-:Y:S01]  /*6f10*/  FFMA R0, R73, R72, R0 ;  /* 0x0000004849007223 */ /* 0x000fe20000000000 */
[----:B------:R-:W-:Y:S01]  /*6f20*/  SHF.L.U32 R72, R81, 0x10, RZ ;  /* 0x0000001051487819 */ /* 0x000fe200000006ff */
[C---:B------:R-:W-:Y:S01]  /*6f30*/  FFMA R2, R73.reuse, R75, R2 ;  /* 0x0000004b49027223 */ /* 0x040fe20000000002 */
[----:B------:R-:W-:Y:S01]  /*6f40*/  SHF.L.U32 R75, R82, 0x10, RZ ;  /* 0x00000010524b7819 */ /* 0x000fe200000006ff */
[C---:B------:R-:W-:Y:S01]  /*6f50*/  FMUL R4, R70.reuse, R8 ;  /* 0x0000000846047220 */ /* 0x040fe20000400000 */
[----:B------:R-:W-:Y:S01]  /*6f60*/  FMUL R5, R70, R9 ;  /* 0x0000000946057220 */ /* 0x000fe20000400000 */
[C---:B------:R-:W-:Y:S01]  /*6f70*/  FFMA R3, R73.reuse, R72, R3 ;  /* 0x0000004849037223 */ /* 0x040fe20000000003 */
[----:B------:R-:W-:Y:S01]  /*6f80*/  LOP3.LUT R72, R82, 0xffff0000, RZ, 0xc0, !PT ;  /* 0xffff000052487812 */ /* 0x000fe200078ec0ff */
[----:B------:R-:W-:Y:S01]  /*6f90*/  FFMA R7, R73, R74, R7 ;  /* 0x0000004a49077223 */ /* 0x000fe20000000007 */
[----:B------:R-:W-:Y:S01]  /*6fa0*/  LOP3.LUT R74, R83, 0xffff0000, RZ, 0xc0, !PT ;  /* 0xffff0000534a7812 */ /* 0x000fe200078ec0ff */
[----:B------:R-:W-:Y:S01]  /*6fb0*/  FFMA R4, R73, R75, R4 ;  /* 0x0000004b49047223 */ /* 0x000fe20000000004 */
[----:B------:R-:W-:Y:S01]  /*6fc0*/  SHF.L.U32 R75, R83, 0x10, RZ ;  /* 0x00000010534b7819 */ /* 0x000fe200000006ff */
[----:B------:R-:W-:Y:S01]  /*6fd0*/  FMUL R6, R70, R10 ;  /* 0x0000000a46067220 */ /* 0x000fe20000400000 */
[----:B------:R-:W-:Y:S01]  /*6fe0*/  F2FP.BF16.F32.PACK_AB R92, R2, R0 ;  /* 0x00000000025c723e */ /* 0x000fe200000010ff */
[----:B------:R-:W-:Y:S01]  /*6ff0*/  FMUL R11, R70, R11 ;  /* 0x0000000b460b7220 */ /* 0x000fe20000400000 */
[----:B------:R-:W-:Y:S01]  /*7000*/  F2FP.BF16.F32.PACK_AB R93, R7, R3 ;  /* 0x00000003075d723e */ /* 0x000fe200000010ff */
[C---:B------:R-:W-:Y:S01]  /*7010*/  FFMA R5, R73.reuse, R72, R5 ;  /* 0x0000004849057223 */ /* 0x040fe20000000005 */
[----:B------:R-:W-:Y:S01]  /*7020*/  SHF.L.U32 R72, R88, 0x10, RZ ;  /* 0x0000001058487819 */ /* 0x000fe200000006ff */
[----:B------:R-:W-:Y:S01]  /*7030*/  FFMA R6, R73, R75, R6 ;  /* 0x0000004b49067223 */ /* 0x000fe20000000006 */
[----:B------:R-:W-:Y:S01]  /*7040*/  SHF.L.U32 R75, R90, 0x10, RZ ;  /* 0x000000105a4b7819 */ /* 0x000fe200000006ff */
[----:B------:R-:W-:Y:S01]  /*7050*/  FMUL R8, R70, R12 ;  /* 0x0000000c46087220 */ /* 0x000fe20000400000 */
[----:B------:R-:W-:Y:S01]  /*7060*/  F2FP.BF16.F32.PACK_AB R94, R5, R4 ;  /* 0x00000004055e723e */ /* 0x000fe200000010ff */
[C---:B------:R-:W-:Y:S01]  /*7070*/  FFMA R11, R73.reuse, R74, R11 ;  /* 0x0000004a490b7223 */ /* 0x040fe2000000000b */
[----:B------:R-:W-:Y:S01]  /*7080*/  LOP3.LUT R74, R88, 0xffff0000, RZ, 0xc0, !PT ;  /* 0xffff0000584a7812 */ /* 0x000fe200078ec0ff */
[C---:B------:R-:W-:Y:S01]  /*7090*/  FMUL R9, R70.reuse, R13 ;  /* 0x0000000d46097220 */ /* 0x040fe20000400000 */
[----:B------:R-:W-:Y:S01]  /*70a0*/  FFMA R8, R73, R72, R8 ;  /* 0x0000004849087223 */ /* 0x000fe20000000008 */
[----:B------:R-:W-:Y:S01]  /*70b0*/  SHF.L.U32 R72, R89, 0x10, RZ ;  /* 0x0000001059487819 */ /* 0x000fe200000006ff */
[C---:B------:R-:W-:Y:S01]  /*70c0*/  FMUL R10, R70.reuse, R14 ;  /* 0x0000000e460a7220 */ /* 0x040fe20000400000 */
[----:B------:R-:W-:Y:S01]  /*70d0*/  F2FP.BF16.F32.PACK_AB R95, R11, R6 ;  /* 0x000000060b5f723e */ /* 0x000fe200000010ff */
[----:B------:R-:W-:Y:S01]  /*70e0*/  FFMA R9, R73, R74, R9 ;  /* 0x0000004a49097223 */ /* 0x000fe20000000009 */
[----:B------:R-:W-:Y:S01]  /*70f0*/  LOP3.LUT R74, R89, 0xffff0000, RZ, 0xc0, !PT ;  /* 0xffff0000594a7812 */ /* 0x000fe200078ec0ff */
[----:B------:R-:W-:Y:S01]  /*7100*/  FMUL R15, R70, R15 ;  /* 0x0000000f460f7220 */ /* 0x000fe20000400000 */
[----:B------:R-:W-:Y:S01]  /*7110*/  FFMA R10, R73, R72, R10 ;  /* 0x00000048490a7223 */ /* 0x000fe2000000000a */
[----:B------:R-:W-:Y:S01]  /*7120*/  LOP3.LUT R72, R90, 0xffff0000, RZ, 0xc0, !PT ;  /* 0xffff00005a487812 */ /* 0x000fe200078ec0ff */
[C---:B------:R-:W-:Y:S01]  /*7130*/  FMUL R12, R70.reuse, R16 ;  /* 0x00000010460c7220 */ /* 0x040fe20000400000 */
[----:B------:R-:W-:Y:S01]  /*7140*/  F2FP.BF16.F32.PACK_AB R100, R9, R8 ;  /* 0x000000080964723e */ /* 0x000fe200000010ff */
[----:B------:R-:W-:Y:S01]  /*7150*/  FMUL R13, R70, R17 ;  /* 0x00000011460d7220 */ /* 0x000fe20000400000 */
[----:B------:R-:W-:Y:S01]  /*7160*/  FFMA R15, R73, R74, R15 ;  /* 0x0000004a490f7223 */ /* 0x000fe2000000000f */
[----:B------:R-:W-:Y:S01]  /*7170*/  LOP3.LUT R74, R91, 0xffff0000, RZ, 0xc0, !PT ;  /* 0xffff00005b4a7812 */ /* 0x000fe200078ec0ff */
[----:B------:R-:W-:Y:S01]  /*7180*/  FFMA R12, R73, R75, R12 ;  /* 0x0000004b490c7223 */ /* 0x000fe2000000000c */
[----:B------:R-:W-:Y:S01]  /*7190*/  SHF.L.U32 R75, R91, 0x10, RZ ;  /* 0x000000105b4b7819 */ /* 0x000fe200000006ff */
[----:B------:R-:W-:Y:S01]  /*71a0*/  FFMA R13, R73, R72, R13 ;  /* 0x00000048490d7223 */ /* 0x000fe2000000000d */
[----:B------:R-:W-:Y:S01]  /*71b0*/  SHF.L.U32 R72, R96, 0x10, RZ ;  /* 0x0000001060487819 */ /* 0x000fe200000006ff */
[C---:B------:R-:W-:Y:S01]  /*71c0*/  FMUL R14, R70.reuse, R18 ;  /* 0x00000012460e7220 */ /* 0x040fe20000400000 */
[----:B------:R-:W-:Y:S01]  /*71d0*/  F2FP.BF16.F32.PACK_AB R101, R15, R10 ;  /* 0x0000000a0f65723e */ /* 0x000fe200000010ff */
[C---:B------:R-:W-:Y:S01]  /*71e0*/  FMUL R19, R70.reuse, R19 ;  /* 0x0000001346137220 */ /* 0x040fe20000400000 */
[----:B------:R-:W-:Y:S01]  /*71f0*/  F2FP.BF16.F32.PACK_AB R102, R13, R12 ;  /* 0x0000000c0d66723e */ /* 0x000fe200000010ff */
[----:B------:R-:W-:Y:S01]  /*7200*/  FMUL R16, R70, R20 ;  /* 0x0000001446107220 */ /* 0x000fe20000400000 */
[C---:B------:R-:W-:Y:S01]  /*7210*/  FFMA R14, R73.reuse, R75, R14 ;  /* 0x0000004b490e7223 */ /* 0x040fe2000000000e */
[----:B------:R-:W-:Y:S01]  /*7220*/  SHF.L.U32 R75, R98, 0x10, RZ ;  /* 0x00000010624b7819 */ /* 0x000fe200000006ff */
[C---:B------:R-:W-:Y:S01]  /*7230*/  FFMA R19, R73.reuse, R74, R19 ;  /* 0x0000004a49137223 */ /* 0x040fe20000000013 */
[----:B------:R-:W-:Y:S01]  /*7240*/  LOP3.LUT R74, R96, 0xffff0000, RZ, 0xc0, !PT ;  /* 0xffff0000604a7812 */ /* 0x000fe200078ec0ff */
[----:B------:R-:W-:Y:S01]  /*7250*/  FFMA R16, R73, R72, R16 ;  /* 0x0000004849107223 */ /* 0x000fe20000000010 */
[----:B------:R-:W-:Y:S01]  /*7260*/  SHF.L.U32 R72, R97, 0x10, RZ ;  /* 0x0000001061487819 */ /* 0x000fe200000006ff */
[C---:B------:R-:W-:Y:S01]  /*7270*/  FMUL R17, R70.reuse, R21 ;  /* 0x0000001546117220 */ /* 0x040fe20000400000 */
[----:B------:R-:W-:Y:S01]  /*7280*/  F2FP.BF16.F32.PACK_AB R103, R19, R14 ;  /* 0x0000000e1367723e */ /* 0x000fe200000010ff */
[C---:B------:R-:W-:Y:S01]  /*7290*/  FMUL R18, R70.reuse, R22 ;  /* 0x0000001646127220 */ /* 0x040fe20000400000 */
[----:B------:R-:W-:Y:S01]  /*72a0*/  FMUL R23, R70, R23 ;  /* 0x0000001746177220 */ /* 0x000fe20000400000 */
[C---:B------:R-:W-:Y:S01]  /*72b0*/  FFMA R17, R73.reuse, R74, R17 ;  /* 0x0000004a49117223 */ /* 0x040fe20000000011 */
[----:B------:R-:W-:Y:S01]  /*72c0*/  LOP3.LUT R74, R98, 0xffff0000, RZ, 0xc0, !PT ;  /* 0xffff0000624a7812 */ /* 0x000fe200078ec0ff */
[----:B------:R-:W-:Y:S01]  /*72d0*/  FFMA R18, R73, R72, R18 ;  /* 0x0000004849127223 */ /* 0x000fe20000000012 */
[----:B------:R-:W-:Y:S01]  /*72e0*/  LOP3.LUT R72, R97, 0xffff0000, RZ, 0xc0, !PT ;  /* 0xffff000061487812 */ /* 0x000fe200078ec0ff */
[C---:B------:R-:W-:Y:S01]  /*72f0*/  FMUL R20, R70.reuse, R24 ;  /* 0x0000001846147220 */ /* 0x040fe20000400000 */
[----:B------:R-:W-:Y:S01]  /*7300*/  F2FP.BF16.F32.PACK_AB R108, R17, R16 ;  /* 0x00000010116c723e */ /* 0x000fe200000010ff */
[C---:B------:R-:W-:Y:S01]  /*7310*/  FMUL R21, R70.reuse, R25 ;  /* 0x0000001946157220 */ /* 0x040fe20000400000 */
[----:B------:R-:W-:Y:S01]  /*7320*/  FMUL R22, R70, R26 ;  /* 0x0000001a46167220 */ /* 0x000fe20000400000 */
[C---:B------:R-:W-:Y:S01]  /*7330*/  FFMA R23, R73.reuse, R72, R23 ;  /* 0x0000004849177223 */ /* 0x040fe20000000017 */
[----:B------:R-:W-:Y:S01]  /*7340*/  SHF.L.U32 R72, R104, 0x10, RZ ;  /* 0x0000001068487819 */ /* 0x000fe200000006ff */
[C---:B------:R-:W-:Y:S01]  /*7350*/  FMUL R27, R70.reuse, R27 ;  /* 0x0000001b461b7220 */ /* 0x040fe20000400000 */
[----:B------:R-:W-:Y:S01]  /*7360*/  FFMA R20, R73, R75, R20 ;  /* 0x0000004b49147223 */ /* 0x000fe20000000014 */
[----:B------:R-:W-:Y:S01]  /*7370*/  SHF.L.U32 R75, R105, 0x10, RZ ;  /* 0x00000010694b7819 */ /* 0x000fe200000006ff */
[----:B------:R-:W-:Y:S01]  /*7380*/  FMUL R24, R70, R28 ;  /* 0x0000001c46187220 */ /* 0x000fe20000400000 */
[----:B------:R-:W-:Y:S01]  /*7390*/  F2FP.BF16.F32.PACK_AB R109, R23, R18 ;  /* 0x00000012176d723e */ /* 0x000fe200000010ff */
[C---:B------:R-:W-:Y:S01]  /*73a0*/  FFMA R21, R73.reuse, R74, R21 ;  /* 0x0000004a49157223 */ /* 0x040fe20000000015 */
[----:B------:R-:W-:Y:S01]  /*73b0*/  LOP3.LUT R74, R104, 0xffff0000, RZ, 0xc0, !PT ;  /* 0xffff0000684a7812 */ /* 0x000fe200078ec0ff */
[----:B------:R-:W-:Y:S01]  /*73c0*/  FFMA R22, R73, R77, R22 ;  /* 0x0000004d49167223 */ /* 0x000fe20000000016 */
[----:B------:R-:W-:Y:S01]  /*73d0*/  SHF.L.U32 R77, R107, 0x10, RZ ;  /* 0x000000106b4d7819 */ /* 0x000fe200000006ff */
[----:B------:R-:W-:Y:S01]  /*73e0*/  FFMA R27, R73, R76, R27 ;  /* 0x0000004c491b7223 */ /* 0x000fe2000000001b */
[----:B------:R-:W-:Y:S01]  /*73f0*/  F2FP.BF16.F32.PACK_AB R110, R21, R20 ;  /* 0x00000014156e723e */ /* 0x000fe200000010ff */
[----:B------:R-:W-:Y:S01]  /*7400*/  FFMA R24, R73, R72, R24 ;  /* 0x0000004849187223 */ /* 0x000fe20000000018 */
[----:B------:R-:W-:Y:S01]  /*7410*/  LOP3.LUT R72, R105, 0xffff0000, RZ, 0xc0, !PT ;  /* 0xffff000069487812 */ /* 0x000fe200078ec0ff */
[C---:B------:R-:W-:Y:S01]  /*7420*/  FMUL R25, R70.reuse, R29 ;  /* 0x0000001d46197220 */ /* 0x040fe20000400000 */
[----:B------:R-:W-:Y:S01]  /*7430*/  F2FP.BF16.F32.PACK_AB R111, R27, R22 ;  /* 0x000000161b6f723e */ /* 0x000fe200000010ff */
[C---:B------:R-:W-:Y:S01]  /*7440*/  FMUL R26, R70.reuse, R30 ;  /* 0x0000001e461a7220 */ /* 0x040fe20000400000 */
[----:B------:R-:W-:Y:S01]  /*7450*/  LOP3.LUT R76, R139, 0xffff0000, RZ, 0xc0, !PT ;  /* 0xffff00008b4c7812 */ /* 0x000fe200078ec0ff */
[----:B------:R-:W-:Y:S01]  /*7460*/  FMUL R31, R70, R31 ;  /* 0x0000001f461f7220 */ /* 0x000fe20000400000 */
[----:B------:R-:W-:Y:S01]  /*7470*/  FFMA R25, R73, R74, R25 ;  /* 0x0000004a49197223 */ /* 0x000fe20000000019 */
[----:B------:R-:W-:Y:S01]  /*7480*/  LOP3.LUT R74, R107, 0xffff0000, RZ, 0xc0, !PT ;  /* 0xffff00006b4a7812 */ /* 0x000fe200078ec0ff */
[C---:B------:R-:W-:Y:S01]  /*7490*/  FFMA R26, R73.reuse, R75, R26 ;  /* 0x0000004b491a7223 */ /* 0x040fe2000000001a */
[C---:B------:R-:W-:Y:S01]  /*74a0*/  SHF.L.U32 R75, R106.reuse, 0x10, RZ ;  /* 0x000000106a4b7819 */ /* 0x040fe200000006ff */
[C---:B------:R-:W-:Y:S01]  /*74b0*/  FFMA R31, R73.reuse, R72, R31 ;  /* 0x00000048491f7223 */ /* 0x040fe2000000001f */
[----:B------:R-:W-:Y:S01]  /*74c0*/  LOP3.LUT R72, R106, 0xffff0000, RZ, 0xc0, !PT ;  /* 0xffff00006a487812 */ /* 0x000fe200078ec0ff */
[C---:B------:R-:W-:Y:S01]  /*74d0*/  FMUL R28, R70.reuse, R32 ;  /* 0x00000020461c7220 */ /* 0x040fe20000400000 */
[C---:B------:R-:W-:Y:S01]  /*74e0*/  FMUL R29, R70.reuse, R33 ;  /* 0x00000021461d7220 */ /* 0x040fe20000400000 */
[C---:B------:R-:W-:Y:S01]  /*74f0*/  FMUL R30, R70.reuse, R34 ;  /* 0x00000022461e7220 */ /* 0x040fe20000400000 */
[----:B------:R-:W-:Y:S01]  /*7500*/  FMUL R35, R70, R35 ;  /* 0x0000002346237220 */ /* 0x000fe20000400000 */
[----:B------:R-:W-:Y:S01]  /*7510*/  FFMA R28, R73, R75, R28 ;  /* 0x0000004b491c7223 */ /* 0x000fe2000000001c */
[----:B------:R-:W-:Y:S01]  /*7520*/  SHF.L.U32 R75, R113, 0x10, RZ ;  /* 0x00000010714b7819 */ /* 0x000fe200000006ff */
[C---:B------:R-:W-:Y:S01]  /*7530*/  FFMA R29, R73.reuse, R72, R29 ;  /* 0x00000048491d7223 */ /* 0x040fe2000000001d */
[C---:B------:R-:W-:Y:S01]  /*7540*/  SHF.L.U32 R72, R112.reuse, 0x10, RZ ;  /* 0x0000001070487819 */ /* 0x040fe200000006ff */
[----:B------:R-:W-:Y:S01]  /*7550*/  FFMA R30, R73, R77, R30 ;  /* 0x0000004d491e7223 */ /* 0x000fe2000000001e */
[----:B------:R-:W-:Y:S01]  /*7560*/  SHF.L.U32 R77, R115, 0x10, RZ ;  /* 0x00000010734d7819 */ /* 0x000fe200000006ff */
[C---:B------:R-:W-:Y:S01]  /*7570*/  FFMA R35, R73.reuse, R74, R35 ;  /* 0x0000004a49237223 */ /* 0x040fe20000000023 */
[----:B------:R-:W-:Y:S01]  /*7580*/  LOP3.LUT R74, R112, 0xffff0000, RZ, 0xc0, !PT ;  /* 0xffff0000704a7812 */ /* 0x000fe200078ec0ff */
[C---:B------:R-:W-:Y:S01]  /*7590*/  FMUL R32, R70.reuse, R36 ;  /* 0x0000002446207220 */ /* 0x040fe20000400000 */
[C---:B------:R-:W-:Y:S01]  /*75a0*/  FMUL R33, R70.reuse, R37 ;  /* 0x0000002546217220 */ /* 0x040fe20000400000 */
[----:B------:R-:W-:Y:S01]  /*75b0*/  FMUL R34, R70, R38 ;  /* 0x0000002646227220 */ /* 0x000fe20000400000 */
[----:B------:R1:W-:Y:S01]  /*75c0*/  STS.128 [R170+UR44+0x400], R92 ;  /* 0x0004005caa007988 */ /* 0x0003e20008000c2c */
[----:B------:R-:W-:Y:S01]  /*75d0*/  FFMA R32, R73, R72, R32 ;  /* 0x0000004849207223 */ /* 0x000fe20000000020 */
[----:B------:R-:W-:Y:S01]  /*75e0*/  LOP3.LUT R72, R113, 0xffff0000, RZ, 0xc0, !PT ;  /* 0xffff000071487812 */ /* 0x000fe200078ec0ff */
[C---:B------:R-:W-:Y:S01]  /*75f0*/  FFMA R33, R73.reuse, R74, R33 ;  /* 0x0000004a49217223 */ /* 0x040fe20000000021 */
[----:B------:R-:W-:Y:S01]  /*7600*/  LOP3.LUT R74, R114, 0xffff0000, RZ, 0xc0, !PT ;  /* 0xffff0000724a7812 */ /* 0x000fe200078ec0ff */
[----:B------:R-:W-:Y:S01]  /*7610*/  FMUL R39, R70, R39 ;  /* 0x0000002746277220 */ /* 0x000fe20000400000 */
[C---:B------:R-:W-:Y:S01]  /*7620*/  FFMA R34, R73.reuse, R75, R34 ;  /* 0x0000004b49227223 */ /* 0x040fe20000000022 */
[----:B------:R-:W-:Y:S01]  /*7630*/  SHF.L.U32 R75, R114, 0x10, RZ ;  /* 0x00000010724b7819 */ /* 0x000fe200000006ff */
[C---:B------:R-:W-:Y:S01]  /*7640*/  FMUL R36, R70.reuse, R40 ;  /* 0x0000002846247220 */ /* 0x040fe20000400000 */
[----:B------:R-:W-:Y:S01]  /*7650*/  FFMA R39, R73, R72, R39 ;  /* 0x0000004849277223 */ /* 0x000fe20000000027 */
[----:B------:R-:W-:Y:S01]  /*7660*/  LOP3.LUT R72, R115, 0xffff0000, RZ, 0xc0, !PT ;  /* 0xffff000073487812 */ /* 0x000fe200078ec0ff */
[C---:B------:R-:W-:Y:S01]  /*7670*/  FMUL R37, R70.reuse, R41 ;  /* 0x0000002946257220 */ /* 0x040fe20000400000 */
[C---:B------:R-:W-:Y:S01]  /*7680*/  FMUL R38, R70.reuse, R42 ;  /* 0x0000002a46267220 */ /* 0x040fe20000400000 */
[----:B------:R-:W-:Y:S01]  /*7690*/  FMUL R43, R70, R43 ;  /* 0x0000002b462b7220 */ /* 0x000fe20000400000 */
[C---:B------:R-:W-:Y:S01]  /*76a0*/  FFMA R36, R73.reuse, R75, R36 ;  /* 0x0000004b49247223 */ /* 0x040fe20000000024 */
[C---:B------:R-:W-:Y:S01]  /*76b0*/  SHF.L.U32 R75, R120.reuse, 0x10, RZ ;  /* 0x00000010784b7819 */ /* 0x040fe200000006ff */
[----:B------:R3:W-:Y:S01]  /*76c0*/  STS.128 [R169+0x400], R100 ;  /* 0x00040064a9007388 */ /* 0x0007e20000000c00 */
[----:B------:R-:W-:Y:S01]  /*76d0*/  FFMA R37, R73, R74, R37 ;  /* 0x0000004a49257223 */ /* 0x000fe20000000025 */
[----:B------:R-:W-:Y:S01]  /*76e0*/  LOP3.LUT R74, R121, 0xffff0000, RZ, 0xc0, !PT ;  /* 0xffff0000794a7812 */ /* 0x000fe200078ec0ff */
[----:B------:R-:W-:Y:S01]  /*76f0*/  FFMA R38, R73, R77, R38 ;  /* 0x0000004d49267223 */ /* 0x000fe20000000026 */
[----:B------:R-:W-:Y:S01]  /*7700*/  SHF.L.U32 R77, R121, 0x10, RZ ;  /* 0x00000010794d7819 */ /* 0x000fe200000006ff */
        /* <DEDUP_REMOVED lines=8> */
[----:B------:R4:W-:Y:S01]  /*7790*/  STS.128 [R168+0x400], R108 ;  /* 0x0004006ca8007388 */ /* 0x0009e20000000c00 */
[C---:B------:R-:W-:Y:S01]  /*77a0*/  FFMA R41, R73.reuse, R72, R41 ;  /* 0x0000004849297223 */ /* 0x040fe20000000029 */
[C---:B------:R-:W-:Y:S01]  /*77b0*/  SHF.L.U32 R72, R122.reuse, 0x10, RZ ;  /* 0x000000107a487819 */ /* 0x040fe200000006ff */
[----:B------:R-:W-:Y:S01]  /*77c0*/  FFMA R42, R73, R77, R42 ;  /* 0x0000004d492a7223 */ /* 0x000fe2000000002a */
[----:B------:R-:W-:Y:S01]  /*77d0*/  SHF.L.U32 R77, R129, 0x10, RZ ;  /* 0x00000010814d7819 */ /* 0x000fe200000006ff */
[----:B------:R-:W-:Y:S01]  /*77e0*/  FFMA R47, R73, R74, R47 ;  /* 0x0000004a492f7223 */ /* 0x000fe2000000002f */
[----:B------:R-:W-:Y:S01]  /*77f0*/  LOP3.LUT R74, R122, 0xffff0000, RZ, 0xc0, !PT ;  /* 0xffff00007a4a7812 */ /* 0x000fe200078ec0ff */
[C---:B------:R-:W-:Y:S01]  /*7800*/  FMUL R44, R70.reuse, R48 ;  /* 0x00000030462c7220 */ /* 0x040fe20000400000 */
[----:B-1----:R-:W-:Y:S01]  /*7810*/  F2FP.BF16.F32.PACK_AB R92, R25, R24 ;  /* 0x00000018195c723e */ /* 0x002fe200000010ff */
[C---:B------:R-:W-:Y:S01]  /*7820*/  FMUL R45, R70.reuse, R49 ;  /* 0x00000031462d7220 */ /* 0x040fe20000400000 */
[----:B------:R-:W-:Y:S01]  /*7830*/  F2FP.BF16.F32.PACK_AB R93, R31, R26 ;  /* 0x0000001a1f5d723e */ /* 0x000fe200000010ff */
[----:B------:R-:W-:Y:S01]  /*7840*/  FMUL R46, R70, R50 ;  /* 0x00000032462e7220 */ /* 0x000fe20000400000 */
[----:B------:R-:W-:Y:S01]  /*7850*/  F2FP.BF16.F32.PACK_AB R94, R29, R28 ;  /* 0x0000001c1d5e723e */ /* 0x000fe200000010ff */
[----:B------:R-:W-:Y:S01]  /*7860*/  FFMA R44, R73, R72, R44 ;  /* 0x00000048492c7223 */ /* 0x000fe2000000002c */
[----:B------:R-:W-:Y:S01]  /*7870*/  LOP3.LUT R72, R123, 0xffff0000, RZ, 0xc0, !PT ;  /* 0xffff00007b487812 */ /* 0x000fe200078ec0ff */
[----:B------:R-:W-:Y:S01]  /*7880*/  FFMA R45, R73, R74, R45 ;  /* 0x0000004a492d7223 */ /* 0x000fe2000000002d */
[----:B------:R-:W-:Y:S01]  /*7890*/  LOP3.LUT R74, R128, 0xffff0000, RZ, 0xc0, !PT ;  /* 0xffff0000804a7812 */ /* 0x000fe200078ec0ff */
[----:B------:R-:W-:Y:S01]  /*78a0*/  FMUL R51, R70, R51 ;  /* 0x0000003346337220 */ /* 0x000fe20000400000 */
[----:B------:R-:W-:Y:S01]  /*78b0*/  F2FP.BF16.F32.PACK_AB R95, R35, R30 ;  /* 0x0000001e235f723e */ /* 0x000fe200000010ff */
[----:B------:R-:W-:Y:S01]  /*78c0*/  FFMA R46, R73, R75, R46 ;  /* 0x0000004b492e7223 */ /* 0x000fe2000000002e */
[----:B------:R-:W-:Y:S01]  /*78d0*/  SHF.L.U32 R75, R128, 0x10, RZ ;  /* 0x00000010804b7819 */ /* 0x000fe200000006ff */
[C---:B------:R-:W-:Y:S01]  /*78e0*/  FMUL R48, R70.reuse, R52 ;  /* 0x0000003446307220 */ /* 0x040fe20000400000 */
[----:B---3--:R-:W-:Y:S01]  /*78f0*/  F2FP.BF16.F32.PACK_AB R100, R33, R32 ;  /* 0x000000202164723e */ /* 0x008fe200000010ff */
[----:B------:R-:W-:Y:S01]  /*7900*/  FFMA R51, R73, R72, R51 ;  /* 0x0000004849337223 */ /* 0x000fe20000000033 */
[----:B------:R-:W-:Y:S01]  /*7910*/  LOP3.LUT R72, R129, 0xffff0000, RZ, 0xc0, !PT ;  /* 0xffff000081487812 */ /* 0x000fe200078ec0ff */
[----:B------:R1:W-:Y:S01]  /*7920*/  STS.128 [R160+0x400], R92 ;  /* 0x0004005ca0007388 */ /* 0x0003e20000000c00 */
[----:B------:R-:W-:Y:S01]  /*7930*/  F2FP.BF16.F32.PACK_AB R101, R39, R34 ;  /* 0x000000222765723e */ /* 0x000fe200000010ff */
[C---:B------:R-:W-:Y:S01]  /*7940*/  FMUL R49, R70.reuse, R53 ;  /* 0x0000003546317220 */ /* 0x040fe20000400000 */
[----:B------:R-:W-:Y:S01]  /*7950*/  F2FP.BF16.F32.PACK_AB R102, R37, R36 ;  /* 0x000000242566723e */ /* 0x000fe200000010ff */
[C---:B------:R-:W-:Y:S01]  /*7960*/  FMUL R50, R70.reuse, R54 ;  /* 0x0000003646327220 */ /* 0x040fe20000400000 */
[----:B------:R-:W-:Y:S01]  /*7970*/  F2FP.BF16.F32.PACK_AB R103, R43, R38 ;  /* 0x000000262b67723e */ /* 0x000fe200000010ff */
[----:B------:R-:W-:Y:S01]  /*7980*/  FMUL R55, R70, R55 ;  /* 0x0000003746377220 */ /* 0x000fe20000400000 */
[----:B----4-:R-:W-:Y:S01]  /*7990*/  F2FP.BF16.F32.PACK_AB R108, R41, R40 ;  /* 0x00000028296c723e */ /* 0x010fe200000010ff */
[C---:B------:R-:W-:Y:S01]  /*79a0*/  FFMA R48, R73.reuse, R75, R48 ;  /* 0x0000004b49307223 */ /* 0x040fe20000000030 */
[C---:B------:R-:W-:Y:S01]  /*79b0*/  FFMA R49, R73.reuse, R74, R49 ;  /* 0x0000004a49317223 */ /* 0x040fe20000000031 */
[----:B------:R1:W-:Y:S01]  /*79c0*/  STS.128 [R159+0x400], R100 ;  /* 0x000400649f007388 */ /* 0x0003e20000000c00 */
[C---:B------:R-:W-:Y:S01]  /*79d0*/  SHF.L.U32 R75, R130.reuse, 0x10, RZ ;  /* 0x00000010824b7819 */ /* 0x040fe200000006ff */
[----:B------:R-:W-:Y:S01]  /*79e0*/  FFMA R50, R73, R77, R50 ;  /* 0x0000004d49327223 */ /* 0x000fe20000000032 */
[----:B------:R-:W-:Y:S01]  /*79f0*/  SHF.L.U32 R77, R131, 0x10, RZ ;  /* 0x00000010834d7819 */ /* 0x000fe200000006ff */
[----:B------:R-:W-:Y:S01]  /*7a00*/  FFMA R55, R73, R72, R55 ;  /* 0x0000004849377223 */ /* 0x000fe20000000037 */
[----:B------:R-:W-:Y:S01]  /*7a10*/  LOP3.LUT R72, R130, 0xffff0000, RZ, 0xc0, !PT ;  /* 0xffff000082487812 */ /* 0x000fe200078ec0ff */
[C---:B------:R-:W-:Y:S01]  /*7a20*/  FMUL R52, R70.reuse, R56 ;  /* 0x0000003846347220 */ /* 0x040fe20000400000 */
[----:B------:R-:W-:Y:S01]  /*7a30*/  LOP3.LUT R74, R131, 0xffff0000, RZ, 0xc0, !PT ;  /* 0xffff0000834a7812 */ /* 0x000fe200078ec0ff */
[C---:B------:R-:W-:Y:S01]  /*7a40*/  FMUL R53, R70.reuse, R57 ;  /* 0x0000003946357220 */ /* 0x040fe20000400000 */
[C---:B------:R-:W-:Y:S01]  /*7a50*/  FMUL R54, R70.reuse, R58 ;  /* 0x0000003a46367220 */ /* 0x040fe20000400000 */
[----:B------:R-:W-:Y:S01]  /*7a60*/  FMUL R59, R70, R59 ;  /* 0x0000003b463b7220 */ /* 0x000fe20000400000 */
[C---:B------:R-:W-:Y:S01]  /*7a70*/  FFMA R52, R73.reuse, R75, R52 ;  /* 0x0000004b49347223 */ /* 0x040fe20000000034 */
[C---:B------:R-:W-:Y:S01]  /*7a80*/  FFMA R53, R73.reuse, R72, R53 ;  /* 0x0000004849357223 */ /* 0x040fe20000000035 */
[C---:B------:R-:W-:Y:S01]  /*7a90*/  FFMA R54, R73.reuse, R77, R54 ;  /* 0x0000004d49367223 */ /* 0x040fe20000000036 */
[----:B------:R-:W-:Y:S01]  /*7aa0*/  FFMA R59, R73, R74, R59 ;  /* 0x0000004a493b7223 */ /* 0x000fe2000000003b */
[----:B------:R-:W-:Y:S01]  /*7ab0*/  SHF.L.U32 R72, R136, 0x10, RZ ;  /* 0x0000001088487819 */ /* 0x000fe200000006ff */
[----:B------:R-:W-:Y:S01]  /*7ac0*/  FMUL R56, R70, R60 ;  /* 0x0000003c46387220 */ /* 0x000fe20000400000 */
[----:B------:R-:W-:Y:S01]  /*7ad0*/  LOP3.LUT R74, R136, 0xffff0000, RZ, 0xc0, !PT ;  /* 0xffff0000884a7812 */ /* 0x000fe200078ec0ff */
[C---:B------:R-:W-:Y:S01]  /*7ae0*/  FMUL R57, R70.reuse, R61 ;  /* 0x0000003d46397220 */ /* 0x040fe20000400000 */
[----:B------:R-:W-:Y:S01]  /*7af0*/  SHF.L.U32 R75, R137, 0x10, RZ ;  /* 0x00000010894b7819 */ /* 0x000fe200000006ff */
[C---:B------:R-:W-:Y:S01]  /*7b00*/  FMUL R58, R70.reuse, R62 ;  /* 0x0000003e463a7220 */ /* 0x040fe20000400000 */
[----:B------:R-:W-:Y:S01]  /*7b10*/  F2FP.BF16.F32.PACK_AB R109, R47, R42 ;  /* 0x0000002a2f6d723e */ /* 0x000fe200000010ff */
[----:B------:R-:W-:Y:S01]  /*7b20*/  FFMA R56, R73, R72, R56 ;  /* 0x0000004849387223 */ /* 0x000fe20000000038 */
[----:B------:R-:W-:Y:S01]  /*7b30*/  F2FP.BF16.F32.PACK_AB R110, R45, R44 ;  /* 0x0000002c2d6e723e */ /* 0x000fe200000010ff */
[----:B------:R-:W-:Y:S01]  /*7b40*/  FFMA R57, R73, R74, R57 ;  /* 0x0000004a49397223 */ /* 0x000fe20000000039 */
[----:B------:R-:W-:Y:S01]  /*7b50*/  F2FP.BF16.F32.PACK_AB R111, R51, R46 ;  /* 0x0000002e336f723e */ /* 0x000fe200000010ff */
[----:B------:R-:W-:Y:S01]  /*7b60*/  FFMA R58, R73, R75, R58 ;  /* 0x0000004b493a7223 */ /* 0x000fe2000000003a */
[----:B------:R-:W-:Y:S01]  /*7b70*/  LOP3.LUT R72, R137, 0xffff0000, RZ, 0xc0, !PT ;  /* 0xffff000089487812 */ /* 0x000fe200078ec0ff */
[----:B------:R-:W-:Y:S01]  /*7b80*/  FMUL R63, R70, R63 ;  /* 0x0000003f463f7220 */ /* 0x000fe20000400000 */
[----:B------:R-:W-:Y:S01]  /*7b90*/  SHF.L.U32 R75, R138, 0x10, RZ ;  /* 0x000000108a4b7819 */ /* 0x000fe200000006ff */
[----:B------:R1:W-:Y:S01]  /*7ba0*/  STS.128 [R158+0x400], R108 ;  /* 0x0004006c9e007388 */ /* 0x0003e20000000c00 */
[----:B------:R-:W-:Y:S01]  /*7bb0*/  FMUL R60, R70, R64 ;  /* 0x00000040463c7220 */ /* 0x000fe20000400000 */
[----:B------:R-:W-:Y:S01]  /*7bc0*/  LOP3.LUT R74, R138, 0xffff0000, RZ, 0xc0, !PT ;  /* 0xffff00008a4a7812 */ /* 0x000fe200078ec0ff */
[C---:B------:R-:W-:Y:S01]  /*7bd0*/  FMUL R61, R70.reuse, R65 ;  /* 0x00000041463d7220 */ /* 0x040fe20000400000 */
[----:B------:R-:W-:Y:S01]  /*7be0*/  SHF.L.U32 R77, R139, 0x10, RZ ;  /* 0x000000108b4d7819 */ /* 0x000fe200000006ff */
[C---:B------:R-:W-:Y:S01]  /*7bf0*/  FMUL R62, R70.reuse, R66 ;  /* 0x00000042463e7220 */ /* 0x040fe20000400000 */
[----:B------:R-:W-:Y:S01]  /*7c00*/  FFMA R63, R73, R72, R63 ;  /* 0x00000048493f7223 */ /* 0x000fe2000000003f */
[----:B------:R-:W-:Y:S01]  /*7c10*/  FMUL R67, R70, R67 ;  /* 0x0000004346437220 */ /* 0x000fe20000400000 */
[----:B------:R-:W-:Y:S01]  /*7c20*/  F2FP.BF16.F32.PACK_AB R116, R49, R48 ;  /* 0x000000303174723e */ /* 0x000fe200000010ff */
[----:B------:R-:W-:Y:S01]  /*7c30*/  FFMA R60, R73, R75, R60 ;  /* 0x0000004b493c7223 */ /* 0x000fe2000000003c */
[----:B------:R-:W-:Y:S01]  /*7c40*/  F2FP.BF16.F32.PACK_AB R117, R55, R50 ;  /* 0x000000323775723e */ /* 0x000fe200000010ff */
[----:B------:R-:W-:Y:S01]  /*7c50*/  FFMA R61, R73, R74, R61 ;  /* 0x0000004a493d7223 */ /* 0x000fe2000000003d */
[----:B------:R-:W-:Y:S01]  /*7c60*/  F2FP.BF16.F32.PACK_AB R118, R53, R52 ;  /* 0x000000343576723e */ /* 0x000fe200000010ff */
[----:B------:R-:W-:Y:S01]  /*7c70*/  FFMA R62, R73, R77, R62 ;  /* 0x0000004d493e7223 */ /* 0x000fe2000000003e */
[----:B------:R-:W-:Y:S01]  /*7c80*/  F2FP.BF16.F32.PACK_AB R119, R59, R54 ;  /* 0x000000363b77723e */ /* 0x000fe200000010ff */
[----:B------:R-:W-:Y:S01]  /*7c90*/  FFMA R67, R73, R76, R67 ;  /* 0x0000004c49437223 */ /* 0x000fe20000000043 */
[----:B------:R-:W-:Y:S02]  /*7ca0*/  F2FP.BF16.F32.PACK_AB R124, R57, R56 ;  /* 0x00000038397c723e */ /* 0x000fe400000010ff */
[----:B------:R-:W-:Y:S01]  /*7cb0*/  F2FP.BF16.F32.PACK_AB R125, R63, R58 ;  /* 0x0000003a3f7d723e */ /* 0x000fe200000010ff */
[----:B------:R1:W-:Y:S01]  /*7cc0*/  STS.128 [R157+0x400], R116 ;  /* 0x000400749d007388 */ /* 0x0003e20000000c00 */
[----:B------:R-:W-:Y:S02]  /*7cd0*/  F2FP.BF16.F32.PACK_AB R126, R61, R60 ;  /* 0x0000003c3d7e723e */ /* 0x000fe400000010ff */
[----:B------:R-:W-:Y:S05]  /*7ce0*/  F2FP.BF16.F32.PACK_AB R127, R67, R62 ;  /* 0x0000003e437f723e */ /* 0x000fea00000010ff */
[----:B------:R1:W-:Y:S01]  /*7cf0*/  STS.128 [R156+0x400], R124 ;  /* 0x0004007c9c007388 */ /* 0x0003e20000000c00 */
[----:B------:R-:W-:Y:S01]  /*7d00*/  @!PT LDS RZ, [RZ] ;  /* 0x00000000fffff984 */ /* 0x000fe20000000800 */
[----:B------:R-:W-:Y:S01]  /*7d10*/  @!PT LDS RZ, [RZ] ;  /* 0x00000000fffff984 */ /* 0x000fe20000000800 */
[----:B------:R-:W-:Y:S01]  /*7d20*/  @!PT LDS RZ, [RZ] ;  /* 0x00000000fffff984 */ /* 0x000fe20000000800 */
[----:B------:R-:W-:Y:S01]  /*7d30*/  @!PT LDS RZ, [RZ] ;  /* 0x00000000fffff984 */ /* 0x000fe20000000800 */
[----:B------:R3:W-:Y:S07]  /*7d40*/  MEMBAR.ALL.CTA ;  /* 0x0000000000007992 */ /* 0x0007ee0000008000 */
[----:B---3--:R-:W3:Y:S02]  /*7d50*/  FENCE.VIEW.ASYNC.S ;  /* 0x00000000000073c6 */ /* 0x008ee40000000000 */
[----:B---3--:R-:W-:Y:S06]  /*7d60*/  BAR.SYNC.DEFER_BLOCKING 0x1, 0x80 ;  /* 0x0042000000007b1d */ /* 0x008fec0000010000 */
[----:B------:R-:W-:Y:S05]  /*7d70*/  @P0 BRA `(.L_x_122) ;  /* 0x0000000000280947 */ /* 0x000fea0003800000 */
[----:B------:R-:W3:Y:S01]  /*7d80*/  LDCU.64 UR6, c[0x0][0x348] ;  /* 0x00006900ff0677ac */ /* 0x000ee20008000a00 */
[----:B------:R-:W-:Y:S01]  /*7d90*/  UIADD3 UR4, UPT, UPT, UR44, 0x400, URZ ;  /* 0x000004002c047890 */ /* 0x000fe2000fffe0ff */
[----:B------:R-:W-:Y:S05]  /*7da0*/  UMOV UR51, UR36 ;  /* 0x0000002400337c82 */ /* 0x000fea0008000000 */
[----:B------:R-:W-:Y:S04]  /*7db0*/  MOV R153, UR4 ;  /* 0x0000000400997c02 */ /* 0x000fe80008000f00 */
[----:B------:R-:W-:Y:S01]  /*7dc0*/  R2UR UR48, R153 ;  /* 0x00000000993072ca */ /* 0x000fe200000e0000 */
[----:B---3--:R-:W-:Y:S04]  /*7dd0*/  UIADD3 UR4, UP0, UPT, UR6, 0x680, URZ ;  /* 0x0000068006047890 */ /* 0x008fe8000ff1e0ff */
[----:B------:R-:W-:Y:S09]  /*7de0*/  UIADD3.X UR5, UPT, UPT, URZ, UR7, URZ, UP0, !UPT ;  /* 0x00000007ff057290 */ /* 0x000ff200087fe4ff */
[----:B------:R3:W-:Y:S01]  /*7df0*/  UTMASTG.3D [UR48], [UR4] ;  /* 0x00000030040073b5 */ /* 0x0007e20008010000 */
[----:B------:R0:W-:Y:S01]  /*7e00*/  UTMACMDFLUSH ;  /* 0x00000000000079b7 */ /* 0x0001e20000000000 */
[----:B---3--:R-:W-:Y:S04]  /*7e10*/  DEPBAR.LE SB0, 0x1 ;  /* 0x000080400000791a */ /* 0x008fe80000000000 */
.L_x_122:
[----:B------:R-:W-:Y:S05]  /*7e20*/  BSYNC.RECONVERGENT B0 ;  /* 0x0000000000007941 */ /* 0x000fea0003800200 */
.L_x_121:
[----:B------:R-:W-:Y:S01]  /*7e30*/  BAR.SYNC.DEFER_BLOCKING 0x1, 0x80 ;  /* 0x0042000000007b1d */ /* 0x000fe20000010000 */
[----:B------:R-:W-:Y:S01]  /*7e40*/  ISETP.NE.AND P1, PT, R167, RZ, PT ;  /* 0x000000ffa700720c */ /* 0x000fe20003f25270 */
[----:B------:R-:W-:Y:S01]  /*7e50*/  UISETP.NE.AND UP0, UPT, UR52, URZ, UPT ;  /* 0x000000ff3400728c */ /* 0x000fe2000bf05270 */
[----:B------:R-:W-:Y:S11]  /*7e60*/  LEA R3, R79, UR44, 0x3 ;  /* 0x0000002c4f037c11 */ /* 0x000ff6000f8e18ff */
[----:B------:R-:W-:Y:S01]  /*7e70*/  @P1 SHF.L.U32 R2, R163, 0x1f, RZ ;  /* 0x0000001fa3021819 */ /* 0x000fe200000006ff */
[----:B------:R-:W-:Y:S06]  /*7e80*/  BRA.U !UP0, `(.L_x_123) ;  /* 0x0000000108247547 */ /* 0x000fec000b800000 */
[----:B------:R-:W-:Y:S01]  /*7e90*/  IMAD.U32 R5, RZ, RZ, UR46 ;  /* 0x0000002eff057e24 */ /* 0x000fe2000f8e00ff */
[----:B------:R-:W-:Y:S01]  /*7ea0*/  MOV R0, UR47 ;  /* 0x0000002f00007c02 */ /* 0x000fe20008000f00 */
[----:B------:R-:W-:Y:S03]  /*7eb0*/  UIADD3 UR4, UPT, UPT, UR46, 0x1, URZ ;  /* 0x000000012e047890 */ /* 0x000fe6000fffe0ff */
[----:B------:R-:W-:Y:S01]  /*7ec0*/  @P1 LEA R5, R5, UR44, 0x3 ;  /* 0x0000002c05051c11 */ /* 0x000fe2000f8e18ff */
[----:B------:R-:W-:Y:S04]  /*7ed0*/  UISETP.NE.AND UP0, UPT, UR4, 0x4, UPT ;  /* 0x000000040400788c */ /* 0x000fe8000bf05270 */
[----:B------:R-:W-:Y:S01]  /*7ee0*/  @P1 VIADD R5, R5, 0xc0 ;  /* 0x000000c005051836 */ /* 0x000fe20000000000 */
[----:B------:R-:W-:Y:S04]  /*7ef0*/  USEL UR46, UR4, URZ, UP0 ;  /* 0x000000ff042e7287 */ /* 0x000fe80008000000 */
[----:B------:R-:W-:Y:S04]  /*7f00*/  @P1 PRMT R0, R0, 0x654, R5 ;  /* 0x0000065400001816 */ /* 0x000fe80000000005 */
[----:B------:R3:W-:Y:S04]  /*7f10*/  @P1 SYNCS.ARRIVE.TRANS64.RED.A1T0 RZ, [R0+URZ], RZ ;  /* 0x000000ff00ff19a7 */ /* 0x0007e800081004ff */
.L_x_123:
[----:B------:R-:W4:Y:S01]  /*7f20*/  @P1 SYNCS.PHASECHK.TRANS64.TRYWAIT P0, [R3+URZ+0xa0], R2 ;  /* 0x0000a002030015a7 */ /* 0x000f2200080011ff */
[----:B------:R-:W-:Y:S01]  /*7f30*/  BSSY B1, `(.L_x_124) ;  /* 0x000001f000017945 */ /* 0x000fe20003800000 */
[----:B----4-:R-:W-:Y:S03]  /*7f40*/  @P1 SEL R85, RZ, 0x1, !P0 ;  /* 0x00000001ff551807 */ /* 0x010fe60004000000 */
[----:B------:R-:W-:Y:S05]  /*7f50*/  @!P1 BRA `(.L_x_125) ;  /* 0x0000000000709947 */ /* 0x000fea0003800000 */
[----:B------:R-:W-:Y:S01]  /*7f60*/  ISETP.NE.AND P1, PT, R87, RZ, PT ;  /* 0x000000ff5700720c */ /* 0x000fe20003f25270 */
[----:B------:R-:W-:Y:S01]  /*7f70*/  BSSY B0, `(.L_x_126) ;  /* 0x000000b000007945 */ /* 0x000fe20003800000 */
[----:B------:R-:W-:Y:S11]  /*7f80*/  ISETP.NE.AND P0, PT, R85, RZ, PT ;  /* 0x000000ff5500720c */ /* 0x000ff60003f05270 */
[----:B------:R-:W-:Y:S05]  /*7f90*/  @P1 IMAD R4, R79, 0x4000, R170 ;  /* 0x000040004f041824 */ /* 0x000fea00078e02aa */
[----:B------:R-:W-:Y:S04]  /*7fa0*/  @P1 IADD3 R9, PT, PT, R4, UR44, RZ ;  /* 0x0000002c04091c10 */ /* 0x000fe8000fffe0ff */
[----:B------:R-:W-:Y:S01]  /*7fb0*/  @P1 IADD3 R7, PT, PT, R84, R9, RZ ;  /* 0x0000000954071210 */ /* 0x000fe20007ffe0ff */
[--C-:B------:R-:W-:Y:S02]  /*7fc0*/  @P1 IMAD.IADD R5, R78, 0x1, R9.reuse ;  /* 0x000000014e051824 */ /* 0x100fe400078e0209 */
[----:B------:R-:W-:Y:S01]  /*7fd0*/  @P1 IMAD.IADD R2, R86, 0x1, R9 ;  /* 0x0000000156021824 */ /* 0x000fe200078e0209 */
[----:B------:R-:W-:Y:S06]  /*7fe0*/  @P0 BRA `(.L_x_127) ;  /* 0x00000000000c0947 */ /* 0x000fec0003800000 */
[----:B---3--:R-:W-:Y:S04]  /*7ff0*/  SHF.L.U32 R0, R163, 0x1f, RZ ;  /* 0x0000001fa3007819 */ /* 0x008fe800000006ff */
[----:B------:R-:W3:Y:S02]  /*8000*/  SYNCS.PHASECHK.TRANS64.TRYWAIT P0, [R3+URZ+0xa0], R0 ;  /* 0x0000a000030075a7 */ /* 0x000ee400080011ff */
[----:B---3--:R-:W-:Y:S05]  /*8010*/  @!P0 BRA `(.L_x_128) ;  /* 0x0000004c00008947 */ /* 0x008fea0003800000 */
.L_x_127:
[----:B------:R-:W-:Y:S05]  /*8020*/  BSYNC B0 ;  /* 0x0000000000007941 */ /* 0x000fea0003800000 */
.L_x_126:
[----:B------:R-:W-:Y:S01]  /*8030*/  ISETP.NE.AND P0, PT, R87, RZ, PT ;  /* 0x000000ff5700720c */ /* 0x000fe20003f05270 */
[----:B------:R-:W-:Y:S11]  /*8040*/  VIADD R79, R79, 0x1 ;  /* 0x000000014f4f7836 */ /* 0x000ff60000000000 */
[----:B------:R-:W-:Y:S01]  /*8050*/  @!UPT UIADD3 URZ, UPT, UPT, URZ, URZ, URZ ;  /* 0x000000fffffff290 */ /* 0x000fe2000fffe0ff */
[----:B------:R4:W1:Y:S01]  /*8060*/  @P0 LDS.128 R80, [R4+UR44+0x400] ;  /* 0x0004002c04500984 */ /* 0x0008620008000c00 */
[--C-:B---3--:R-:W-:Y:S01]  /*8070*/  @P0 IMAD.IADD R3, R84, 0x1, R5.reuse ;  /* 0x0000000154030824 */ /* 0x108fe200078e0205 */
[C---:B------:R-:W-:Y:S01]  /*8080*/  @P0 IADD3 R0, PT, PT, R86.reuse, R7, RZ ;  /* 0x0000000756000210 */ /* 0x040fe20007ffe0ff */
[C---:B------:R-:W-:Y:S01]  /*8090*/  @P0 IMAD.IADD R6, R86.reuse, 0x1, R5 ;  /* 0x0000000156060824 */ /* 0x040fe200078e0205 */
[----:B------:R4:W3:Y:S02]  /*80a0*/  @P0 LDS.128 R88, [R2+0x400] ;  /* 0x0004000002580984 */ /* 0x0008e40000000c00 */
[----:B------:R-:W-:Y:S02]  /*80b0*/  @P0 IADD3 R8, PT, PT, R86, R3, RZ ;  /* 0x0000000356080210 */ /* 0x000fe40007ffe0ff */
[----:B------:R4:W1:Y:S04]  /*80c0*/  @P0 LDS.128 R96, [R7+0x400] ;  /* 0x0004000007600984 */ /* 0x0008680000000c00 */
[----:B------:R4:W1:Y:S04]  /*80d0*/  @P0 LDS.128 R104, [R0+0x400] ;  /* 0x0004000000680984 */ /* 0x0008680000000c00 */
[----:B------:R4:W1:Y:S04]  /*80e0*/  @P0 LDS.128 R112, [R5+0x400] ;  /* 0x0004000005700984 */ /* 0x0008680000000c00 */
[----:B------:R4:W1:Y:S04]  /*80f0*/  @P0 LDS.128 R120, [R6+0x400] ;  /* 0x0004000006780984 */ /* 0x0008680000000c00 */
[----:B------:R4:W1:Y:S04]  /*8100*/  @P0 LDS.128 R128, [R3+0x400] ;  /* 0x0004000003800984 */ /* 0x0008680000000c00 */
[----:B------:R4:W1:Y:S02]  /*8110*/  @P0 LDS.128 R136, [R8+0x400] ;  /* 0x0004000008880984 */ /* 0x0008640000000c00 */
.L_x_125:
[----:B------:R-:W-:Y:S05]  /*8120*/  BSYNC B1 ;  /* 0x0000000000017941 */ /* 0x000fea0003800000 */
.L_x_124:
[----:B---34-:R-:W-:Y:S05]  /*8130*/  VIADD R0, R71, 0x40 ;  /* 0x0000004047007836 */ /* 0x018fea0000000000 */
[----:B------:R-:W-:Y:S04]  /*8140*/  SHF.R.U32.HI R0, RZ, 0x15, R0 ;  /* 0x00000015ff007819 */ /* 0x000fe80000011600 */
[----:B------:R-:W-:Y:S11]  /*8150*/  LOP3.LUT P0, RZ, R0, 0x3, R151, 0x48, !PT ;  /* 0x0000000300ff7812 */ /* 0x000ff60007804897 */
[----:B------:R-:W-:Y:S02]  /*8160*/  @!UPT UIADD3 URZ, UPT, UPT, URZ, URZ, URZ ;  /* 0x000000fffffff290 */ /* 0x000fe4000fffe0ff */
[----:B------:R-:W-:Y:S05]  /*8170*/  @!P0 BRA `(.L_x_129) ;  /* 0x0000000000408947 */ /* 0x000fea0003800000 */
[----:B------:R-:W3:Y:S01]  /*8180*/  LDCU.64 UR8, c[0x4][0x70] ;  /* 0x01000e00ff0877ac */ /* 0x000ee20008000a00 */
[----:B------:R-:W-:Y:S01]  /*8190*/  MOV R3, 0x0 ;  /* 0x0000000000037802 */ /* 0x000fe20000000f00 */
[----:B------:R-:W-:Y:S02]  /*81a0*/  HFMA2 R12, -RZ, RZ, 0, 5.9604644775390625e-08 ;  /* 0x00000001ff0c7431 */ /* 0x000fe400000001ff */
[----:B------:R-:W-:Y:S02]  /*81b0*/  IMAD.MOV.U32 R8, RZ, RZ, 0x192 ;  /* 0x00000192ff087424 */ /* 0x000fe400078e00ff */
[----:B------:R-:W-:Y:S01]  /*81c0*/  IMAD.MOV.U32 R13, RZ, RZ, RZ ;  /* 0x000000ffff0d7224 */ /* 0x000fe200078e00ff */
[----:B------:R-:W4:Y:S01]  /*81d0*/  LDCU.64 UR6, c[0x4][0x78] ;  /* 0x01000f00ff0677ac */ /* 0x000f220008000a00 */
[----:B------:R-:W1:Y:S01]  /*81e0*/  LDC.64 R2, c[0x4][R3] ;  /* 0x0100000003027b82 */ /* 0x000e620000000a00 */
[----:B------:R-:W5:Y:S01]  /*81f0*/  LDCU.64 UR4, c[0x4][0x10] ;  /* 0x01000200ff0477ac */ /* 0x000f620008000a00 */
[----:B---3--:R-:W-:Y:S01]  /*8200*/  MOV R5, UR9 ;  /* 0x0000000900057c02 */ /* 0x008fe20008000f00 */
[----:B------:R-:W-:Y:S01]  /*8210*/  IMAD.U32 R4, RZ, RZ, UR8 ;  /* 0x00000008ff047e24 */ /* 0x000fe2000f8e00ff */
[----:B----4-:R-:W-:Y:S01]  /*8220*/  MOV R7, UR7 ;  /* 0x0000000700077c02 */ /* 0x010fe20008000f00 */
[----:B------:R-:W-:Y:S01]  /*8230*/  IMAD.U32 R6, RZ, RZ, UR6 ;  /* 0x00000006ff067e24 */ /* 0x000fe2000f8e00ff */
[----:B-----5:R-:W-:Y:S01]  /*8240*/  MOV R11, UR5 ;  /* 0x00000005000b7c02 */ /* 0x020fe20008000f00 */
[----:B------:R-:W-:Y:S02]  /*8250*/  IMAD.U32 R10, RZ, RZ, UR4 ;  /* 0x00000004ff0a7e24 */ /* 0x000fe4000f8e00ff */
[----:B------:R-:W-:Y:S07]  /*8260*/  LEPC R20, `(.L_x_129) ;  /* 0x000000001014794e */ /* 0x000fee0000000000 */
[----:B-12---:R-:W-:Y:S05]  /*8270*/  CALL.ABS.NOINC R2 ;  /* 0x0000000002007343 */ /* 0x006fea0003c00000 */
.L_x_129:
[----:B------:R-:W-:Y:S01]  /*8280*/  ISETP.NE.AND P6, PT, R167, RZ, PT ;  /* 0x000000ffa700720c */ /* 0x000fe20003fc5270 */
[----:B------:R-:W-:Y:S05]  /*8290*/  WARPSYNC.ALL ;  /* 0x0000000000007948 */ /* 0x000fea0003800000 */
[----:B------:R-:W-:Y:S01]  /*82a0*/  R2UR UR4, R71 ;  /* 0x00000000470472ca */ /* 0x000fe200000e0000 */
[----:B------:R-:W-:Y:S01]  /*82b0*/  BSSY.RECONVERGENT B0, `(.L_x_130) ;  /* 0x0000104000007945 */ /* 0x000fe20003800200 */
[----:B------:R-:W-:Y:S02]  /*82c0*/  MOV R0, UR46 ;  /* 0x0000002e00007c02 */ /* 0x000fe40008000f00 */
[----:B------:R-:W-:Y:S02]  /*82d0*/  MOV R77, UR47 ;  /* 0x0000002f004d7c02 */ /* 0x000fe40008000f00 */
[----:B-1----:R-:W-:Y:S02]  /*82e0*/  SHF.L.U32 R72, R80, 0x10, RZ ;  /* 0x0000001050487819 */ /* 0x002fe400000006ff */
[----:B------:R-:W-:Y:S02]  /*82f0*/  @P6 LEA R0, R0, UR44, 0x3 ;  /* 0x0000002c00006c11 */ /* 0x000fe4000f8e18ff */
[----:B------:R-:W-:Y:S02]  /*8300*/  LOP3.LUT R75, R80, 0xffff0000, RZ, 0xc0, !PT ;  /* 0xffff0000504b7812 */ /* 0x000fe400078ec0ff */
[----:B------:R-:W-:Y:S01]  /*8310*/  @P6 IADD3 R0, PT, PT, R0, 0xc0, RZ ;  /* 0x000000c000006810 */ /* 0x000fe20007ffe0ff */
[----:B------:R-:W1:Y:S01]  /*8320*/  LDTM.x64 R4, tmem[UR4+0x40] ;  /* 0x00004004000479ee */ /* 0x000e620008340000 */
[----:B------:R-:W-:Y:S02]  /*8330*/  SHF.L.U32 R74, R81, 0x10, RZ ;  /* 0x00000010514a7819 */ /* 0x000fe400000006ff */
[----:B------:R-:W-:Y:S02]  /*8340*/  @P6 PRMT R77, R77, 0x654, R0 ;  /* 0x000006544d4d6816 */ /* 0x000fe40000000000 */
[----:B------:R-:W-:Y:S02]  /*8350*/  LOP3.LUT R76, R81, 0xffff0000, RZ, 0xc0, !PT ;  /* 0xffff0000514c7812 */ /* 0x000fe400078ec0ff */
[----:B------:R-:W-:Y:S01]  /*8360*/  ISETP.NE.AND P0, PT, R166, RZ, PT ;  /* 0x000000ffa600720c */ /* 0x000fe20003f05270 */
[C---:B-1----:R-:W-:Y:S01]  /*8370*/  FMUL R0, R70.reuse, R4 ;  /* 0x0000000446007220 */ /* 0x042fe20000400000 */
[C---:B------:R-:W-:Y:S01]  /*8380*/  FMUL R2, R70.reuse, R5 ;  /* 0x0000000546027220 */ /* 0x040fe20000400000 */
[C---:B------:R-:W-:Y:S01]  /*8390*/  FMUL R3, R70.reuse, R6 ;  /* 0x0000000646037220 */ /* 0x040fe20000400000 */
[----:B------:R-:W-:Y:S01]  /*83a0*/  FMUL R7, R70, R7 ;  /* 0x0000000746077220 */ /* 0x000fe20000400000 */
[C---:B------:R-:W-:Y:S01]  /*83b0*/  FFMA R0, R73.reuse, R72, R0 ;  /* 0x0000004849007223 */ /* 0x040fe20000000000 */
[C---:B------:R-:W-:Y:S01]  /*83c0*/  LOP3.LUT R72, R82.reuse, 0xffff0000, RZ, 0xc0, !PT ;  /* 0xffff000052487812 */ /* 0x040fe200078ec0ff */
[C---:B------:R-:W-:Y:S01]  /*83d0*/  FFMA R2, R73.reuse, R75, R2 ;  /* 0x0000004b49027223 */ /* 0x040fe20000000002 */
[----:B------:R-:W-:Y:S01]  /*83e0*/  SHF.L.U32 R75, R82, 0x10, RZ ;  /* 0x00000010524b7819 */ /* 0x000fe200000006ff */
[C---:B------:R-:W-:Y:S01]  /*83f0*/  FFMA R3, R73.reuse, R74, R3 ;  /* 0x0000004a49037223 */ /* 0x040fe20000000003 */
[----:B------:R-:W-:Y:S01]  /*8400*/  FMUL R4, R70, R8 ;  /* 0x0000000846047220 */ /* 0x000fe20000400000 */
[----:B------:R-:W-:Y:S01]  /*8410*/  FFMA R7, R73, R76, R7 ;  /* 0x0000004c49077223 */ /* 0x000fe20000000007 */
[----:B------:R-:W-:Y:S01]  /*8420*/  F2FP.BF16.F32.PACK_AB R92, R2, R0 ;  /* 0x00000000025c723e */ /* 0x000fe200000010ff */
[C---:B------:R-:W-:Y:S01]  /*8430*/  FMUL R5, R70.reuse, R9 ;  /* 0x0000000946057220 */ /* 0x040fe20000400000 */
[----:B------:R-:W-:Y:S01]  /*8440*/  LOP3.LUT R0, R83, 0xffff0000, RZ, 0xc0, !PT ;  /* 0xffff000053007812 */ /* 0x000fe200078ec0ff */
[----:B------:R-:W-:Y:S01]  /*8450*/  FFMA R4, R73, R75, R4 ;  /* 0x0000004b49047223 */ /* 0x000fe20000000004 */
[----:B------:R-:W-:Y:S01]  /*8460*/  SHF.L.U32 R75, R83, 0x10, RZ ;  /* 0x00000010534b7819 */ /* 0x000fe200000006ff */
[----:B------:R-:W-:Y:S01]  /*8470*/  FFMA R5, R73, R72, R5 ;  /* 0x0000004849057223 */ /* 0x000fe20000000005 */
[----:B------:R-:W-:Y:S01]  /*8480*/  F2FP.BF16.F32.PACK_AB R93, R7, R3 ;  /* 0x00000003075d723e */ /* 0x000fe200000010ff */
[----:B------:R-:W-:Y:S01]  /*8490*/  FMUL R6, R70, R10 ;  /* 0x0000000a46067220 */ /* 0x000fe20000400000 */
[----:B------:R-:W-:Y:S01]  /*84a0*/  SHF.L.U32 R3, R88, 0x10, RZ ;  /* 0x0000001058037819 */ /* 0x000fe200000006ff */
[----:B------:R-:W-:Y:S01]  /*84b0*/  FMUL R11, R70, R11 ;  /* 0x0000000b460b7220 */ /* 0x000fe20000400000 */
[----:B------:R-:W-:Y:S01]  /*84c0*/  LOP3.LUT R2, R88, 0xffff0000, RZ, 0xc0, !PT ;  /* 0xffff000058027812 */ /* 0x000fe200078ec0ff */
[C---:B------:R-:W-:Y:S01]  /*84d0*/  FMUL R8, R70.reuse, R12 ;  /* 0x0000000c46087220 */ /* 0x040fe20000400000 */
[----:B------:R-:W-:Y:S01]  /*84e0*/  LOP3.LUT R72, R99, 0xffff0000, RZ, 0xc0, !PT ;  /* 0xffff000063487812 */ /* 0x000fe200078ec0ff */
[----:B------:R-:W-:Y:S01]  /*84f0*/  FMUL R9, R70, R13 ;  /* 0x0000000d46097220 */ /* 0x000fe20000400000 */
[----:B------:R-:W-:Y:S01]  /*8500*/  F2FP.BF16.F32.PACK_AB R94, R5, R4 ;  /* 0x00000004055e723e */ /* 0x000fe200000010ff */
[C---:B------:R-:W-:Y:S01]  /*8510*/  FFMA R6, R73.reuse, R75, R6 ;  /* 0x0000004b49067223 */ /* 0x040fe20000000006 */
[----:B------:R-:W-:Y:S01]  /*8520*/  SHF.L.U32 R75, R96, 0x10, RZ ;  /* 0x00000010604b7819 */ /* 0x000fe200000006ff */
[----:B------:R-:W-:Y:S01]  /*8530*/  FFMA R11, R73, R0, R11 ;  /* 0x00000000490b7223 */ /* 0x000fe2000000000b */
[----:B------:R-:W-:Y:S01]  /*8540*/  SHF.L.U32 R0, R89, 0x10, RZ ;  /* 0x0000001059007819 */ /* 0x000fe200000006ff */
[C---:B------:R-:W-:Y:S01]  /*8550*/  FFMA R8, R73.reuse, R3, R8 ;  /* 0x0000000349087223 */ /* 0x040fe20000000008 */
[----:B------:R-:W-:Y:S01]  /*8560*/  SHF.L.U32 R3, R90, 0x10, RZ ;  /* 0x000000105a037819 */ /* 0x000fe200000006ff */
[----:B------:R-:W-:Y:S01]  /*8570*/  FFMA R9, R73, R2, R9 ;  /* 0x0000000249097223 */ /* 0x000fe20000000009 */
[----:B------:R-:W-:Y:S01]  /*8580*/  LOP3.LUT R2, R89, 0xffff0000, RZ, 0xc0, !PT ;  /* 0xffff000059027812 */ /* 0x000fe200078ec0ff */
[C---:B------:R-:W-:Y:S01]  /*8590*/  FMUL R10, R70.reuse, R14 ;  /* 0x0000000e460a7220 */ /* 0x040fe20000400000 */
[----:B------:R-:W-:Y:S01]  /*85a0*/  F2FP.BF16.F32.PACK_AB R95, R11, R6 ;  /* 0x000000060b5f723e */ /* 0x000fe200000010ff */
[C---:B------:R-:W-:Y:S01]  /*85b0*/  FMUL R15, R70.reuse, R15 ;  /* 0x0000000f460f7220 */ /* 0x040fe20000400000 */
[----:B------:R-:W-:Y:S01]  /*85c0*/  F2FP.BF16.F32.PACK_AB R100, R9, R8 ;  /* 0x000000080964723e */ /* 0x000fe200000010ff */
[----:B------:R-:W-:Y:S01]  /*85d0*/  FMUL R12, R70, R16 ;  /* 0x00000010460c7220 */ /* 0x000fe20000400000 */
[C---:B------:R-:W-:Y:S01]  /*85e0*/  FFMA R10, R73.reuse, R0, R10 ;  /* 0x00000000490a7223 */ /* 0x040fe2000000000a */
[----:B------:R-:W-:Y:S01]  /*85f0*/  LOP3.LUT R0, R90, 0xffff0000, RZ, 0xc0, !PT ;  /* 0xffff00005a007812 */ /* 0x000fe200078ec0ff */
[----:B------:R-:W-:Y:S01]  /*8600*/  FFMA R15, R73, R2, R15 ;  /* 0x00000002490f7223 */ /* 0x000fe2000000000f */
        /* <DEDUP_REMOVED lines=9> */
[----:B------:R-:W-:Y:S01]  /*86a0*/  FMUL R16, R70, R20 ;  /* 0x0000001446107220 */ /* 0x000fe20000400000 */
[----:B------:R-:W-:Y:S01]  /*86b0*/  FFMA R14, R73, R3, R14 ;  /* 0x00000003490e7223 */ /* 0x000fe2000000000e */
[----:B------:R-:W-:Y:S01]  /*86c0*/  SHF.L.U32 R3, R98, 0x10, RZ ;  /* 0x0000001062037819 */ /* 0x000fe200000006ff */
[C---:B------:R-:W-:Y:S01]  /*86d0*/  FMUL R17, R70.reuse, R21 ;  /* 0x0000001546117220 */ /* 0x040fe20000400000 */
[----:B------:R-:W-:Y:S01]  /*86e0*/  F2FP.BF16.F32.PACK_AB R102, R13, R12 ;  /* 0x0000000c0d66723e */ /* 0x000fe200000010ff */
[----:B------:R-:W-:Y:S01]  /*86f0*/  FFMA R19, R73, R2, R19 ;  /* 0x0000000249137223 */ /* 0x000fe20000000013 */
[----:B------:R-:W-:Y:S01]  /*8700*/  SHF.L.U32 R2, R97, 0x10, RZ ;  /* 0x0000001061027819 */ /* 0x000fe200000006ff */
        /* <DEDUP_REMOVED lines=12> */
[C---:B------:R-:W-:Y:S01]  /*87d0*/  FFMA R23, R73.reuse, R0, R23 ;  /* 0x0000000049177223 */ /* 0x040fe20000000017 */
[----:B------:R-:W-:Y:S01]  /*87e0*/  SHF.L.U32 R0, R104, 0x10, RZ ;  /* 0x0000001068007819 */ /* 0x000fe200000006ff */
[C---:B------:R-:W-:Y:S01]  /*87f0*/  FMUL R22, R70.reuse, R26 ;  /* 0x0000001a46167220 */ /* 0x040fe20000400000 */
[----:B------:R-:W-:Y:S01]  /*8800*/  FMUL R27, R70, R27 ;  /* 0x0000001b461b7220 */ /* 0x000fe20000400000 */
        /* <DEDUP_REMOVED lines=9> */
[----:B------:R-:W-:Y:S01]  /*88a0*/  LOP3.LUT R72, R107, 0xffff0000, RZ, 0xc0, !PT ;  /* 0xffff00006b487812 */ /* 0x000fe200078ec0ff */
[----:B------:R-:W-:Y:S01]  /*88b0*/  FFMA R24, R73, R0, R24 ;  /* 0x0000000049187223 */ /* 0x000fe20000000018 */
[----:B------:R-:W-:Y:S01]  /*88c0*/  SHF.L.U32 R0, R105, 0x10, RZ ;  /* 0x0000001069007819 */ /* 0x000fe200000006ff */
[C---:B------:R-:W-:Y:S01]  /*88d0*/  FMUL R25, R70.reuse, R29 ;  /* 0x0000001d46197220 */ /* 0x040fe20000400000 */
[----:B------:R-:W-:Y:S01]  /*88e0*/  F2FP.BF16.F32.PACK_AB R110, R21, R20 ;  /* 0x00000014156e723e */ /* 0x000fe200000010ff */
[----:B------:R-:W-:Y:S01]  /*88f0*/  FMUL R26, R70, R30 ;  /* 0x0000001e461a7220 */ /* 0x000fe20000400000 */
[----:B------:R-:W-:Y:S01]  /*8900*/  F2FP.BF16.F32.PACK_AB R111, R27, R22 ;  /* 0x000000161b6f723e */ /* 0x000fe200000010ff */
        /* <DEDUP_REMOVED lines=38> */
[----:B------:R1:W-:Y:S01]  /*8b70*/  STS.128 [R170+UR44+0x4400], R92 ;  /* 0x0044005caa007988 */ /* 0x0003e20008000c2c */
        /* <DEDUP_REMOVED lines=12> */
[----:B------:R3:W-:Y:S01]  /*8c40*/  STS.128 [R169+0x4400], R100 ;  /* 0x00440064a9007388 */ /* 0x0007e20000000c00 */
        /* <DEDUP_REMOVED lines=12> */
[----:B------:R4:W-:Y:S01]  /*8d10*/  STS.128 [R168+0x4400], R108 ;  /* 0x0044006ca8007388 */ /* 0x0009e20000000c00 */
[----:B------:R-:W-:Y:S01]  /*8d20*/  FMUL R51, R70, R51 ;  /* 0x0000003346337220 */ /* 0x000fe20000400000 */
[C---:B------:R-:W-:Y:S01]  /*8d30*/  FFMA R44, R73.reuse, R3, R44 ;  /* 0x00000003492c7223 */ /* 0x040fe2000000002c */
[C---:B------:R-:W-:Y:S01]  /*8d40*/  SHF.L.U32 R3, R128.reuse, 0x10, RZ ;  /* 0x0000001080037819 */ /* 0x040fe200000006ff */
[----:B------:R-:W-:Y:S01]  /*8d50*/  FFMA R45, R73, R2, R45 ;  /* 0x00000002492d7223 */ /* 0x000fe2000000002d */
[----:B------:R-:W-:Y:S01]  /*8d60*/  LOP3.LUT R2, R129, 0xffff0000, RZ, 0xc0, !PT ;  /* 0xffff000081027812 */ /* 0x000fe200078ec0ff */
        /* <DEDUP_REMOVED lines=8> */
[C---:B------:R-:W-:Y:S01]  /*8df0*/  FMUL R50, R70.reuse, R54 ;  /* 0x0000003646327220 */ /* 0x040fe20000400000 */
[----:B------:R-:W-:Y:S01]  /*8e00*/  F2FP.BF16.F32.PACK_AB R94, R37, R36 ;  /* 0x00000024255e723e */ /* 0x000fe200000010ff */
[----:B------:R1:W-:Y:S01]  /*8e10*/  STS.128 [R160+0x4400], R116 ;  /* 0x00440074a0007388 */ /* 0x0003e20000000c00 */
[----:B------:R-:W-:Y:S01]  /*8e20*/  F2FP.BF16.F32.PACK_AB R95, R43, R38 ;  /* 0x000000262b5f723e */ /* 0x000fe200000010ff */
[----:B------:R-:W-:Y:S01]  /*8e30*/  FMUL R55, R70, R55 ;  /* 0x0000003746377220 */ /* 0x000fe20000400000 */
[----:B---3--:R-:W-:Y:S01]  /*8e40*/  F2FP.BF16.F32.PACK_AB R100, R41, R40 ;  /* 0x000000282964723e */ /* 0x008fe200000010ff */
[----:B------:R-:W-:Y:S01]  /*8e50*/  FFMA R48, R73, R3, R48 ;  /* 0x0000000349307223 */ /* 0x000fe20000000030 */
[----:B------:R-:W-:Y:S01]  /*8e60*/  SHF.L.U32 R3, R131, 0x10, RZ ;  /* 0x0000001083037819 */ /* 0x000fe200000006ff */
[----:B------:R-:W-:Y:S01]  /*8e70*/  FFMA R49, R73, R0, R49 ;  /* 0x0000000049317223 */ /* 0x000fe20000000031 */
[C---:B------:R-:W-:Y:S01]  /*8e80*/  SHF.L.U32 R0, R130.reuse, 0x10, RZ ;  /* 0x0000001082007819 */ /* 0x040fe200000006ff */
[----:B------:R3:W-:Y:S01]  /*8e90*/  STS.128 [R159+0x4400], R92 ;  /* 0x0044005c9f007388 */ /* 0x0007e20000000c00 */
[----:B------:R-:W-:Y:S01]  /*8ea0*/  F2FP.BF16.F32.PACK_AB R101, R47, R42 ;  /* 0x0000002a2f65723e */ /* 0x000fe200000010ff */
[----:B------:R-:W-:Y:S01]  /*8eb0*/  FFMA R50, R73, R75, R50 ;  /* 0x0000004b49327223 */ /* 0x000fe20000000032 */
[----:B------:R-:W-:Y:S01]  /*8ec0*/  SHF.L.U32 R75, R137, 0x10, RZ ;  /* 0x00000010894b7819 */ /* 0x000fe200000006ff */
[----:B------:R-:W-:Y:S01]  /*8ed0*/  FFMA R55, R73, R2, R55 ;  /* 0x0000000249377223 */ /* 0x000fe20000000037 */
[----:B------:R-:W-:Y:S01]  /*8ee0*/  LOP3.LUT R2, R130, 0xffff0000, RZ, 0xc0, !PT ;  /* 0xffff000082027812 */ /* 0x000fe200078ec0ff */
[C---:B------:R-:W-:Y:S01]  /*8ef0*/  FMUL R52, R70.reuse, R56 ;  /* 0x0000003846347220 */ /* 0x040fe20000400000 */
[----:B------:R-:W-:Y:S01]  /*8f00*/  F2FP.BF16.F32.PACK_AB R102, R45, R44 ;  /* 0x0000002c2d66723e */ /* 0x000fe200000010ff */
[C---:B------:R-:W-:Y:S01]  /*8f10*/  FMUL R53, R70.reuse, R57 ;  /* 0x0000003946357220 */ /* 0x040fe20000400000 */
[C---:B------:R-:W-:Y:S01]  /*8f20*/  FMUL R54, R70.reuse, R58 ;  /* 0x0000003a46367220 */ /* 0x040fe20000400000 */
[----:B------:R-:W-:Y:S01]  /*8f30*/  FFMA R52, R73, R0, R52 ;  /* 0x0000000049347223 */ /* 0x000fe20000000034 */
[----:B------:R-:W-:Y:S01]  /*8f40*/  LOP3.LUT R0, R131, 0xffff0000, RZ, 0xc0, !PT ;  /* 0xffff000083007812 */ /* 0x000fe200078ec0ff */
[C---:B------:R-:W-:Y:S01]  /*8f50*/  FFMA R53, R73.reuse, R2, R53 ;  /* 0x0000000249357223 */ /* 0x040fe20000000035 */
[----:B------:R-:W-:Y:S01]  /*8f60*/  FFMA R54, R73, R3, R54 ;  /* 0x0000000349367223 */ /* 0x000fe20000000036 */
[----:B------:R-:W-:Y:S01]  /*8f70*/  FMUL R59, R70, R59 ;  /* 0x0000003b463b7220 */ /* 0x000fe20000400000 */
[----:B------:R-:W-:Y:S01]  /*8f80*/  SHF.L.U32 R3, R136, 0x10, RZ ;  /* 0x0000001088037819 */ /* 0x000fe200000006ff */
[----:B------:R-:W-:Y:S01]  /*8f90*/  FMUL R56, R70, R60 ;  /* 0x0000003c46387220 */ /* 0x000fe20000400000 */
[----:B------:R-:W-:Y:S01]  /*8fa0*/  LOP3.LUT R2, R136, 0xffff0000, RZ, 0xc0, !PT ;  /* 0xffff000088027812 */ /* 0x000fe200078ec0ff */
[C---:B------:R-:W-:Y:S01]  /*8fb0*/  FMUL R57, R70.reuse, R61 ;  /* 0x0000003d46397220 */ /* 0x040fe20000400000 */
[----:B------:R-:W-:Y:S01]  /*8fc0*/  F2FP.BF16.F32.PACK_AB R103, R51, R46 ;  /* 0x0000002e3367723e */ /* 0x000fe200000010ff */
[C---:B------:R-:W-:Y:S01]  /*8fd0*/  FMUL R58, R70.reuse, R62 ;  /* 0x0000003e463a7220 */ /* 0x040fe20000400000 */
[C---:B------:R-:W-:Y:S01]  /*8fe0*/  FFMA R59, R73.reuse, R0, R59 ;  /* 0x00000000493b7223 */ /* 0x040fe2000000003b */
[----:B------:R-:W-:Y:S01]  /*8ff0*/  FFMA R56, R73, R3, R56 ;  /* 0x0000000349387223 */ /* 0x000fe20000000038 */
[----:B------:R-:W-:Y:S01]  /*9000*/  LOP3.LUT R0, R137, 0xffff0000, RZ, 0xc0, !PT ;  /* 0xffff000089007812 */ /* 0x000fe200078ec0ff */
[----:B------:R3:W-:Y:S01]  /*9010*/  STS.128 [R158+0x4400], R100 ;  /* 0x004400649e007388 */ /* 0x0007e20000000c00 */
[C---:B------:R-:W-:Y:S01]  /*9020*/  FFMA R57, R73.reuse, R2, R57 ;  /* 0x0000000249397223 */ /* 0x040fe20000000039 */
[----:B------:R-:W-:Y:S01]  /*9030*/  FMUL R63, R70, R63 ;  /* 0x0000003f463f7220 */ /* 0x000fe20000400000 */
[----:B------:R-:W-:Y:S01]  /*9040*/  SHF.L.U32 R3, R138, 0x10, RZ ;  /* 0x000000108a037819 */ /* 0x000fe200000006ff */
[----:B------:R-:W-:Y:S01]  /*9050*/  FFMA R58, R73, R75, R58 ;  /* 0x0000004b493a7223 */ /* 0x000fe2000000003a */
[----:B------:R-:W-:Y:S01]  /*9060*/  FMUL R60, R70, R64 ;  /* 0x00000040463c7220 */ /* 0x000fe20000400000 */
[----:B------:R-:W-:Y:S01]  /*9070*/  LOP3.LUT R2, R138, 0xffff0000, RZ, 0xc0, !PT ;  /* 0xffff00008a027812 */ /* 0x000fe200078ec0ff */
[C---:B------:R-:W-:Y:S01]  /*9080*/  FMUL R61, R70.reuse, R65 ;  /* 0x00000041463d7220 */ /* 0x040fe20000400000 */
[----:B------:R-:W-:Y:S01]  /*9090*/  SHF.L.U32 R75, R139, 0x10, RZ ;  /* 0x000000108b4b7819 */ /* 0x000fe200000006ff */
[C---:B------:R-:W-:Y:S01]  /*90a0*/  FMUL R62, R70.reuse, R66 ;  /* 0x00000042463e7220 */ /* 0x040fe20000400000 */
[----:B------:R-:W-:Y:S01]  /*90b0*/  FFMA R63, R73, R0, R63 ;  /* 0x00000000493f7223 */ /* 0x000fe2000000003f */
[----:B------:R-:W-:Y:S01]  /*90c0*/  FMUL R67, R70, R67 ;  /* 0x0000004346437220 */ /* 0x000fe20000400000 */
[----:B----4-:R-:W-:Y:S01]  /*90d0*/  F2FP.BF16.F32.PACK_AB R108, R49, R48 ;  /* 0x00000030316c723e */ /* 0x010fe200000010ff */
[----:B------:R-:W-:Y:S01]  /*90e0*/  FFMA R60, R73, R3, R60 ;  /* 0x00000003493c7223 */ /* 0x000fe2000000003c */
[----:B------:R-:W-:Y:S01]  /*90f0*/  F2FP.BF16.F32.PACK_AB R109, R55, R50 ;  /* 0x00000032376d723e */ /* 0x000fe200000010ff */
[----:B------:R-:W-:Y:S01]  /*9100*/  FFMA R61, R73, R2, R61 ;  /* 0x00000002493d7223 */ /* 0x000fe2000000003d */
[----:B------:R-:W-:Y:S01]  /*9110*/  F2FP.BF16.F32.PACK_AB R110, R53, R52 ;  /* 0x00000034356e723e */ /* 0x000fe200000010ff */
[----:B------:R-:W-:Y:S01]  /*9120*/  FFMA R62, R73, R75, R62 ;  /* 0x0000004b493e7223 */ /* 0x000fe2000000003e */
[----:B------:R-:W-:Y:S01]  /*9130*/  F2FP.BF16.F32.PACK_AB R111, R59, R54 ;  /* 0x000000363b6f723e */ /* 0x000fe200000010ff */
[----:B------:R-:W-:Y:S01]  /*9140*/  FFMA R67, R73, R72, R67 ;  /* 0x0000004849437223 */ /* 0x000fe20000000043 */
[----:B-1----:R-:W-:Y:S02]  /*9150*/  F2FP.BF16.F32.PACK_AB R116, R57, R56 ;  /* 0x000000383974723e */ /* 0x002fe400000010ff */
[----:B------:R-:W-:Y:S01]  /*9160*/  F2FP.BF16.F32.PACK_AB R117, R63, R58 ;  /* 0x0000003a3f75723e */ /* 0x000fe200000010ff */
[----:B------:R3:W-:Y:S01]  /*9170*/  STS.128 [R157+0x4400], R108 ;  /* 0x0044006c9d007388 */ /* 0x0007e20000000c00 */
[----:B------:R-:W-:Y:S02]  /*9180*/  F2FP.BF16.F32.PACK_AB R118, R61, R60 ;  /* 0x0000003c3d76723e */ /* 0x000fe400000010ff */
[----:B------:R-:W-:Y:S02]  /*9190*/  F2FP.BF16.F32.PACK_AB R119, R67, R62 ;  /* 0x0000003e4377723e */ /* 0x000fe400000010ff */
[----:B------:R-:W-:Y:S02]  /*91a0*/  LEA R0, R79, UR44, 0x3 ;  /* 0x0000002c4f007c11 */ /* 0x000fe4000f8e18ff */
[----:B------:R-:W-:Y:S01]  /*91b0*/  @P6 SHF.L.U32 R3, R163, 0x1f, RZ ;  /* 0x0000001fa3036819 */ /* 0x000fe200000006ff */
[----:B------:R3:W-:Y:S01]  /*91c0*/  STS.128 [R156+0x4400], R116 ;  /* 0x004400749c007388 */ /* 0x0007e20000000c00 */
[----:B------:R-:W-:Y:S01]  /*91d0*/  @!PT LDS RZ, [RZ] ;  /* 0x00000000fffff984 */ /* 0x000fe20000000800 */
[----:B------:R-:W-:Y:S01]  /*91e0*/  @!PT LDS RZ, [RZ] ;  /* 0x00000000fffff984 */ /* 0x000fe20000000800 */
[----:B------:R-:W-:Y:S01]  /*91f0*/  @!PT LDS RZ, [RZ] ;  /* 0x00000000fffff984 */ /* 0x000fe20000000800 */
[----:B------:R-:W-:Y:S01]  /*9200*/  @!PT LDS RZ, [RZ] ;  /* 0x00000000fffff984 */ /* 0x000fe20000000800 */
[----:B------:R1:W-:Y:S07]  /*9210*/  MEMBAR.ALL.CTA ;  /* 0x0000000000007992 */ /* 0x0003ee0000008000 */
[----:B-1----:R-:W1:Y:S02]  /*9220*/  FENCE.VIEW.ASYNC.S ;  /* 0x00000000000073c6 */ /* 0x002e640000000000 */
[----:B-1----:R-:W-:Y:S06]  /*9230*/  BAR.SYNC.DEFER_BLOCKING 0x1, 0x80 ;  /* 0x0042000000007b1d */ /* 0x002fec0000010000 */
[----:B------:R-:W-:Y:S05]  /*9240*/  @P0 BRA `(.L_x_131) ;  /* 0x0000000000280947 */ /* 0x000fea0003800000 */
[----:B------:R-:W1:Y:S01]  /*9250*/  LDCU.64 UR6, c[0x0][0x348] ;  /* 0x00006900ff0677ac */ /* 0x000e620008000a00 */
[----:B------:R-:W-:Y:S02]  /*9260*/  UIADD3 UR9, UPT, UPT, UR49, 0x40, URZ ;  /* 0x0000004031097890 */ /* 0x000fe4000fffe0ff */
[----:B------:R-:W-:Y:S01]  /*9270*/  UIADD3 UR8, UPT, UPT, UR44, 0x4400, URZ ;  /* 0x000044002c087890 */ /* 0x000fe2000fffe0ff */
[----:B------:R-:W-:Y:S01]  /*9280*/  UMOV UR10, UR50 ;  /* 0x00000032000a7c82 */ /* 0x000fe20008000000 */
[----:B------:R-:W-:Y:S01]  /*9290*/  UMOV UR11, UR36 ;  /* 0x00000024000b7c82 */ /* 0x000fe20008000000 */
[----:B-1----:R-:W-:Y:S04]  /*92a0*/  UIADD3 UR4, UP0, UPT, UR6, 0x680, URZ ;  /* 0x0000068006047890 */ /* 0x002fe8000ff1e0ff */
[----:B------:R-:W-:Y:S09]  /*92b0*/  UIADD3.X UR5, UPT, UPT, URZ, UR7, URZ, UP0, !UPT ;  /* 0x00000007ff057290 */ /* 0x000ff200087fe4ff */
[----:B------:R1:W-:Y:S01]  /*92c0*/  UTMASTG.3D [UR8], [UR4] ;  /* 0x00000008040073b5 */ /* 0x0003e20008010000 */
[----:B------:R0:W-:Y:S01]  /*92d0*/  UTMACMDFLUSH ;  /* 0x00000000000079b7 */ /* 0x0001e20000000000 */
[----:B-1----:R-:W-:Y:S04]  /*92e0*/  DEPBAR.LE SB0, 0x1 ;  /* 0x000080400000791a */ /* 0x002fe80000000000 */
.L_x_131:
[----:B------:R-:W-:Y:S05]  /*92f0*/  BSYNC.RECONVERGENT B0 ;  /* 0x0000000000007941 */ /* 0x000fea0003800200 */
.L_x_130:
[----:B------:R-:W-:Y:S01]  /*9300*/  BAR.SYNC.DEFER_BLOCKING 0x1, 0x80 ;  /* 0x0042000000007b1d */ /* 0x000fe20000010000 */
[----:B------:R-:W-:Y:S04]  /*9310*/  UIADD3 UR4, UPT, UPT, UR46, 0x1, URZ ;  /* 0x000000012e047890 */ /* 0x000fe8000fffe0ff */
[----:B------:R-:W-:Y:S04]  /*9320*/  UISETP.NE.AND UP0, UPT, UR4, 0x4, UPT ;  /* 0x000000040400788c */ /* 0x000fe8000bf05270 */
[----:B------:R-:W-:Y:S01]  /*9330*/  USEL UR45, UR4, URZ, UP0 ;  /* 0x000000ff042d7287 */ /* 0x000fe20008000000 */
[----:B------:R1:W-:Y:S01]  /*9340*/  @P6 SYNCS.ARRIVE.TRANS64.RED.A1T0 RZ, [R77+URZ], RZ ;  /* 0x000000ff4dff69a7 */ /* 0x0003e200081004ff */
[----:B------:R-:W-:Y:S01]  /*9350*/  BSSY B1, `(.L_x_132) ;  /* 0x0000020000017945 */ /* 0x000fe20003800000 */
[----:B------:R-:W4:Y:S02]  /*9360*/  @P6 SYNCS.PHASECHK.TRANS64.TRYWAIT P0, [R0+URZ+0xa0], R3 ;  /* 0x0000a003000065a7 */ /* 0x000f2400080011ff */
[----:B----4-:R-:W-:Y:S01]  /*9370*/  @P6 SEL R85, RZ, 0x1, !P0 ;  /* 0x00000001ff556807 */ /* 0x010fe20004000000 */
[----:B-1----:R-:W-:Y:S06]  /*9380*/  @!P6 BRA `(.L_x_133) ;  /* 0x000000000070e947 */ /* 0x002fec0003800000 */
        /* <DEDUP_REMOVED lines=9> */
[----:B------:R-:W-:Y:S04]  /*9420*/  SHF.L.U32 R7, R163, 0x1f, RZ ;  /* 0x0000001fa3077819 */ /* 0x000fe800000006ff */
[----:B------:R-:W1:Y:S02]  /*9430*/  SYNCS.PHASECHK.TRANS64.TRYWAIT P0, [R0+URZ+0xa0], R7 ;  /* 0x0000a007000075a7 */ /* 0x000e6400080011ff */
[----:B-1----:R-:W-:Y:S05]  /*9440*/  @!P0 BRA `(.L_x_136) ;  /* 0x0000003800088947 */ /* 0x002fea0003800000 */
.L_x_135:
[----:B------:R-:W-:Y:S05]  /*9450*/  BSYNC B0 ;  /* 0x0000000000007941 */ /* 0x000fea0003800000 */
.L_x_134:
[----:B------:R-:W-:Y:S01]  /*9460*/  ISETP.NE.AND P0, PT, R87, RZ, PT ;  /* 0x000000ff5700720c */ /* 0x000fe20003f05270 */
[----:B------:R-:W-:Y:S11]  /*9470*/  VIADD R79, R79, 0x1 ;  /* 0x000000014f4f7836 */ /* 0x000ff60000000000 */
[----:B------:R-:W-:Y:S01]  /*9480*/  @!UPT UIADD3 URZ, UPT, UPT, URZ, URZ, URZ ;  /* 0x000000fffffff290 */ /* 0x000fe2000fffe0ff */
[----:B------:R4:W2:Y:S01]  /*9490*/  @P0 LDS.128 R80, [R4+UR44+0x400] ;  /* 0x0004002c04500984 */ /* 0x0008a20008000c00 */
[--C-:B-1----:R-:W-:Y:S01]  /*94a0*/  @P0 IMAD.IADD R7, R84, 0x1, R3.reuse ;  /* 0x0000000154070824 */ /* 0x102fe200078e0203 */
[C---:B------:R-:W-:Y:S01]  /*94b0*/  @P0 IADD3 R0, PT, PT, R86.reuse, R5, RZ ;  /* 0x0000000556000210 */ /* 0x040fe20007ffe0ff */
[C---:B------:R-:W-:Y:S01]  /*94c0*/  @P0 IMAD.IADD R6, R86.reuse, 0x1, R3 ;  /* 0x0000000156060824 */ /* 0x040fe200078e0203 */
[----:B------:R4:W1:Y:S02]  /*94d0*/  @P0 LDS.128 R88, [R2+0x400] ;  /* 0x0004000002580984 */ /* 0x0008640000000c00 */
[----:B------:R-:W-:Y:S02]  /*94e0*/  @P0 IADD3 R8, PT, PT, R86, R7, RZ ;  /* 0x0000000756080210 */ /* 0x000fe40007ffe0ff */
[----:B------:R4:W1:Y:S04]  /*94f0*/  @P0 LDS.128 R96, [R5+0x400] ;  /* 0x0004000005600984 */ /* 0x0008680000000c00 */
[----:B------:R4:W1:Y:S04]  /*9500*/  @P0 LDS.128 R104, [R0+0x400] ;  /* 0x0004000000680984 */ /* 0x0008680000000c00 */
[----:B------:R4:W1:Y:S04]  /*9510*/  @P0 LDS.128 R112, [R3+0x400] ;  /* 0x0004000003700984 */ /* 0x0008680000000c00 */
[----:B------:R4:W1:Y:S04]  /*9520*/  @P0 LDS.128 R120, [R6+0x400] ;  /* 0x0004000006780984 */ /* 0x0008680000000c00 */
[----:B------:R4:W1:Y:S04]  /*9530*/  @P0 LDS.128 R128, [R7+0x400] ;  /* 0x0004000007800984 */ /* 0x0008680000000c00 */
[----:B------:R4:W1:Y:S02]  /*9540*/  @P0 LDS.128 R136, [R8+0x400] ;  /* 0x0004000008880984 */ /* 0x0008640000000c00 */
.L_x_133:
[----:B------:R-:W-:Y:S05]  /*9550*/  BSYNC B1 ;  /* 0x0000000000017941 */ /* 0x000fea0003800000 */
.L_x_132:
[----:B----4-:R-:W-:Y:S05]  /*9560*/  VIADD R0, R71, 0x80 ;  /* 0x0000008047007836 */ /* 0x010fea0000000000 */
[----:B------:R-:W-:Y:S04]  /*9570*/  SHF.R.U32.HI R0, RZ, 0x15, R0 ;  /* 0x00000015ff007819 */ /* 0x000fe80000011600 */
[----:B------:R-:W-:Y:S11]  /*9580*/  LOP3.LUT P0, RZ, R0, 0x3, R151, 0x48, !PT ;  /* 0x0000000300ff7812 */ /* 0x000ff60007804897 */
[----:B------:R-:W-:Y:S02]  /*9590*/  @!UPT UIADD3 URZ, UPT, UPT, URZ, URZ, URZ ;  /* 0x000000fffffff290 */ /* 0x000fe4000fffe0ff */
[----:B------:R-:W-:Y:S05]  /*95a0*/  @!P0 BRA `(.L_x_137) ;  /* 0x0000000000408947 */ /* 0x000fea0003800000 */
[----:B------:R-:W4:Y:S01]  /*95b0*/  LDCU.64 UR8, c[0x4][0x70] ;  /* 0x01000e00ff0877ac */ /* 0x000f220008000a00 */
[----:B------:R-:W-:Y:S01]  /*95c0*/  MOV R3, 0x0 ;  /* 0x0000000000037802 */ /* 0x000fe20000000f00 */
[----:B------:R-:W-:Y:S02]  /*95d0*/  HFMA2 R12, -RZ, RZ, 0, 5.9604644775390625e-08 ;  /* 0x00000001ff0c7431 */ /* 0x000fe400000001ff */
[----:B------:R-:W-:Y:S02]  /*95e0*/  IMAD.MOV.U32 R8, RZ, RZ, 0x192 ;  /* 0x00000192ff087424 */ /* 0x000fe400078e00ff */
[----:B------:R-:W-:Y:S01]  /*95f0*/  IMAD.MOV.U32 R13, RZ, RZ, RZ ;  /* 0x000000ffff0d7224 */ /* 0x000fe200078e00ff */
[----:B------:R-:W5:Y:S01]  /*9600*/  LDCU.64 UR6, c[0x4][0x78] ;  /* 0x01000f00ff0677ac */ /* 0x000f620008000a00 */
[----:B------:R-:W1:Y:S01]  /*9610*/  LDC.64 R2, c[0x4][R3] ;  /* 0x0100000003027b82 */ /* 0x000e620000000a00 */
[----:B------:R-:W2:Y:S01]  /*9620*/  LDCU.64 UR4, c[0x4][0x10] ;  /* 0x01000200ff0477ac */ /* 0x000ea20008000a00 */
[----:B----4-:R-:W-:Y:S01]  /*9630*/  MOV R5, UR9 ;  /* 0x0000000900057c02 */ /* 0x010fe20008000f00 */
[----:B------:R-:W-:Y:S01]  /*9640*/  IMAD.U32 R4, RZ, RZ, UR8 ;  /* 0x00000008ff047e24 */ /* 0x000fe2000f8e00ff */
[----:B-----5:R-:W-:Y:S01]  /*9650*/  MOV R7, UR7 ;  /* 0x0000000700077c02 */ /* 0x020fe20008000f00 */
[----:B------:R-:W-:Y:S01]  /*9660*/  IMAD.U32 R6, RZ, RZ, UR6 ;  /* 0x00000006ff067e24 */ /* 0x000fe2000f8e00ff */
[----:B--2---:R-:W-:Y:S01]  /*9670*/  MOV R11, UR5 ;  /* 0x00000005000b7c02 */ /* 0x004fe20008000f00 */
[----:B------:R-:W-:Y:S02]  /*9680*/  IMAD.U32 R10, RZ, RZ, UR4 ;  /* 0x00000004ff0a7e24 */ /* 0x000fe4000f8e00ff */
[----:B------:R-:W-:Y:S07]  /*9690*/  LEPC R20, `(.L_x_137) ;  /* 0x000000001014794e */ /* 0x000fee0000000000 */
[----:B-1-3--:R-:W-:Y:S05]  /*96a0*/  CALL.ABS.NOINC R2 ;  /* 0x0000000002007343 */ /* 0x00afea0003c00000 */
.L_x_137:
[----:B------:R-:W-:Y:S01]  /*96b0*/  ISETP.NE.AND P6, PT, R167, RZ, PT ;  /* 0x000000ffa700720c */ /* 0x000fe20003fc5270 */
[----:B------:R-:W-:Y:S05]  /*96c0*/  WARPSYNC.ALL ;  /* 0x0000000000007948 */ /* 0x000fea0003800000 */
[----:B------:R-:W-:Y:S01]  /*96d0*/  R2UR UR4, R71 ;  /* 0x00000000470472ca */ /* 0x000fe200000e0000 */
[----:B------:R-:W-:Y:S01]  /*96e0*/  BSSY.RECONVERGENT B0, `(.L_x_138) ;  /* 0x0000104000007945 */ /* 0x000fe20003800200 */
[----:B------:R-:W-:Y:S02]  /*96f0*/  MOV R3, UR45 ;  /* 0x0000002d00037c02 */ /* 0x000fe40008000f00 */
[----:B------:R-:W-:Y:S02]  /*9700*/  MOV R74, UR47 ;  /* 0x0000002f004a7c02 */ /* 0x000fe40008000f00 */
[C---:B--2---:R-:W-:Y:S02]  /*9710*/  SHF.L.U32 R72, R80.reuse, 0x10, RZ ;  /* 0x0000001050487819 */ /* 0x044fe400000006ff */
[----:B------:R-:W-:Y:S02]  /*9720*/  @P6 LEA R3, R3, UR44, 0x3 ;  /* 0x0000002c03036c11 */ /* 0x000fe4000f8e18ff */
[----:B------:R-:W-:Y:S02]  /*9730*/  LOP3.LUT R75, R80, 0xffff0000, RZ, 0xc0, !PT ;  /* 0xffff0000504b7812 */ /* 0x000fe400078ec0ff */
[----:B------:R-:W-:Y:S01]  /*9740*/  @P6 IADD3 R3, PT, PT, R3, 0xc0, RZ ;  /* 0x000000c003036810 */ /* 0x000fe20007ffe0ff */
[----:B------:R-:W2:Y:S01]  /*9750*/  LDTM.x64 R4, tmem[UR4+0x80] ;  /* 0x00008004000479ee */ /* 0x000ea20008340000 */
[----:B------:R-:W-:Y:S02]  /*9760*/  ISETP.NE.AND P0, PT, R166, RZ, PT ;  /* 0x000000ffa600720c */ /* 0x000fe40003f05270 */
[----:B------:R-:W-:Y:S01]  /*9770*/  @P6 PRMT R74, R74, 0x654, R3 ;  /* 0x000006544a4a6816 */ /* 0x000fe20000000003 */
[C---:B--2---:R-:W-:Y:S01]  /*9780*/  FMUL R0, R70.reuse, R4 ;  /* 0x0000000446007220 */ /* 0x044fe20000400000 */
[C---:B------:R-:W-:Y:S01]  /*9790*/  FMUL R3, R70.reuse, R6 ;  /* 0x0000000646037220 */ /* 0x040fe20000400000 */
        /* <DEDUP_REMOVED lines=38> */
[C---:B------:R-:W-:Y:S01]  /*9a00*/  FFMA R0, R73.reuse, R72, R0 ;  /* 0x0000004849007223 */ /* 0x040fe20000000000 */
[----:B------:R-:W-:Y:S01]  /*9a10*/  FFMA R2, R73, R75, R2 ;  /* 0x0000004b49027223 */ /* 0x000fe20000000002 */
[C---:B------:R-:W-:Y:S01]  /*9a20*/  FMUL R45, R70.reuse, R49 ;  /* 0x00000031462d7220 */ /* 0x040fe20000400000 */
[C---:B------:R-:W-:Y:S01]  /*9a30*/  FMUL R58, R70.reuse, R62 ;  /* 0x0000003e463a7220 */ /* 0x040fe20000400000 */
[C---:B------:R-:W-:Y:S01]  /*9a40*/  FMUL R60, R70.reuse, R64 ;  /* 0x00000040463c7220 */ /* 0x040fe20000400000 */
[C---:B------:R-:W-:Y:S01]  /*9a50*/  SHF.L.U32 R64, R81.reuse, 0x10, RZ ;  /* 0x0000001051407819 */ /* 0x040fe200000006ff */
[----:B------:R-:W-:Y:S01]  /*9a60*/  FMUL R49, R70, R53 ;  /* 0x0000003546317220 */ /* 0x000fe20000400000 */
[----:B---3--:R-:W-:Y:S01]  /*9a70*/  F2FP.BF16.F32.PACK_AB R92, R2, R0 ;  /* 0x00000000025c723e */ /* 0x008fe200000010ff */
[C---:B------:R-:W-:Y:S01]  /*9a80*/  FMUL R62, R70.reuse, R66 ;  /* 0x00000042463e7220 */ /* 0x040fe20000400000 */
[----:B------:R-:W-:Y:S01]  /*9a90*/  LOP3.LUT R66, R81, 0xffff0000, RZ, 0xc0, !PT ;  /* 0xffff000051427812 */ /* 0x000fe200078ec0ff */
[C---:B------:R-:W-:Y:S01]  /*9aa0*/  FMUL R53, R70.reuse, R57 ;  /* 0x0000003946357220 */ /* 0x040fe20000400000 */
[----:B------:R-:W-:Y:S01]  /*9ab0*/  LOP3.LUT R0, R83, 0xffff0000, RZ, 0xc0, !PT ;  /* 0xffff000053007812 */ /* 0x000fe200078ec0ff */
[----:B------:R-:W-:Y:S01]  /*9ac0*/  FMUL R7, R70, R7 ;  /* 0x0000000746077220 */ /* 0x000fe20000400000 */
[----:B-1----:R-:W-:Y:S01]  /*9ad0*/  LOP3.LUT R2, R88, 0xffff0000, RZ, 0xc0, !PT ;  /* 0xffff000058027812 */ /* 0x002fe200078ec0ff */
[C---:B------:R-:W-:Y:S01]  /*9ae0*/  FMUL R57, R70.reuse, R61 ;  /* 0x0000003d46397220 */ /* 0x040fe20000400000 */
[----:B------:R-:W-:Y:S01]  /*9af0*/  FMUL R61, R70, R65 ;  /* 0x00000041463d7220 */ /* 0x000fe20000400000 */
[C---:B------:R-:W-:Y:S01]  /*9b00*/  SHF.L.U32 R65, R82.reuse, 0x10, RZ ;  /* 0x0000001052417819 */ /* 0x040fe200000006ff */
[C---:B------:R-:W-:Y:S01]  /*9b10*/  FFMA R3, R73.reuse, R64, R3 ;  /* 0x0000004049037223 */ /* 0x040fe20000000003 */
[----:B------:R-:W-:Y:S01]  /*9b20*/  LOP3.LUT R64, R82, 0xffff0000, RZ, 0xc0, !PT ;  /* 0xffff000052407812 */ /* 0x000fe200078ec0ff */
[C---:B------:R-:W-:Y:S01]  /*9b30*/  FFMA R7, R73.reuse, R66, R7 ;  /* 0x0000004249077223 */ /* 0x040fe20000000007 */
[C---:B------:R-:W-:Y:S01]  /*9b40*/  FMUL R11, R70.reuse, R11 ;  /* 0x0000000b460b7220 */ /* 0x040fe20000400000 */
[----:B------:R-:W-:Y:S01]  /*9b50*/  FFMA R4, R73, R65, R4 ;  /* 0x0000004149047223 */ /* 0x000fe20000000004 */
[----:B------:R-:W-:Y:S01]  /*9b60*/  SHF.L.U32 R65, R83, 0x10, RZ ;  /* 0x0000001053417819 */ /* 0x000fe200000006ff */
[----:B------:R-:W-:Y:S01]  /*9b70*/  FFMA R5, R73, R64, R5 ;  /* 0x0000004049057223 */ /* 0x000fe20000000005 */
[----:B------:R-:W-:Y:S01]  /*9b80*/  F2FP.BF16.F32.PACK_AB R93, R7, R3 ;  /* 0x00000003075d723e */ /* 0x000fe200000010ff */
[----:B------:R-:W-:Y:S01]  /*9b90*/  FMUL R15, R70, R15 ;  /* 0x0000000f460f7220 */ /* 0x000fe20000400000 */
[----:B------:R-:W-:Y:S01]  /*9ba0*/  SHF.L.U32 R3, R88, 0x10, RZ ;  /* 0x0000001058037819 */ /* 0x000fe200000006ff */
[----:B------:R-:W-:Y:S01]  /*9bb0*/  FFMA R6, R73, R65, R6 ;  /* 0x0000004149067223 */ /* 0x000fe20000000006 */
[----:B------:R-:W-:Y:S01]  /*9bc0*/  F2FP.BF16.F32.PACK_AB R94, R5, R4 ;  /* 0x00000004055e723e */ /* 0x000fe200000010ff */
[----:B------:R-:W-:Y:S01]  /*9bd0*/  FFMA R11, R73, R0, R11 ;  /* 0x00000000490b7223 */ /* 0x000fe2000000000b */
[----:B------:R-:W-:Y:S01]  /*9be0*/  SHF.L.U32 R0, R89, 0x10, RZ ;  /* 0x0000001059007819 */ /* 0x000fe200000006ff */
[C---:B------:R-:W-:Y:S01]  /*9bf0*/  FFMA R8, R73.reuse, R3, R8 ;  /* 0x0000000349087223 */ /* 0x040fe20000000008 */
[C---:B------:R-:W-:Y:S01]  /*9c00*/  SHF.L.U32 R3, R90.reuse, 0x10, RZ ;  /* 0x000000105a037819 */ /* 0x040fe200000006ff */
[----:B------:R-:W-:Y:S01]  /*9c10*/  FFMA R9, R73, R2, R9 ;  /* 0x0000000249097223 */ /* 0x000fe20000000009 */
[----:B------:R-:W-:Y:S01]  /*9c20*/  LOP3.LUT R2, R89, 0xffff0000, RZ, 0xc0, !PT ;  /* 0xffff000059027812 */ /* 0x000fe200078ec0ff */
[C---:B------:R-:W-:Y:S01]  /*9c30*/  FFMA R10, R73.reuse, R0, R10 ;  /* 0x00000000490a7223 */ /* 0x040fe2000000000a */
[----:B------:R-:W-:Y:S01]  /*9c40*/  LOP3.LUT R0, R90, 0xffff0000, RZ, 0xc0, !PT ;  /* 0xffff00005a007812 */ /* 0x000fe200078ec0ff */
[----:B------:R-:W-:Y:S01]  /*9c50*/  FMUL R19, R70, R19 ;  /* 0x0000001346137220 */ /* 0x000fe20000400000 */
[C---:B------:R-:W-:Y:S01]  /*9c60*/  SHF.L.U32 R5, R96.reuse, 0x10, RZ ;  /* 0x0000001060057819 */ /* 0x040fe200000006ff */
[----:B------:R-:W-:Y:S01]  /*9c70*/  FFMA R15, R73, R2, R15 ;  /* 0x00000002490f7223 */ /* 0x000fe2000000000f */
[----:B------:R-:W-:Y:S01]  /*9c80*/  LOP3.LUT R2, R91, 0xffff0000, RZ, 0xc0, !PT ;  /* 0xffff00005b027812 */ /* 0x000fe200078ec0ff */
[----:B------:R-:W-:Y:S01]  /*9c90*/  FFMA R12, R73, R3, R12 ;  /* 0x00000003490c7223 */ /* 0x000fe2000000000c */
[----:B------:R-:W-:Y:S01]  /*9ca0*/  SHF.L.U32 R3, R91, 0x10, RZ ;  /* 0x000000105b037819 */ /* 0x000fe200000006ff */
[----:B------:R-:W-:Y:S01]  /*9cb0*/  FFMA R13, R73, R0, R13 ;  /* 0x00000000490d7223 */ /* 0x000fe2000000000d */
[----:B------:R-:W-:Y:S01]  /*9cc0*/  LOP3.LUT R0, R96, 0xffff0000, RZ, 0xc0, !PT ;  /* 0xffff000060007812 */ /* 0x000fe200078ec0ff */
[----:B------:R-:W-:Y:S01]  /*9cd0*/  FMUL R23, R70, R23 ;  /* 0x0000001746177220 */ /* 0x000fe20000400000 */
[----:B------:R-:W-:Y:S01]  /*9ce0*/  LOP3.LUT R4, R99, 0xffff0000, RZ, 0xc0, !PT ;  /* 0xffff000063047812 */ /* 0x000fe200078ec0ff */
[C---:B------:R-:W-:Y:S01]  /*9cf0*/  FFMA R14, R73.reuse, R3, R14 ;  /* 0x00000003490e7223 */ /* 0x040fe2000000000e */
[C---:B------:R-:W-:Y:S01]  /*9d00*/  SHF.L.U32 R3, R98.reuse, 0x10, RZ ;  /* 0x0000001062037819 */ /* 0x040fe200000006ff */
[----:B------:R-:W-:Y:S01]  /*9d10*/  FFMA R19, R73, R2, R19 ;  /* 0x0000000249137223 */ /* 0x000fe20000000013 */
[----:B------:R-:W-:Y:S01]  /*9d20*/  SHF.L.U32 R2, R97, 0x10, RZ ;  /* 0x0000001061027819 */ /* 0x000fe200000006ff */
[----:B------:R-:W-:Y:S01]  /*9d30*/  FFMA R16, R73, R5, R16 ;  /* 0x0000000549107223 */ /* 0x000fe20000000010 */
[----:B------:R-:W-:Y:S01]  /*9d40*/  SHF.L.U32 R5, R99, 0x10, RZ ;  /* 0x0000001063057819 */ /* 0x000fe200000006ff */
[----:B------:R-:W-:Y:S01]  /*9d50*/  FFMA R17, R73, R0, R17 ;  /* 0x0000000049117223 */ /* 0x000fe20000000011 */
[----:B------:R-:W-:Y:S01]  /*9d60*/  LOP3.LUT R0, R97, 0xffff0000, RZ, 0xc0, !PT ;  /* 0xffff000061007812 */ /* 0x000fe200078ec0ff */
[----:B------:R-:W-:Y:S01]  /*9d70*/  FFMA R18, R73, R2, R18 ;  /* 0x0000000249127223 */ /* 0x000fe20000000012 */
[----:B------:R-:W-:Y:S01]  /*9d80*/  LOP3.LUT R2, R98, 0xffff0000, RZ, 0xc0, !PT ;  /* 0xffff000062027812 */ /* 0x000fe200078ec0ff */
[----:B------:R-:W-:Y:S01]  /*9d90*/  FMUL R27, R70, R27 ;  /* 0x0000001b461b7220 */ /* 0x000fe20000400000 */
[----:B------:R-:W-:Y:S01]  /*9da0*/  F2FP.BF16.F32.PACK_AB R95, R11, R6 ;  /* 0x000000060b5f723e */ /* 0x000fe200000010ff */
[C---:B------:R-:W-:Y:S01]  /*9db0*/  FFMA R23, R73.reuse, R0, R23 ;  /* 0x0000000049177223 */ /* 0x040fe20000000017 */
[----:B------:R-:W-:Y:S01]  /*9dc0*/  SHF.L.U32 R0, R104, 0x10, RZ ;  /* 0x0000001068007819 */ /* 0x000fe200000006ff */
[C---:B------:R-:W-:Y:S01]  /*9dd0*/  FFMA R20, R73.reuse, R3, R20 ;  /* 0x0000000349147223 */ /* 0x040fe20000000014 */
[----:B------:R-:W-:Y:S01]  /*9de0*/  SHF.L.U32 R3, R106, 0x10, RZ ;  /* 0x000000106a037819 */ /* 0x000fe200000006ff */
        /* <DEDUP_REMOVED lines=8> */
[----:B------:R-:W-:Y:S01]  /*9e70*/  FFMA R25, R73, R2, R25 ;  /* 0x0000000249197223 */ /* 0x000fe20000000019 */
[----:B------:R-:W-:Y:S01]  /*9e80*/  LOP3.LUT R2, R106, 0xffff0000, RZ, 0xc0, !PT ;  /* 0xffff00006a027812 */ /* 0x000fe200078ec0ff */
[C---:B------:R-:W-:Y:S01]  /*9e90*/  FMUL R31, R70.reuse, R31 ;  /* 0x0000001f461f7220 */ /* 0x040fe20000400000 */
[----:B------:R-:W-:Y:S01]  /*9ea0*/  F2FP.BF16.F32.PACK_AB R8, R9, R8 ;  /* 0x000000080908723e */ /* 0x000fe200000010ff */
[----:B------:R-:W-:Y:S01]  /*9eb0*/  FFMA R26, R73, R0, R26 ;  /* 0x00000000491a7223 */ /* 0x000fe2000000001a */
[----:B------:R-:W-:Y:S01]  /*9ec0*/  LOP3.LUT R0, R105, 0xffff0000, RZ, 0xc0, !PT ;  /* 0xffff000069007812 */ /* 0x000fe200078ec0ff */
[C---:B------:R-:W-:Y:S01]  /*9ed0*/  FMUL R35, R70.reuse, R35 ;  /* 0x0000002346237220 */ /* 0x040fe20000400000 */
[----:B------:R-:W-:Y:S01]  /*9ee0*/  F2FP.BF16.F32.PACK_AB R9, R15, R10 ;  /* 0x0000000a0f09723e */ /* 0x000fe200000010ff */
[----:B------:R-:W-:Y:S01]  /*9ef0*/  FMUL R39, R70, R39 ;  /* 0x0000002746277220 */ /* 0x000fe20000400000 */
[----:B------:R-:W-:Y:S01]  /*9f00*/  F2FP.BF16.F32.PACK_AB R10, R13, R12 ;  /* 0x0000000c0d0a723e */ /* 0x000fe200000010ff */
[C---:B------:R-:W-:Y:S01]  /*9f10*/  FFMA R31, R73.reuse, R0, R31 ;  /* 0x00000000491f7223 */ /* 0x040fe2000000001f */
[C---:B------:R-:W-:Y:S01]  /*9f20*/  SHF.L.U32 R0, R112.reuse, 0x10, RZ ;  /* 0x0000001070007819 */ /* 0x040fe200000006ff */
[----:B------:R-:W-:Y:S01]  /*9f30*/  FFMA R28, R73, R3, R28 ;  /* 0x00000003491c7223 */ /* 0x000fe2000000001c */
[----:B------:R-:W-:Y:S01]  /*9f40*/  SHF.L.U32 R3, R113, 0x10, RZ ;  /* 0x0000001071037819 */ /* 0x000fe200000006ff */
        /* <DEDUP_REMOVED lines=8> */
[----:B------:R-:W-:Y:S01]  /*9fd0*/  FFMA R33, R73, R2, R33 ;  /* 0x0000000249217223 */ /* 0x000fe20000000021 */
[----:B------:R-:W-:Y:S01]  /*9fe0*/  LOP3.LUT R2, R115, 0xffff0000, RZ, 0xc0, !PT ;  /* 0xffff000073027812 */ /* 0x000fe200078ec0ff */
[C---:B------:R-:W-:Y:S01]  /*9ff0*/  FFMA R34, R73.reuse, R3, R34 ;  /* 0x0000000349227223 */ /* 0x040fe20000000022 */
[C---:B------:R-:W-:Y:S01]  /*a000*/  SHF.L.U32 R3, R114.reuse, 0x10, RZ ;  /* 0x0000001072037819 */ /* 0x040fe200000006ff */
[----:B------:R-:W-:Y:S01]  /*a010*/  FFMA R39, R73, R0, R39 ;  /* 0x0000000049277223 */ /* 0x000fe20000000027 */
[----:B------:R-:W-:Y:S01]  /*a020*/  LOP3.LUT R0, R114, 0xffff0000, RZ, 0xc0, !PT ;  /* 0xffff000072007812 */ /* 0x000fe200078ec0ff */
[----:B------:R-:W-:Y:S01]  /*a030*/  FMUL R43, R70, R43 ;  /* 0x0000002b462b7220 */ /* 0x000fe20000400000 */
[----:B------:R-:W-:Y:S01]  /*a040*/  F2FP.BF16.F32.PACK_AB R16, R17, R16 ;  /* 0x000000101110723e */ /* 0x000fe200000010ff */
[----:B------:R-:W-:Y:S01]  /*a050*/  FFMA R36, R73, R3, R36 ;  /* 0x0000000349247223 */ /* 0x000fe20000000024 */
[----:B------:R-:W-:Y:S01]  /*a060*/  SHF.L.U32 R3, R121, 0x10, RZ ;  /* 0x0000001079037819 */ /* 0x000fe200000006ff */
[C---:B------:R-:W-:Y:S01]  /*a070*/  FFMA R37, R73.reuse, R0, R37 ;  /* 0x0000000049257223 */ /* 0x040fe20000000025 */
[C---:B------:R-:W-:Y:S01]  /*a080*/  SHF.L.U32 R0, R120.reuse, 0x10, RZ ;  /* 0x0000001078007819 */ /* 0x040fe200000006ff */
[----:B------:R-:W-:Y:S01]  /*a090*/  FFMA R38, R73, R5, R38 ;  /* 0x0000000549267223 */ /* 0x000fe20000000026 */
[----:B------:R-:W-:Y:S01]  /*a0a0*/  F2FP.BF16.F32.PACK_AB R17, R23, R18 ;  /* 0x000000121711723e */ /* 0x000fe200000010ff */
[----:B------:R1:W-:Y:S01]  /*a0b0*/  STS.128 [R170+UR44+0x8400], R92 ;  /* 0x0084005caa007988 */ /* 0x0003e20008000c2c */
[----:B------:R-:W-:Y:S01]  /*a0c0*/  SHF.L.U32 R5, R123, 0x10, RZ ;  /* 0x000000107b057819 */ /* 0x000fe200000006ff */
[C---:B------:R-:W-:Y:S01]  /*a0d0*/  FFMA R43, R73.reuse, R2, R43 ;  /* 0x00000002492b7223 */ /* 0x040fe2000000002b */
[----:B------:R-:W-:Y:S01]  /*a0e0*/  LOP3.LUT R2, R120, 0xffff0000, RZ, 0xc0, !PT ;  /* 0xffff000078027812 */ /* 0x000fe200078ec0ff */
[----:B------:R-:W-:Y:S01]  /*a0f0*/  FFMA R40, R73, R0, R40 ;  /* 0x0000000049287223 */ /* 0x000fe20000000028 */
[----:B------:R-:W-:Y:S01]  /*a100*/  LOP3.LUT R0, R121, 0xffff0000, RZ, 0xc0, !PT ;  /* 0xffff000079007812 */ /* 0x000fe200078ec0ff */
[----:B------:R-:W-:Y:S01]  /*a110*/  FMUL R47, R70, R47 ;  /* 0x0000002f462f7220 */ /* 0x000fe20000400000 */
[----:B------:R-:W-:Y:S01]  /*a120*/  F2FP.BF16.F32.PACK_AB R18, R21, R20 ;  /* 0x000000141512723e */ /* 0x000fe200000010ff */
[C---:B------:R-:W-:Y:S01]  /*a130*/  FFMA R41, R73.reuse, R2, R41 ;  /* 0x0000000249297223 */ /* 0x040fe20000000029 */
[C---:B------:R-:W-:Y:S01]  /*a140*/  LOP3.LUT R2, R122.reuse, 0xffff0000, RZ, 0xc0, !PT ;  /* 0xffff00007a027812 */ /* 0x040fe200078ec0ff */
[----:B------:R-:W-:Y:S01]  /*a150*/  FFMA R42, R73, R3, R42 ;  /* 0x00000003492a7223 */ /* 0x000fe2000000002a */
[----:B------:R-:W-:Y:S01]  /*a160*/  SHF.L.U32 R3, R122, 0x10, RZ ;  /* 0x000000107a037819 */ /* 0x000fe200000006ff */
[----:B------:R1:W-:Y:S01]  /*a170*/  STS.128 [R169+0x8400], R8 ;  /* 0x00840008a9007388 */ /* 0x0003e20000000c00 */
[----:B------:R-:W-:Y:S01]  /*a180*/  F2FP.BF16.F32.PACK_AB R19, R27, R22 ;  /* 0x000000161b13723e */ /* 0x000fe200000010ff */
[----:B------:R-:W-:Y:S01]  /*a190*/  FFMA R47, R73, R0, R47 ;  /* 0x00000000492f7223 */ /* 0x000fe2000000002f */
[----:B------:R-:W-:Y:S01]  /*a1a0*/  LOP3.LUT R0, R123, 0xffff0000, RZ, 0xc0, !PT ;  /* 0xffff00007b007812 */ /* 0x000fe200078ec0ff */
[----:B------:R-:W-:Y:S01]  /*a1b0*/  FMUL R51, R70, R51 ;  /* 0x0000003346337220 */ /* 0x000fe20000400000 */
[----:B------:R-:W-:Y:S01]  /*a1c0*/  F2FP.BF16.F32.PACK_AB R24, R25, R24 ;  /* 0x000000181918723e */ /* 0x000fe200000010ff */
[C---:B------:R-:W-:Y:S01]  /*a1d0*/  FFMA R44, R73.reuse, R3, R44 ;  /* 0x00000003492c7223 */ /* 0x040fe2000000002c */
[C---:B------:R-:W-:Y:S01]  /*a1e0*/  SHF.L.U32 R3, R128.reuse, 0x10, RZ ;  /* 0x0000001080037819 */ /* 0x040fe200000006ff */
[----:B------:R-:W-:Y:S01]  /*a1f0*/  FFMA R45, R73, R2, R45 ;  /* 0x00000002492d7223 */ /* 0x000fe2000000002d */
[----:B------:R-:W-:Y:S01]  /*a200*/  F2FP.BF16.F32.PACK_AB R25, R31, R26 ;  /* 0x0000001a1f19723e */ /* 0x000fe200000010ff */
[----:B------:R-:W-:Y:S01]  /*a210*/  FFMA R46, R73, R5, R46 ;  /* 0x00000005492e7223 */ /* 0x000fe2000000002e */
[----:B------:R-:W-:Y:S01]  /*a220*/  SHF.L.U32 R5, R129, 0x10, RZ ;  /* 0x0000001081057819 */ /* 0x000fe200000006ff */
[----:B------:R1:W-:Y:S01]  /*a230*/  STS.128 [R168+0x8400], R16 ;  /* 0x00840010a8007388 */ /* 0x0003e20000000c00 */
[----:B------:R-:W-:Y:S01]  /*a240*/  F2FP.BF16.F32.PACK_AB R26, R29, R28 ;  /* 0x0000001c1d1a723e */ /* 0x000fe200000010ff */
[C---:B------:R-:W-:Y:S01]  /*a250*/  FFMA R51, R73.reuse, R0, R51 ;  /* 0x0000000049337223 */ /* 0x040fe20000000033 */
[----:B------:R-:W-:Y:S01]  /*a260*/  LOP3.LUT R0, R128, 0xffff0000, RZ, 0xc0, !PT ;  /* 0xffff000080007812 */ /* 0x000fe200078ec0ff */
[----:B------:R-:W-:Y:S01]  /*a270*/  FFMA R48, R73, R3, R48 ;  /* 0x0000000349307223 */ /* 0x000fe20000000030 */
[----:B------:R-:W-:Y:S01]  /*a280*/  F2FP.BF16.F32.PACK_AB R27, R35, R30 ;  /* 0x0000001e231b723e */ /* 0x000fe200000010ff */
[----:B------:R-:W-:Y:S01]  /*a290*/  FMUL R55, R70, R55 ;  /* 0x0000003746377220 */ /* 0x000fe20000400000 */
[----:B------:R-:W-:Y:S01]  /*a2a0*/  LOP3.LUT R2, R129, 0xffff0000, RZ, 0xc0, !PT ;  /* 0xffff000081027812 */ /* 0x000fe200078ec0ff */
[C---:B------:R-:W-:Y:S01]  /*a2b0*/  FFMA R49, R73.reuse, R0, R49 ;  /* 0x0000000049317223 */ /* 0x040fe20000000031 */
[C---:B------:R-:W-:Y:S01]  /*a2c0*/  SHF.L.U32 R0, R130.reuse, 0x10, RZ ;  /* 0x0000001082007819 */ /* 0x040fe200000006ff */
[----:B------:R-:W-:Y:S01]  /*a2d0*/  FFMA R50, R73, R5, R50 ;  /* 0x0000000549327223 */ /* 0x000fe20000000032 */
[----:B------:R-:W-:Y:S01]  /*a2e0*/  F2FP.BF16.F32.PACK_AB R32, R33, R32 ;  /* 0x000000202120723e */ /* 0x000fe200000010ff */
[----:B------:R1:W-:Y:S01]  /*a2f0*/  STS.128 [R160+0x8400], R24 ;  /* 0x00840018a0007388 */ /* 0x0003e20000000c00 */
[----:B------:R-:W-:Y:S01]  /*a300*/  F2FP.BF16.F32.PACK_AB R33, R39, R34 ;  /* 0x000000222721723e */ /* 0x000fe200000010ff */
[C---:B------:R-:W-:Y:S01]  /*a310*/  FFMA R55, R73.reuse, R2, R55 ;  /* 0x0000000249377223 */ /* 0x040fe20000000037 */
[----:B------:R-:W-:Y:S01]  /*a320*/  LOP3.LUT R2, R130, 0xffff0000, RZ, 0xc0, !PT ;  /* 0xffff000082027812 */ /* 0x000fe200078ec0ff */
[----:B------:R-:W-:Y:S01]  /*a330*/  FFMA R52, R73, R0, R52 ;  /* 0x0000000049347223 */ /* 0x000fe20000000034 */
[----:B------:R-:W-:Y:S01]  /*a340*/  SHF.L.U32 R3, R131, 0x10, RZ ;  /* 0x0000001083037819 */ /* 0x000fe200000006ff */
[C---:B------:R-:W-:Y:S01]  /*a350*/  FMUL R59, R70.reuse, R59 ;  /* 0x0000003b463b7220 */ /* 0x040fe20000400000 */
[----:B------:R-:W-:Y:S01]  /*a360*/  F2FP.BF16.F32.PACK_AB R34, R37, R36 ;  /* 0x000000242522723e */ /* 0x000fe200000010ff */
[----:B------:R-:W-:Y:S01]  /*a370*/  FFMA R53, R73, R2, R53 ;  /* 0x0000000249357223 */ /* 0x000fe20000000035 */
[----:B------:R-:W-:Y:S01]  /*a380*/  F2FP.BF16.F32.PACK_AB R35, R43, R38 ;  /* 0x000000262b23723e */ /* 0x000fe200000010ff */
[----:B------:R-:W-:Y:S01]  /*a390*/  FFMA R54, R73, R3, R54 ;  /* 0x0000000349367223 */ /* 0x000fe20000000036 */
[----:B------:R-:W-:Y:S01]  /*a3a0*/  LOP3.LUT R0, R131, 0xffff0000, RZ, 0xc0, !PT ;  /* 0xffff000083007812 */ /* 0x000fe200078ec0ff */
[----:B------:R-:W-:Y:S01]  /*a3b0*/  FMUL R63, R70, R63 ;  /* 0x0000003f463f7220 */ /* 0x000fe20000400000 */
[----:B------:R-:W-:Y:S01]  /*a3c0*/  F2FP.BF16.F32.PACK_AB R40, R41, R40 ;  /* 0x000000282928723e */ /* 0x000fe200000010ff */
[----:B------:R1:W-:Y:S01]  /*a3d0*/  STS.128 [R159+0x8400], R32 ;  /* 0x008400209f007388 */ /* 0x0003e20000000c00 */
[C---:B------:R-:W-:Y:S01]  /*a3e0*/  SHF.L.U32 R3, R136.reuse, 0x10, RZ ;  /* 0x0000001088037819 */ /* 0x040fe200000006ff */
[----:B------:R-:W-:Y:S01]  /*a3f0*/  FFMA R59, R73, R0, R59 ;  /* 0x00000000493b7223 */ /* 0x000fe2000000003b */
[----:B------:R-:W-:Y:S01]  /*a400*/  LOP3.LUT R2, R136, 0xffff0000, RZ, 0xc0, !PT ;  /* 0xffff000088027812 */ /* 0x000fe200078ec0ff */
[----:B------:R-:W-:Y:S01]  /*a410*/  FMUL R67, R70, R67 ;  /* 0x0000004346437220 */ /* 0x000fe20000400000 */
[----:B------:R-:W-:Y:S01]  /*a420*/  F2FP.BF16.F32.PACK_AB R41, R47, R42 ;  /* 0x0000002a2f29723e */ /* 0x000fe200000010ff */
[----:B------:R-:W-:Y:S01]  /*a430*/  FFMA R56, R73, R3, R56 ;  /* 0x0000000349387223 */ /* 0x000fe20000000038 */
[----:B------:R-:W-:Y:S01]  /*a440*/  SHF.L.U32 R5, R137, 0x10, RZ ;  /* 0x0000001089057819 */ /* 0x000fe200000006ff */
[----:B------:R-:W-:Y:S01]  /*a450*/  FFMA R57, R73, R2, R57 ;  /* 0x0000000249397223 */ /* 0x000fe20000000039 */
[----:B------:R-:W-:Y:S02]  /*a460*/  F2FP.BF16.F32.PACK_AB R42, R45, R44 ;  /* 0x0000002c2d2a723e */ /* 0x000fe400000010ff */
[----:B------:R-:W-:Y:S01]  /*a470*/  F2FP.BF16.F32.PACK_AB R43, R51, R46 ;  /* 0x0000002e332b723e */ /* 0x000fe200000010ff */
[----:B------:R-:W-:Y:S01]  /*a480*/  FFMA R58, R73, R5, R58 ;  /* 0x00000005493a7223 */ /* 0x000fe2000000003a */
[----:B------:R-:W-:Y:S02]  /*a490*/  LOP3.LUT R0, R137, 0xffff0000, RZ, 0xc0, !PT ;  /* 0xffff000089007812 */ /* 0x000fe400078ec0ff */
[C---:B------:R-:W-:Y:S01]  /*a4a0*/  SHF.L.U32 R3, R138.reuse, 0x10, RZ ;  /* 0x000000108a037819 */ /* 0x040fe200000006ff */
[----:B------:R1:W-:Y:S01]  /*a4b0*/  STS.128 [R158+0x8400], R40 ;  /* 0x008400289e007388 */ /* 0x0003e20000000c00 */
        /* <DEDUP_REMOVED lines=8> */
[----:B------:R-:W-:Y:S02]  /*a540*/  F2FP.BF16.F32.PACK_AB R49, R55, R50 ;  /* 0x000000323731723e */ /* 0x000fe400000010ff */
[----:B------:R-:W-:Y:S01]  /*a550*/  F2FP.BF16.F32.PACK_AB R50, R53, R52 ;  /* 0x000000343532723e */ /* 0x000fe200000010ff */
[----:B------:R-:W-:Y:S01]  /*a560*/  FFMA R67, R73, R4, R67 ;  /* 0x0000000449437223 */ /* 0x000fe20000000043 */
[----:B------:R-:W-:Y:S02]  /*a570*/  F2FP.BF16.F32.PACK_AB R51, R59, R54 ;  /* 0x000000363b33723e */ /* 0x000fe400000010ff */
[----:B------:R-:W-:Y:S02]  /*a580*/  F2FP.BF16.F32.PACK_AB R56, R57, R56 ;  /* 0x000000383938723e */ /* 0x000fe400000010ff */
        /* <DEDUP_REMOVED lines=12> */
[----:B--2---:R-:W2:Y:S02]  /*a650*/  FENCE.VIEW.ASYNC.S ;  /* 0x00000000000073c6 */ /* 0x004ea40000000000 */
[----:B--2---:R-:W-:Y:S06]  /*a660*/  BAR.SYNC.DEFER_BLOCKING 0x1, 0x80 ;  /* 0x0042000000007b1d */ /* 0x004fec0000010000 */
[----:B------:R-:W-:Y:S05]  /*a670*/  @P0 BRA `(.L_x_139) ;  /* 0x0000000000280947 */ /* 0x000fea0003800000 */
[----:B------:R-:W2:Y:S01]  /*a680*/  LDCU.64 UR6, c[0x0][0x348] ;  /* 0x00006900ff0677ac */ /* 0x000ea20008000a00 */
[----:B------:R-:W-:Y:S02]  /*a690*/  UIADD3 UR9, UPT, UPT, UR49, 0x80, URZ ;  /* 0x0000008031097890 */ /* 0x000fe4000fffe0ff */
[----:B------:R-:W-:Y:S01]  /*a6a0*/  UIADD3 UR8, UPT, UPT, UR44, 0x8400, URZ ;  /* 0x000084002c087890 */ /* 0x000fe2000fffe0ff */
[----:B------:R-:W-:Y:S01]  /*a6b0*/  UMOV UR10, UR50 ;  /* 0x00000032000a7c82 */ /* 0x000fe20008000000 */
[----:B------:R-:W-:Y:S01]  /*a6c0*/  UMOV UR11, UR36 ;  /* 0x00000024000b7c82 */ /* 0x000fe20008000000 */
[----:B--2---:R-:W-:Y:S04]  /*a6d0*/  UIADD3 UR4, UP0, UPT, UR6, 0x680, URZ ;  /* 0x0000068006047890 */ /* 0x004fe8000ff1e0ff */
[----:B------:R-:W-:Y:S09]  /*a6e0*/  UIADD3.X UR5, UPT, UPT, URZ, UR7, URZ, UP0, !UPT ;  /* 0x00000007ff057290 */ /* 0x000ff200087fe4ff */
[----:B------:R2:W-:Y:S01]  /*a6f0*/  UTMASTG.3D [UR8], [UR4] ;  /* 0x00000008040073b5 */ /* 0x0005e20008010000 */
[----:B------:R0:W-:Y:S01]  /*a700*/  UTMACMDFLUSH ;  /* 0x00000000000079b7 */ /* 0x0001e20000000000 */
[----:B--2---:R-:W-:Y:S04]  /*a710*/  DEPBAR.LE SB0, 0x1 ;  /* 0x000080400000791a */ /* 0x004fe80000000000 */
.L_x_139:
[----:B------:R-:W-:Y:S05]  /*a720*/  BSYNC.RECONVERGENT B0 ;  /* 0x0000000000007941 */ /* 0x000fea0003800200 */
.L_x_138:
[----:B------:R-:W-:Y:S01]  /*a730*/  BAR.SYNC.DEFER_BLOCKING 0x1, 0x80 ;  /* 0x0042000000007b1d */ /* 0x000fe20000010000 */
[----:B------:R-:W-:Y:S04]  /*a740*/  UIADD3 UR4, UPT, UPT, UR45, 0x1, URZ ;  /* 0x000000012d047890 */ /* 0x000fe8000fffe0ff */
[----:B------:R-:W-:Y:S04]  /*a750*/  UISETP.NE.AND UP0, UPT, UR4, 0x4, UPT ;  /* 0x000000040400788c */ /* 0x000fe8000bf05270 */
[----:B------:R-:W-:Y:S01]  /*a760*/  USEL UR46, UR4, URZ, UP0 ;  /* 0x000000ff042e7287 */ /* 0x000fe20008000000 */
[----:B------:R2:W-:Y:S01]  /*a770*/  @P6 SYNCS.ARRIVE.TRANS64.RED.A1T0 RZ, [R74+URZ], RZ ;  /* 0x000000ff4aff69a7 */ /* 0x0005e200081004ff */
[----:B------:R-:W-:Y:S01]  /*a780*/  BSSY B1, `(.L_x_140) ;  /* 0x000001f000017945 */ /* 0x000fe20003800000 */
[----:B------:R-:W3:Y:S02]  /*a790*/  @P6 SYNCS.PHASECHK.TRANS64.TRYWAIT P0, [R3+URZ+0xa0], R0 ;  /* 0x0000a000030065a7 */ /* 0x000ee400080011ff */
[----:B---3--:R-:W-:Y:S01]  /*a7a0*/  @P6 SEL R85, RZ, 0x1, !P0 ;  /* 0x00000001ff556807 */ /* 0x008fe20004000000 */
[----:B--2---:R-:W-:Y:S06]  /*a7b0*/  @!P6 BRA `(.L_x_141) ;  /* 0x00000000006ce947 */ /* 0x004fec0003800000 */
[----:B------:R-:W-:Y:S01]  /*a7c0*/  ISETP.NE.AND P1, PT, R87, RZ, PT ;  /* 0x000000ff5700720c */ /* 0x000fe20003f25270 */
[----:B------:R-:W-:Y:S01]  /*a7d0*/  BSSY B0, `(.L_x_142) ;  /* 0x000000b000007945 */ /* 0x000fe20003800000 */
[----:B------:R-:W-:Y:S11]  /*a7e0*/  ISETP.NE.AND P0, PT, R85, RZ, PT ;  /* 0x000000ff5500720c */ /* 0x000ff60003f05270 */
[----:B------:R-:W-:Y:S05]  /*a7f0*/  @P1 IMAD R79, R79, 0x4000, R170 ;  /* 0x000040004f4f1824 */ /* 0x000fea00078e02aa */
[----:B-1----:R-:W-:Y:S04]  /*a800*/  @P1 IADD3 R9, PT, PT, R79, UR44, RZ ;  /* 0x0000002c4f091c10 */ /* 0x002fe8000fffe0ff */
[----:B------:R-:W-:Y:S01]  /*a810*/  @P1 IADD3 R7, PT, PT, R84, R9, RZ ;  /* 0x0000000954071210 */ /* 0x000fe20007ffe0ff */
[--C-:B------:R-:W-:Y:S02]  /*a820*/  @P1 IMAD.IADD R5, R78, 0x1, R9.reuse ;  /* 0x000000014e051824 */ /* 0x100fe400078e0209 */
[----:B------:R-:W-:Y:S01]  /*a830*/  @P1 IMAD.IADD R2, R86, 0x1, R9 ;  /* 0x0000000156021824 */ /* 0x000fe200078e0209 */
[----:B------:R-:W-:Y:S06]  /*a840*/  @P0 BRA `(.L_x_143) ;  /* 0x00000000000c0947 */ /* 0x000fec0003800000 */
[----:B------:R-:W-:Y:S04]  /*a850*/  SHF.L.U32 R0, R163, 0x1f, RZ ;  /* 0x0000001fa3007819 */ /* 0x000fe800000006ff */
[----:B------:R-:W1:Y:S02]  /*a860*/  SYNCS.PHASECHK.TRANS64.TRYWAIT P0, [R3+URZ+0xa0], R0 ;  /* 0x0000a000030075a7 */ /* 0x000e6400080011ff */
[----:B-1----:R-:W-:Y:S05]  /*a870*/  @!P0 BRA `(.L_x_144) ;  /* 0x0000002400108947 */ /* 0x002fea0003800000 */
.L_x_143:
[----:B------:R-:W-:Y:S05]  /*a880*/  BSYNC B0 ;  /* 0x0000000000007941 */ /* 0x000fea0003800000 */
.L_x_142:
[----:B------:R-:W-:Y:S11]  /*a890*/  ISETP.NE.AND P0, PT, R87, RZ, PT ;  /* 0x000000ff5700720c */ /* 0x000ff60003f05270 */
[----:B------:R-:W-:Y:S02]  /*a8a0*/  @!UPT UIADD3 URZ, UPT, UPT, URZ, URZ, URZ ;  /* 0x000000fffffff290 */ /* 0x000fe4000fffe0ff */
[----:B------:R2:W3:Y:S01]  /*a8b0*/  @P0 LDS.128 R80, [R79+UR44+0x400] ;  /* 0x0004002c4f500984 */ /* 0x0004e20008000c00 */
[----:B-1----:R-:W-:Y:S01]  /*a8c0*/  @P0 IMAD.IADD R3, R84, 0x1, R5 ;  /* 0x0000000154030824 */ /* 0x002fe200078e0205 */
[C---:B------:R-:W-:Y:S01]  /*a8d0*/  @P0 IADD3 R4, PT, PT, R86.reuse, R5, RZ ;  /* 0x0000000556040210 */ /* 0x040fe20007ffe0ff */
[C---:B------:R-:W-:Y:S01]  /*a8e0*/  @P0 IMAD.IADD R0, R86.reuse, 0x1, R7 ;  /* 0x0000000156000824 */ /* 0x040fe200078e0207 */
[----:B------:R2:W4:Y:S02]  /*a8f0*/  @P0 LDS.128 R88, [R2+0x400] ;  /* 0x0004000002580984 */ /* 0x0005240000000c00 */
[----:B------:R-:W-:Y:S02]  /*a900*/  @P0 IADD3 R86, PT, PT, R86, R3, RZ ;  /* 0x0000000356560210 */ /* 0x000fe40007ffe0ff */
[----:B------:R2:W1:Y:S04]  /*a910*/  @P0 LDS.128 R96, [R7+0x400] ;  /* 0x0004000007600984 */ /* 0x0004680000000c00 */
[----:B------:R2:W1:Y:S04]  /*a920*/  @P0 LDS.128 R104, [R0+0x400] ;  /* 0x0004000000680984 */ /* 0x0004680000000c00 */
[----:B------:R2:W1:Y:S04]  /*a930*/  @P0 LDS.128 R112, [R5+0x400] ;  /* 0x0004000005700984 */ /* 0x0004680000000c00 */
[----:B------:R2:W1:Y:S04]  /*a940*/  @P0 LDS.128 R120, [R4+0x400] ;  /* 0x0004000004780984 */ /* 0x0004680000000c00 */
[----:B------:R2:W1:Y:S04]  /*a950*/  @P0 LDS.128 R128, [R3+0x400] ;  /* 0x0004000003800984 */ /* 0x0004680000000c00 */
[----:B------:R2:W1:Y:S02]  /*a960*/  @P0 LDS.128 R136, [R86+0x400] ;  /* 0x0004000056880984 */ /* 0x0004640000000c00 */
.L_x_141:
[----:B------:R-:W-:Y:S05]  /*a970*/  BSYNC B1 ;  /* 0x0000000000017941 */ /* 0x000fea0003800000 */
.L_x_140:
[----:B--2---:R-:W-:Y:S05]  /*a980*/  VIADD R0, R71, 0xc0 ;  /* 0x000000c047007836 */ /* 0x004fea0000000000 */
[----:B------:R-:W-:Y:S04]  /*a990*/  SHF.R.U32.HI R0, RZ, 0x15, R0 ;  /* 0x00000015ff007819 */ /* 0x000fe80000011600 */
[----:B------:R-:W-:Y:S11]  /*a9a0*/  LOP3.LUT P0, RZ, R0, 0x3, R151, 0x48, !PT ;  /* 0x0000000300ff7812 */ /* 0x000ff60007804897 */
[----:B------:R-:W-:Y:S02]  /*a9b0*/  @!UPT UIADD3 URZ, UPT, UPT, URZ, URZ, URZ ;  /* 0x000000fffffff290 */ /* 0x000fe4000fffe0ff */
[----:B------:R-:W-:Y:S05]  /*a9c0*/  @!P0 BRA `(.L_x_145) ;  /* 0x0000000000408947 */ /* 0x000fea0003800000 */
[----:B------:R-:W2:Y:S01]  /*a9d0*/  LDCU.64 UR8, c[0x4][0x70] ;  /* 0x01000e00ff0877ac */ /* 0x000ea20008000a00 */
[----:B------:R-:W-:Y:S01]  /*a9e0*/  MOV R3, 0x0 ;  /* 0x0000000000037802 */ /* 0x000fe20000000f00 */
[----:B------:R-:W-:Y:S02]  /*a9f0*/  HFMA2 R12, -RZ, RZ, 0, 5.9604644775390625e-08 ;  /* 0x00000001ff0c7431 */ /* 0x000fe400000001ff */
[----:B-1----:R-:W-:Y:S02]  /*aa00*/  IMAD.MOV.U32 R8, RZ, RZ, 0x192 ;  /* 0x00000192ff087424 */ /* 0x002fe400078e00ff */
[----:B------:R-:W-:Y:S01]  /*aa10*/  IMAD.MOV.U32 R13, RZ, RZ, RZ ;  /* 0x000000ffff0d7224 */ /* 0x000fe200078e00ff */
[----:B------:R-:W1:Y:S01]  /*aa20*/  LDCU.64 UR6, c[0x4][0x78] ;  /* 0x01000f00ff0677ac */ /* 0x000e620008000a00 */
[----:B------:R-:W3:Y:S01]  /*aa30*/  LDC.64 R2, c[0x4][R3] ;  /* 0x0100000003027b82 */ /* 0x000ee20000000a00 */
[----:B------:R-:W5:Y:S01]  /*aa40*/  LDCU.64 UR4, c[0x4][0x10] ;  /* 0x01000200ff0477ac */ /* 0x000f620008000a00 */
[----:B--2---:R-:W-:Y:S01]  /*aa50*/  MOV R5, UR9 ;  /* 0x0000000900057c02 */ /* 0x004fe20008000f00 */
[----:B------:R-:W-:Y:S01]  /*aa60*/  IMAD.U32 R4, RZ, RZ, UR8 ;  /* 0x00000008ff047e24 */ /* 0x000fe2000f8e00ff */
[----:B-1----:R-:W-:Y:S01]  /*aa70*/  MOV R7, UR7 ;  /* 0x0000000700077c02 */ /* 0x002fe20008000f00 */
[----:B------:R-:W-:Y:S01]  /*aa80*/  IMAD.U32 R6, RZ, RZ, UR6 ;  /* 0x00000006ff067e24 */ /* 0x000fe2000f8e00ff */
[----:B-----5:R-:W-:Y:S01]  /*aa90*/  MOV R11, UR5 ;  /* 0x00000005000b7c02 */ /* 0x020fe20008000f00 */
[----:B------:R-:W-:Y:S02]  /*aaa0*/  IMAD.U32 R10, RZ, RZ, UR4 ;  /* 0x00000004ff0a7e24 */ /* 0x000fe4000f8e00ff */
[----:B------:R-:W-:Y:S07]  /*aab0*/  LEPC R20, `(.L_x_145) ;  /* 0x000000001014794e */ /* 0x000fee0000000000 */
[----:B---34-:R-:W-:Y:S05]  /*aac0*/  CALL.ABS.NOINC R2 ;  /* 0x0000000002007343 */ /* 0x018fea0003c00000 */
.L_x_145:
[----:B------:R-:W-:Y:S01]  /*aad0*/  ISETP.NE.AND P0, PT, R166, RZ, PT ;  /* 0x000000ffa600720c */ /* 0x000fe20003f05270 */
[----:B------:R-:W-:Y:S05]  /*aae0*/  WARPSYNC.ALL ;  /* 0x0000000000007948 */ /* 0x000fea0003800000 */
[----:B------:R-:W-:Y:S01]  /*aaf0*/  R2UR UR4, R71 ;  /* 0x00000000470472ca */ /* 0x000fe200000e0000 */
[----:B------:R-:W-:Y:S01]  /*ab00*/  BSSY.RECONVERGENT B0, `(.L_x_146) ;  /* 0x0000100000007945 */ /* 0x000fe20003800200 */
[C---:B---3--:R-:W-:Y:S02]  /*ab10*/  SHF.L.U32 R72, R80.reuse, 0x10, RZ ;  /* 0x0000001050487819 */ /* 0x048fe400000006ff */
[----:B------:R-:W-:Y:S02]  /*ab20*/  LOP3.LUT R74, R80, 0xffff0000, RZ, 0xc0, !PT ;  /* 0xffff0000504a7812 */ /* 0x000fe400078ec0ff */
[C---:B------:R-:W-:Y:S02]  /*ab30*/  SHF.L.U32 R75, R81.reuse, 0x10, RZ ;  /* 0x00000010514b7819 */ /* 0x040fe400000006ff */
[----:B------:R-:W-:Y:S02]  /*ab40*/  LOP3.LUT R76, R81, 0xffff0000, RZ, 0xc0, !PT ;  /* 0xffff0000514c7812 */ /* 0x000fe400078ec0ff */
[C---:B------:R-:W-:Y:S02]  /*ab50*/  SHF.L.U32 R77, R82.reuse, 0x10, RZ ;  /* 0x00000010524d7819 */ /* 0x040fe400000006ff */
[----:B------:R-:W-:Y:S01]  /*ab60*/  LOP3.LUT R78, R82, 0xffff0000, RZ, 0xc0, !PT ;  /* 0xffff0000524e7812 */ /* 0x000fe200078ec0ff */
[----:B-1----:R-:W1:Y:S01]  /*ab70*/  LDTM.x64 R4, tmem[UR4+0xc0] ;  /* 0x0000c004000479ee */ /* 0x002e620008340000 */
[C---:B------:R-:W-:Y:S01]  /*ab80*/  SHF.L.U32 R79, R83.reuse, 0x10, RZ ;  /* 0x00000010534f7819 */ /* 0x040fe200000006ff */
[----:B------:R-:W-:Y:S01]  /*ab90*/  NOP ;  /* 0x0000000000007918 */ /* 0x000fe20000000000 */
[----:B------:R-:W-:Y:S02]  /*aba0*/  LOP3.LUT R80, R83, 0xffff0000, RZ, 0xc0, !PT ;  /* 0xffff000053507812 */ /* 0x000fe400078ec0ff */
[C---:B----4-:R-:W-:Y:S02]  /*abb0*/  SHF.L.U32 R81, R88.reuse, 0x10, RZ ;  /* 0x0000001058517819 */ /* 0x050fe400000006ff */
[----:B------:R-:W-:Y:S02]  /*abc0*/  LOP3.LUT R83, R88, 0xffff0000, RZ, 0xc0, !PT ;  /* 0xffff000058537812 */ /* 0x000fe400078ec0ff */
[C---:B------:R-:W-:Y:S02]  /*abd0*/  SHF.L.U32 R82, R89.reuse, 0x10, RZ ;  /* 0x0000001059527819 */ /* 0x040fe400000006ff */
[----:B------:R-:W-:Y:S02]  /*abe0*/  LOP3.LUT R84, R89, 0xffff0000, RZ, 0xc0, !PT ;  /* 0xffff000059547812 */ /* 0x000fe400078ec0ff */
[C---:B------:R-:W-:Y:S02]  /*abf0*/  SHF.L.U32 R85, R90.reuse, 0x10, RZ ;  /* 0x000000105a557819 */ /* 0x040fe400000006ff */
[----:B------:R-:W-:Y:S02]  /*ac00*/  LOP3.LUT R86, R90, 0xffff0000, RZ, 0xc0, !PT ;  /* 0xffff00005a567812 */ /* 0x000fe400078ec0ff */
[----:B------:R-:W-:Y:S02]  /*ac10*/  SHF.L.U32 R87, R91, 0x10, RZ ;  /* 0x000000105b577819 */ /* 0x000fe400000006ff */
[----:B------:R-:W-:Y:S02]  /*ac20*/  IADD3 R171, PT, PT, R171, 0x120, RZ ;  /* 0x00000120abab7810 */ /* 0x000fe40007ffe0ff */
[----:B------:R-:W-:Y:S02]  /*ac30*/  LOP3.LUT R88, R91, 0xffff0000, RZ, 0xc0, !PT ;  /* 0xffff00005b587812 */ /* 0x000fe400078ec0ff */
[----:B------:R-:W-:Y:S01]  /*ac40*/  SHF.L.U32 R89, R96, 0x10, RZ ;  /* 0x0000001060597819 */ /* 0x000fe200000006ff */
[----:B-1----:R-:W-:Y:S01]  /*ac50*/  FMUL R4, R70, R4 ;  /* 0x0000000446047220 */ /* 0x002fe20000400000 */
[----:B------:R-:W-:Y:S01]  /*ac60*/  LOP3.LUT R90, R96, 0xffff0000, RZ, 0xc0, !PT ;  /* 0xffff0000605a7812 */ /* 0x000fe200078ec0ff */
[C---:B------:R-:W-:Y:S01]  /*ac70*/  FMUL R5, R70.reuse, R5 ;  /* 0x0000000546057220 */ /* 0x040fe20000400000 */
[----:B------:R-:W-:Y:S01]  /*ac80*/  SHF.L.U32 R91, R97, 0x10, RZ ;  /* 0x00000010615b7819 */ /* 0x000fe200000006ff */
[----:B------:R-:W-:Y:S01]  /*ac90*/  FFMA R4, R73, R72, R4 ;  /* 0x0000004849047223 */ /* 0x000fe20000000004 */
[----:B------:R-:W-:Y:S01]  /*aca0*/  LOP3.LUT R171, R171, 0xfefffff8, RZ, 0xc0, !PT ;  /* 0xfefffff8abab7812 */ /* 0x000fe200078ec0ff */
[----:B------:R-:W-:Y:S01]  /*acb0*/  FFMA R5, R73, R74, R5 ;  /* 0x0000004a49057223 */ /* 0x000fe20000000005 */
[----:B------:R-:W-:Y:S01]  /*acc0*/  LOP3.LUT R92, R97, 0xffff0000, RZ, 0xc0, !PT ;  /* 0xffff0000615c7812 */ /* 0x000fe200078ec0ff */
[----:B------:R-:W-:Y:S01]  /*acd0*/  FMUL R6, R70, R6 ;  /* 0x0000000646067220 */ /* 0x000fe20000400000 */
[C---:B------:R-:W-:Y:S01]  /*ace0*/  SHF.L.U32 R93, R98.reuse, 0x10, RZ ;  /* 0x00000010625d7819 */ /* 0x040fe200000006ff */
[----:B------:R1:W-:Y:S01]  /*acf0*/  SYNCS.ARRIVE.TRANS64.RED.A1T0 RZ, [R171+URZ], RZ ;  /* 0x000000ffabff79a7 */ /* 0x0003e200081004ff */
[----:B------:R-:W-:Y:S01]  /*ad00*/  F2FP.BF16.F32.PACK_AB R4, R5, R4 ;  /* 0x000000040504723e */ /* 0x000fe200000010ff */
[----:B------:R-:W-:Y:S01]  /*ad10*/  FFMA R6, R73, R75, R6 ;  /* 0x0000004b49067223 */ /* 0x000fe20000000006 */
[----:B------:R-:W-:Y:S01]  /*ad20*/  LOP3.LUT R94, R98, 0xffff0000, RZ, 0xc0, !PT ;  /* 0xffff0000625e7812 */ /* 0x000fe200078ec0ff */
[C---:B------:R-:W-:Y:S01]  /*ad30*/  FMUL R7, R70.reuse, R7 ;  /* 0x0000000746077220 */ /* 0x040fe20000400000 */
[C---:B------:R-:W-:Y:S01]  /*ad40*/  SHF.L.U32 R95, R99.reuse, 0x10, RZ ;  /* 0x00000010635f7819 */ /* 0x040fe200000006ff */
[----:B------:R-:W-:Y:S01]  /*ad50*/  FMUL R8, R70, R8 ;  /* 0x0000000846087220 */ /* 0x000fe20000400000 */
[----:B------:R-:W-:Y:S01]  /*ad60*/  LOP3.LUT R96, R99, 0xffff0000, RZ, 0xc0, !PT ;  /* 0xffff000063607812 */ /* 0x000fe200078ec0ff */
[C---:B------:R-:W-:Y:S01]  /*ad70*/  FFMA R7, R73.reuse, R76, R7 ;  /* 0x0000004c49077223 */ /* 0x040fe20000000007 */
[C---:B------:R-:W-:Y:S01]  /*ad80*/  SHF.L.U32 R97, R104.reuse, 0x10, RZ ;  /* 0x0000001068617819 */ /* 0x040fe200000006ff */
[----:B------:R-:W-:Y:S01]  /*ad90*/  FFMA R8, R73, R77, R8 ;  /* 0x0000004d49087223 */ /* 0x000fe20000000008 */
[----:B------:R-:W-:Y:S01]  /*ada0*/  LOP3.LUT R98, R104, 0xffff0000, RZ, 0xc0, !PT ;  /* 0xffff000068627812 */ /* 0x000fe200078ec0ff */
[C---:B------:R-:W-:Y:S01]  /*adb0*/  FMUL R9, R70.reuse, R9 ;  /* 0x0000000946097220 */ /* 0x040fe20000400000 */
[----:B------:R-:W-:Y:S01]  /*adc0*/  F2FP.BF16.F32.PACK_AB R5, R7, R6 ;  /* 0x000000060705723e */ /* 0x000fe200000010ff */
[----:B------:R-:W-:Y:S01]  /*add0*/  FMUL R10, R70, R10 ;  /* 0x0000000a460a7220 */ /* 0x000fe20000400000 */
        /* <DEDUP_REMOVED lines=8> */
[----:B------:R-:W-:Y:S01]  /*ae60*/  LOP3.LUT R102, R106, 0xffff0000, RZ, 0xc0, !PT ;  /* 0xffff00006a667812 */ /* 0x000fe200078ec0ff */
[----:B------:R-:W-:Y:S01]  /*ae70*/  FFMA R11, R73, R80, R11 ;  /* 0x00000050490b7223 */ /* 0x000fe2000000000b */
[----:B------:R-:W-:Y:S01]  /*ae80*/  SHF.L.U32 R103, R107, 0x10, RZ ;  /* 0x000000106b677819 */ /* 0x000fe200000006ff */
[----:B------:R-:W-:Y:S01]  /*ae90*/  FFMA R0, R73, R81, R0 ;  /* 0x0000005149007223 */ /* 0x000fe20000000000 */
[----:B------:R-:W-:Y:S01]  /*aea0*/  LOP3.LUT R104, R107, 0xffff0000, RZ, 0xc0, !PT ;  /* 0xffff00006b687812 */ /* 0x000fe200078ec0ff */
[C---:B------:R-:W-:Y:S01]  /*aeb0*/  FMUL R2, R70.reuse, R13 ;  /* 0x0000000d46027220 */ /* 0x040fe20000400000 */
[----:B------:R-:W-:Y:S01]  /*aec0*/  F2FP.BF16.F32.PACK_AB R7, R11, R10 ;  /* 0x0000000a0b07723e */ /* 0x000fe200000010ff */
[----:B------:R-:W-:Y:S01]  /*aed0*/  FMUL R3, R70, R14 ;  /* 0x0000000e46037220 */ /* 0x000fe20000400000 */
[----:B------:R-:W-:Y:S01]  /*aee0*/  SHF.L.U32 R105, R112, 0x10, RZ ;  /* 0x0000001070697819 */ /* 0x000fe200000006ff */
[----:B------:R-:W-:Y:S01]  /*aef0*/  FMUL R15, R70, R15 ;  /* 0x0000000f460f7220 */ /* 0x000fe20000400000 */
[----:B------:R-:W-:Y:S01]  /*af00*/  LOP3.LUT R106, R112, 0xffff0000, RZ, 0xc0, !PT ;  /* 0xffff0000706a7812 */ /* 0x000fe200078ec0ff */
[C---:B------:R-:W-:Y:S01]  /*af10*/  FMUL R12, R70.reuse, R16 ;  /* 0x00000010460c7220 */ /* 0x040fe20000400000 */
[----:B------:R-:W-:Y:S01]  /*af20*/  SHF.L.U32 R107, R113, 0x10, RZ ;  /* 0x00000010716b7819 */ /* 0x000fe200000006ff */
[----:B------:R-:W-:Y:S01]  /*af30*/  FFMA R2, R73, R83, R2 ;  /* 0x0000005349027223 */ /* 0x000fe20000000002 */
[----:B------:R-:W-:Y:S01]  /*af40*/  LOP3.LUT R108, R113, 0xffff0000, RZ, 0xc0, !PT ;  /* 0xffff0000716c7812 */ /* 0x000fe200078ec0ff */
[----:B------:R-:W-:Y:S01]  /*af50*/  FMUL R13, R70, R17 ;  /* 0x00000011460d7220 */ /* 0x000fe20000400000 */
[----:B------:R-:W-:Y:S01]  /*af60*/  SHF.L.U32 R109, R114, 0x10, RZ ;  /* 0x00000010726d7819 */ /* 0x000fe200000006ff */
[C---:B------:R-:W-:Y:S01]  /*af70*/  FFMA R3, R73.reuse, R82, R3 ;  /* 0x0000005249037223 */ /* 0x040fe20000000003 */
[----:B------:R-:W-:Y:S01]  /*af80*/  F2FP.BF16.F32.PACK_AB R8, R2, R0 ;  /* 0x000000000208723e */ /* 0x000fe200000010ff */
[----:B------:R-:W-:Y:S01]  /*af90*/  FMUL R14, R70, R18 ;  /* 0x00000012460e7220 */ /* 0x000fe20000400000 */
[----:B------:R-:W-:Y:S01]  /*afa0*/  LOP3.LUT R110, R114, 0xffff0000, RZ, 0xc0, !PT ;  /* 0xffff0000726e7812 */ /* 0x000fe200078ec0ff */
[----:B------:R-:W-:Y:S01]  /*afb0*/  FFMA R15, R73, R84, R15 ;  /* 0x00000054490f7223 */ /* 0x000fe2000000000f */
[C---:B------:R-:W-:Y:S01]  /*afc0*/  SHF.L.U32 R111, R115.reuse, 0x10, RZ ;  /* 0x00000010736f7819 */ /* 0x040fe200000006ff */
[C---:B------:R-:W-:Y:S01]  /*afd0*/  FMUL R19, R70.reuse, R19 ;  /* 0x0000001346137220 */ /* 0x040fe20000400000 */
[----:B------:R-:W-:Y:S01]  /*afe0*/  LOP3.LUT R112, R115, 0xffff0000, RZ, 0xc0, !PT ;  /* 0xffff000073707812 */ /* 0x000fe200078ec0ff */
[----:B------:R-:W-:Y:S01]  /*aff0*/  FFMA R12, R73, R85, R12 ;  /* 0x00000055490c7223 */ /* 0x000fe2000000000c */
[----:B------:R-:W-:Y:S01]  /*b000*/  F2FP.BF16.F32.PACK_AB R9, R15, R3 ;  /* 0x000000030f09723e */ /* 0x000fe200000010ff */
[----:B------:R-:W-:Y:S01]  /*b010*/  FMUL R16, R70, R20 ;  /* 0x0000001446107220 */ /* 0x000fe20000400000 */
[C---:B------:R-:W-:Y:S01]  /*b020*/  SHF.L.U32 R113, R120.reuse, 0x10, RZ ;  /* 0x0000001078717819 */ /* 0x040fe200000006ff */
[----:B------:R1:W-:Y:S01]  /*b030*/  STS.128 [R170+UR44+0xc400], R4 ;  /* 0x00c40004aa007988 */ /* 0x0003e20008000c2c */
[C---:B------:R-:W-:Y:S01]  /*b040*/  FFMA R13, R73.reuse, R86, R13 ;  /* 0x00000056490d7223 */ /* 0x040fe2000000000d */
[----:B------:R-:W-:Y:S01]  /*b050*/  LOP3.LUT R114, R120, 0xffff0000, RZ, 0xc0, !PT ;  /* 0xffff000078727812 */ /* 0x000fe200078ec0ff */
[C---:B------:R-:W-:Y:S01]  /*b060*/  FFMA R14, R73.reuse, R87, R14 ;  /* 0x00000057490e7223 */ /* 0x040fe2000000000e */
[----:B------:R-:W-:Y:S01]  /*b070*/  FFMA R19, R73, R88, R19 ;  /* 0x0000005849137223 */ /* 0x000fe20000000013 */
[----:B------:R-:W-:Y:S01]  /*b080*/  SHF.L.U32 R115, R121, 0x10, RZ ;  /* 0x0000001079737819 */ /* 0x000fe200000006ff */
[----:B------:R-:W-:Y:S01]  /*b090*/  FFMA R16, R73, R89, R16 ;  /* 0x0000005949107223 */ /* 0x000fe20000000010 */
[----:B------:R-:W-:Y:S01]  /*b0a0*/  F2FP.BF16.F32.PACK_AB R10, R13, R12 ;  /* 0x0000000c0d0a723e */ /* 0x000fe200000010ff */
[C---:B------:R-:W-:Y:S01]  /*b0b0*/  FMUL R17, R70.reuse, R21 ;  /* 0x0000001546117220 */ /* 0x040fe20000400000 */
[----:B------:R-:W-:Y:S01]  /*b0c0*/  F2FP.BF16.F32.PACK_AB R11, R19, R14 ;  /* 0x0000000e130b723e */ /* 0x000fe200000010ff */
[C---:B------:R-:W-:Y:S01]  /*b0d0*/  FMUL R18, R70.reuse, R22 ;  /* 0x0000001646127220 */ /* 0x040fe20000400000 */
[C---:B------:R-:W-:Y:S01]  /*b0e0*/  FMUL R23, R70.reuse, R23 ;  /* 0x0000001746177220 */ /* 0x040fe20000400000 */
[----:B------:R-:W-:Y:S01]  /*b0f0*/  FFMA R17, R73, R90, R17 ;  /* 0x0000005a49117223 */ /* 0x000fe20000000011 */
[C---:B------:R-:W-:Y:S01]  /*b100*/  FMUL R20, R70.reuse, R24 ;  /* 0x0000001846147220 */ /* 0x040fe20000400000 */
[----:B------:R-:W-:Y:S01]  /*b110*/  LOP3.LUT R116, R121, 0xffff0000, RZ, 0xc0, !PT ;  /* 0xffff000079747812 */ /* 0x000fe200078ec0ff */
[----:B------:R1:W-:Y:S01]  /*b120*/  STS.128 [R169+0xc400], R8 ;  /* 0x00c40008a9007388 */ /* 0x0003e20000000c00 */
[----:B------:R-:W-:Y:S01]  /*b130*/  FFMA R18, R73, R91, R18 ;  /* 0x0000005b49127223 */ /* 0x000fe20000000012 */
[----:B------:R-:W-:Y:S01]  /*b140*/  F2FP.BF16.F32.PACK_AB R16, R17, R16 ;  /* 0x000000101110723e */ /* 0x000fe200000010ff */
[C---:B------:R-:W-:Y:S01]  /*b150*/  FFMA R23, R73.reuse, R92, R23 ;  /* 0x0000005c49177223 */ /* 0x040fe20000000017 */
[----:B------:R-:W-:Y:S01]  /*b160*/  FFMA R20, R73, R93, R20 ;  /* 0x0000005d49147223 */ /* 0x000fe20000000014 */
[----:B------:R-:W-:Y:S01]  /*b170*/  FMUL R21, R70, R25 ;  /* 0x0000001946157220 */ /* 0x000fe20000400000 */
[----:B------:R-:W-:Y:S01]  /*b180*/  SHF.L.U32 R117, R122, 0x10, RZ ;  /* 0x000000107a757819 */ /* 0x000fe200000006ff */
[C---:B------:R-:W-:Y:S01]  /*b190*/  FMUL R22, R70.reuse, R26 ;  /* 0x0000001a46167220 */ /* 0x040fe20000400000 */
[----:B------:R-:W-:Y:S01]  /*b1a0*/  F2FP.BF16.F32.PACK_AB R17, R23, R18 ;  /* 0x000000121711723e */ /* 0x000fe200000010ff */
[C---:B------:R-:W-:Y:S01]  /*b1b0*/  FFMA R21, R73.reuse, R94, R21 ;  /* 0x0000005e49157223 */ /* 0x040fe20000000015 */
[----:B------:R-:W-:Y:S01]  /*b1c0*/  FMUL R27, R70, R27 ;  /* 0x0000001b461b7220 */ /* 0x000fe20000400000 */
[----:B------:R-:W-:Y:S01]  /*b1d0*/  FFMA R22, R73, R95, R22 ;  /* 0x0000005f49167223 */ /* 0x000fe20000000016 */
[----:B------:R-:W-:Y:S01]  /*b1e0*/  LOP3.LUT R118, R122, 0xffff0000, RZ, 0xc0, !PT ;  /* 0xffff00007a767812 */ /* 0x000fe200078ec0ff */
[C---:B------:R-:W-:Y:S01]  /*b1f0*/  FMUL R24, R70.reuse, R28 ;  /* 0x0000001c46187220 */ /* 0x040fe20000400000 */
[----:B------:R-:W-:Y:S01]  /*b200*/  F2FP.BF16.F32.PACK_AB R18, R21, R20 ;  /* 0x000000141512723e */ /* 0x000fe200000010ff */
[C---:B------:R-:W-:Y:S01]  /*b210*/  FFMA R27, R73.reuse, R96, R27 ;  /* 0x00000060491b7223 */ /* 0x040fe2000000001b */
[C---:B------:R-:W-:Y:S01]  /*b220*/  FMUL R25, R70.reuse, R29 ;  /* 0x0000001d46197220 */ /* 0x040fe20000400000 */
[----:B------:R-:W-:Y:S01]  /*b230*/  FFMA R24, R73, R97, R24 ;  /* 0x0000006149187223 */ /* 0x000fe20000000018 */
[----:B------:R-:W-:Y:S01]  /*b240*/  SHF.L.U32 R119, R123, 0x10, RZ ;  /* 0x000000107b777819 */ /* 0x000fe200000006ff */
[C---:B------:R-:W-:Y:S01]  /*b250*/  FMUL R26, R70.reuse, R30 ;  /* 0x0000001e461a7220 */ /* 0x040fe20000400000 */
[----:B------:R-:W-:Y:S01]  /*b260*/  F2FP.BF16.F32.PACK_AB R19, R27, R22 ;  /* 0x000000161b13723e */ /* 0x000fe200000010ff */
[C---:B------:R-:W-:Y:S01]  /*b270*/  FFMA R25, R73.reuse, R98, R25 ;  /* 0x0000006249197223 */ /* 0x040fe20000000019 */
[C---:B------:R-:W-:Y:S01]  /*b280*/  FMUL R31, R70.reuse, R31 ;  /* 0x0000001f461f7220 */ /* 0x040fe20000400000 */
[----:B------:R-:W-:Y:S01]  /*b290*/  FFMA R26, R73, R99, R26 ;  /* 0x00000063491a7223 */ /* 0x000fe2000000001a */
[----:B------:R-:W-:Y:S01]  /*b2a0*/  LOP3.LUT R120, R123, 0xffff0000, RZ, 0xc0, !PT ;  /* 0xffff00007b787812 */ /* 0x000fe200078ec0ff */
[----:B------:R1:W-:Y:S01]  /*b2b0*/  STS.128 [R168+0xc400], R16 ;  /* 0x00c40010a8007388 */ /* 0x0003e20000000c00 */
[----:B------:R-:W-:Y:S01]  /*b2c0*/  F2FP.BF16.F32.PACK_AB R24, R25, R24 ;  /* 0x000000181918723e */ /* 0x000fe200000010ff */
[C---:B------:R-:W-:Y:S01]  /*b2d0*/  FFMA R31, R73.reuse, R100, R31 ;  /* 0x00000064491f7223 */ /* 0x040fe2000000001f */
[C---:B------:R-:W-:Y:S01]  /*b2e0*/  FMUL R28, R70.reuse, R32 ;  /* 0x00000020461c7220 */ /* 0x040fe20000400000 */
[C---:B------:R-:W-:Y:S01]  /*b2f0*/  FMUL R29, R70.reuse, R33 ;  /* 0x00000021461d7220 */ /* 0x040fe20000400000 */
[----:B------:R-:W-:Y:S01]  /*b300*/  FMUL R30, R70, R34 ;  /* 0x00000022461e7220 */ /* 0x000fe20000400000 */
[----:B------:R-:W-:Y:S01]  /*b310*/  SHF.L.U32 R121, R128, 0x10, RZ ;  /* 0x0000001080797819 */ /* 0x000fe200000006ff */
[----:B------:R-:W-:Y:S01]  /*b320*/  FFMA R28, R73, R101, R28 ;  /* 0x00000065491c7223 */ /* 0x000fe2000000001c */
[----:B------:R-:W-:Y:S01]  /*b330*/  F2FP.BF16.F32.PACK_AB R25, R31, R26 ;  /* 0x0000001a1f19723e */ /* 0x000fe200000010ff */
[C---:B------:R-:W-:Y:S01]  /*b340*/  FFMA R29, R73.reuse, R102, R29 ;  /* 0x00000066491d7223 */ /* 0x040fe2000000001d */
[----:B------:R-:W-:Y:S01]  /*b350*/  FFMA R30, R73, R103, R30 ;  /* 0x00000067491e7223 */ /* 0x000fe2000000001e */
[----:B------:R-:W-:Y:S01]  /*b360*/  FMUL R35, R70, R35 ;  /* 0x0000002346237220 */ /* 0x000fe20000400000 */
        /* <DEDUP_REMOVED lines=34> */
[----:B------:R-:W-:Y:S01]  /*b590*/  FFMA R41, R73, R114, R41 ;  /* 0x0000007249297223 */ /* 0x000fe20000000029 */
[C---:B------:R-:W-:Y:S01]  /*b5a0*/  FMUL R47, R70.reuse, R47 ;  /* 0x0000002f462f7220 */ /* 0x040fe20000400000 */
[C---:B------:R-:W-:Y:S01]  /*b5b0*/  FMUL R44, R70.reuse, R48 ;  /* 0x00000030462c7220 */ /* 0x040fe20000400000 */
[----:B------:R-:W-:Y:S01]  /*b5c0*/  FMUL R45, R70, R49 ;  /* 0x00000031462d7220 */ /* 0x000fe20000400000 */
[----:B------:R1:W-:Y:S01]  /*b5d0*/  STS.128 [R159+0xc400], R32 ;  /* 0x00c400209f007388 */ /* 0x0003e20000000c00 */
[----:B------:R-:W-:Y:S01]  /*b5e0*/  LOP3.LUT R128, R131, 0xffff0000, RZ, 0xc0, !PT ;  /* 0xffff000083807812 */ /* 0x000fe200078ec0ff */
[----:B------:R-:W-:Y:S01]  /*b5f0*/  FFMA R42, R73, R115, R42 ;  /* 0x00000073492a7223 */ /* 0x000fe2000000002a */
[----:B------:R-:W-:Y:S01]  /*b600*/  F2FP.BF16.F32.PACK_AB R40, R41, R40 ;  /* 0x000000282928723e */ /* 0x000fe200000010ff */
[C---:B------:R-:W-:Y:S01]  /*b610*/  FFMA R47, R73.reuse, R116, R47 ;  /* 0x00000074492f7223 */ /* 0x040fe2000000002f */
[C---:B------:R-:W-:Y:S01]  /*b620*/  FFMA R44, R73.reuse, R117, R44 ;  /* 0x00000075492c7223 */ /* 0x040fe2000000002c */
[----:B------:R-:W-:Y:S01]  /*b630*/  SHF.L.U32 R129, R136, 0x10, RZ ;  /* 0x0000001088817819 */ /* 0x000fe200000006ff */
[C---:B------:R-:W-:Y:S01]  /*b640*/  FFMA R45, R73.reuse, R118, R45 ;  /* 0x00000076492d7223 */ /* 0x040fe2000000002d */
[C---:B------:R-:W-:Y:S01]  /*b650*/  FMUL R46, R70.reuse, R50 ;  /* 0x00000032462e7220 */ /* 0x040fe20000400000 */
[C---:B------:R-:W-:Y:S01]  /*b660*/  FMUL R51, R70.reuse, R51 ;  /* 0x0000003346337220 */ /* 0x040fe20000400000 */
[C---:B------:R-:W-:Y:S01]  /*b670*/  FMUL R48, R70.reuse, R52 ;  /* 0x0000003446307220 */ /* 0x040fe20000400000 */
[C---:B------:R-:W-:Y:S01]  /*b680*/  FMUL R49, R70.reuse, R53 ;  /* 0x0000003546317220 */ /* 0x040fe20000400000 */
[C---:B------:R-:W-:Y:S01]  /*b690*/  FFMA R46, R73.reuse, R119, R46 ;  /* 0x00000077492e7223 */ /* 0x040fe2000000002e */
[C---:B------:R-:W-:Y:S01]  /*b6a0*/  FMUL R50, R70.reuse, R54 ;  /* 0x0000003646327220 */ /* 0x040fe20000400000 */
[C---:B------:R-:W-:Y:S01]  /*b6b0*/  FFMA R51, R73.reuse, R120, R51 ;  /* 0x0000007849337223 */ /* 0x040fe20000000033 */
[C---:B------:R-:W-:Y:S01]  /*b6c0*/  FMUL R55, R70.reuse, R55 ;  /* 0x0000003746377220 */ /* 0x040fe20000400000 */
[C---:B------:R-:W-:Y:S01]  /*b6d0*/  FFMA R48, R73.reuse, R121, R48 ;  /* 0x0000007949307223 */ /* 0x040fe20000000030 */
[C---:B------:R-:W-:Y:S01]  /*b6e0*/  FMUL R52, R70.reuse, R56 ;  /* 0x0000003846347220 */ /* 0x040fe20000400000 */
[C---:B------:R-:W-:Y:S01]  /*b6f0*/  FFMA R49, R73.reuse, R122, R49 ;  /* 0x0000007a49317223 */ /* 0x040fe20000000031 */
[C---:B------:R-:W-:Y:S01]  /*b700*/  FMUL R53, R70.reuse, R57 ;  /* 0x0000003946357220 */ /* 0x040fe20000400000 */
[----:B------:R-:W-:Y:S01]  /*b710*/  FFMA R50, R73, R123, R50 ;  /* 0x0000007b49327223 */ /* 0x000fe20000000032 */
[C---:B------:R-:W-:Y:S01]  /*b720*/  FMUL R54, R70.reuse, R58 ;  /* 0x0000003a46367220 */ /* 0x040fe20000400000 */
[----:B------:R-:W-:Y:S01]  /*b730*/  F2FP.BF16.F32.PACK_AB R41, R47, R42 ;  /* 0x0000002a2f29723e */ /* 0x000fe200000010ff */
[----:B------:R-:W-:Y:S01]  /*b740*/  FFMA R55, R73, R124, R55 ;  /* 0x0000007c49377223 */ /* 0x000fe20000000037 */
[C---:B------:R-:W-:Y:S01]  /*b750*/  FMUL R59, R70.reuse, R59 ;  /* 0x0000003b463b7220 */ /* 0x040fe20000400000 */
[----:B------:R-:W-:Y:S01]  /*b760*/  F2FP.BF16.F32.PACK_AB R42, R45, R44 ;  /* 0x0000002c2d2a723e */ /* 0x000fe200000010ff */
[----:B------:R-:W-:Y:S01]  /*b770*/  FFMA R52, R73, R125, R52 ;  /* 0x0000007d49347223 */ /* 0x000fe20000000034 */
[----:B------:R-:W-:Y:S01]  /*b780*/  F2FP.BF16.F32.PACK_AB R43, R51, R46 ;  /* 0x0000002e332b723e */ /* 0x000fe200000010ff */
[----:B------:R-:W-:Y:S01]  /*b790*/  FMUL R56, R70, R60 ;  /* 0x0000003c46387220 */ /* 0x000fe20000400000 */
[----:B------:R-:W-:Y:S01]  /*b7a0*/  LOP3.LUT R130, R136, 0xffff0000, RZ, 0xc0, !PT ;  /* 0xffff000088827812 */ /* 0x000fe200078ec0ff */
[----:B------:R-:W-:Y:S01]  /*b7b0*/  FFMA R53, R73, R126, R53 ;  /* 0x0000007e49357223 */ /* 0x000fe20000000035 */
[----:B------:R-:W-:Y:S01]  /*b7c0*/  SHF.L.U32 R131, R137, 0x10, RZ ;  /* 0x0000001089837819 */ /* 0x000fe200000006ff */
[----:B------:R1:W-:Y:S01]  /*b7d0*/  STS.128 [R158+0xc400], R40 ;  /* 0x00c400289e007388 */ /* 0x0003e20000000c00 */
[C---:B------:R-:W-:Y:S01]  /*b7e0*/  FMUL R57, R70.reuse, R61 ;  /* 0x0000003d46397220 */ /* 0x040fe20000400000 */
[----:B------:R-:W-:Y:S01]  /*b7f0*/  FFMA R54, R73, R127, R54 ;  /* 0x0000007f49367223 */ /* 0x000fe20000000036 */
[----:B------:R-:W-:Y:S01]  /*b800*/  LOP3.LUT R132, R137, 0xffff0000, RZ, 0xc0, !PT ;  /* 0xffff000089847812 */ /* 0x000fe200078ec0ff */
[----:B------:R-:W-:Y:S01]  /*b810*/  FMUL R58, R70, R62 ;  /* 0x0000003e463a7220 */ /* 0x000fe20000400000 */
[C---:B------:R-:W-:Y:S01]  /*b820*/  FFMA R59, R73.reuse, R128, R59 ;  /* 0x00000080493b7223 */ /* 0x040fe2000000003b */
[----:B------:R-:W-:Y:S01]  /*b830*/  SHF.L.U32 R133, R138, 0x10, RZ ;  /* 0x000000108a857819 */ /* 0x000fe200000006ff */
[----:B------:R-:W-:Y:S01]  /*b840*/  FMUL R63, R70, R63 ;  /* 0x0000003f463f7220 */ /* 0x000fe20000400000 */
        /* <DEDUP_REMOVED lines=9> */
[C---:B------:R-:W-:Y:S01]  /*b8e0*/  FMUL R62, R70.reuse, R66 ;  /* 0x00000042463e7220 */ /* 0x040fe20000400000 */
[----:B------:R-:W-:Y:S01]  /*b8f0*/  F2FP.BF16.F32.PACK_AB R49, R55, R50 ;  /* 0x000000323731723e */ /* 0x000fe200000010ff */
[----:B------:R-:W-:Y:S01]  /*b900*/  FFMA R63, R73, R132, R63 ;  /* 0x00000084493f7223 */ /* 0x000fe2000000003f */
[----:B------:R-:W-:Y:S01]  /*b910*/  FMUL R67, R70, R67 ;  /* 0x0000004346437220 */ /* 0x000fe20000400000 */
[----:B------:R-:W-:Y:S01]  /*b920*/  F2FP.BF16.F32.PACK_AB R50, R53, R52 ;  /* 0x000000343532723e */ /* 0x000fe200000010ff */
[----:B------:R-:W-:Y:S01]  /*b930*/  FFMA R60, R73, R133, R60 ;  /* 0x00000085493c7223 */ /* 0x000fe2000000003c */
[----:B------:R-:W-:Y:S01]  /*b940*/  F2FP.BF16.F32.PACK_AB R51, R59, R54 ;  /* 0x000000363b33723e */ /* 0x000fe200000010ff */
[C---:B------:R-:W-:Y:S01]  /*b950*/  FFMA R61, R73.reuse, R134, R61 ;  /* 0x00000086493d7223 */ /* 0x040fe2000000003d */
[C---:B------:R-:W-:Y:S01]  /*b960*/  FFMA R62, R73.reuse, R135, R62 ;  /* 0x00000087493e7223 */ /* 0x040fe2000000003e */
[----:B------:R-:W-:Y:S01]  /*b970*/  FFMA R67, R73, R136, R67 ;  /* 0x0000008849437223 */ /* 0x000fe20000000043 */
[----:B------:R-:W-:Y:S01]  /*b980*/  F2FP.BF16.F32.PACK_AB R56, R57, R56 ;  /* 0x000000383938723e */ /* 0x000fe200000010ff */
[----:B------:R1:W-:Y:S01]  /*b990*/  STS.128 [R157+0xc400], R48 ;  /* 0x00c400309d007388 */ /* 0x0003e20000000c00 */
[----:B------:R-:W-:Y:S02]  /*b9a0*/  F2FP.BF16.F32.PACK_AB R57, R63, R58 ;  /* 0x0000003a3f39723e */ /* 0x000fe400000010ff */
        /* <DEDUP_REMOVED lines=21> */
.L_x_147:
[----:B------:R-:W-:Y:S05]  /*bb00*/  BSYNC.RECONVERGENT B0 ;  /* 0x0000000000007941 */ /* 0x000fea0003800200 */
.L_x_146:
[----:B------:R-:W-:Y:S01]  /*bb10*/  BAR.SYNC.DEFER_BLOCKING 0x1, 0x80 ;  /* 0x0042000000007b1d */ /* 0x000fe20000010000 */
[----:B------:R-:W-:Y:S01]  /*bb20*/  UISETP.NE.AND UP0, UPT, UR52, -0x4, UPT ;  /* 0xfffffffc3400788c */ /* 0x000fe2000bf05270 */
[----:B------:R-:W-:Y:S08]  /*bb30*/  IADD3 R68, PT, PT, R68, 0x1, RZ ;  /* 0x0000000144447810 */ /* 0x000ff00007ffe0ff */
[----:B------:R-:W-:Y:S05]  /*bb40*/  BRA.U !UP0, `(.L_x_148) ;  /* 0x0000000108287547 */ /* 0x000fea000b800000 */
[----:B------:R-:W-:Y:S01]  /*bb50*/  ISETP.NE.AND P0, PT, R167, RZ, PT ;  /* 0x000000ffa700720c */ /* 0x000fe20003f05270 */
[----:B------:R-:W-:Y:S01]  /*bb60*/  IMAD.U32 R3, RZ, RZ, UR46 ;  /* 0x0000002eff037e24 */ /* 0x000fe2000f8e00ff */
[----:B------:R-:W-:Y:S01]  /*bb70*/  UIADD3 UR4, UPT, UPT, UR46, 0x1, URZ ;  /* 0x000000012e047890 */ /* 0x000fe2000fffe0ff */
[----:B------:R-:W-:Y:S03]  /*bb80*/  IMAD.U32 R0, RZ, RZ, UR47 ;  /* 0x0000002fff007e24 */ /* 0x000fe6000f8e00ff */
[----:B------:R-:W-:Y:S04]  /*bb90*/  UISETP.NE.AND UP0, UPT, UR4, 0x4, UPT ;  /* 0x000000040400788c */ /* 0x000fe8000bf05270 */
[----:B------:R-:W-:Y:S03]  /*bba0*/  USEL UR46, UR4, URZ, UP0 ;  /* 0x000000ff042e7287 */ /* 0x000fe60008000000 */
[----:B------:R-:W-:Y:S05]  /*bbb0*/  @P0 LEA R3, R3, UR44, 0x3 ;  /* 0x0000002c03030c11 */ /* 0x000fea000f8e18ff */
[----:B------:R-:W-:Y:S05]  /*bbc0*/  @P0 VIADD R3, R3, 0xc0 ;  /* 0x000000c003030836 */ /* 0x000fea0000000000 */
[----:B------:R-:W-:Y:S04]  /*bbd0*/  @P0 PRMT R0, R0, 0x654, R3 ;  /* 0x0000065400000816 */ /* 0x000fe80000000003 */
[----:B------:R2:W-:Y:S03]  /*bbe0*/  @P0 SYNCS.ARRIVE.TRANS64.RED.A1T0 RZ, [R0+URZ], RZ ;  /* 0x000000ff00ff09a7 */ /* 0x0005e600081004ff */
.L_x_148:
[----:B------:R-:W-:Y:S01]  /*bbf0*/  R2UR UR4, R152 ;  /* 0x00000000980472ca */ /* 0x000fe200000e0000 */
[----:B------:R-:W-:Y:S01]  /*bc00*/  UISETP.NE.AND UP0, UPT, UR62, URZ, UPT ;  /* 0x000000ff3e00728c */ /* 0x000fe2000bf05270 */
[----:B------:R-:W-:Y:S01]  /*bc10*/  ISETP.NE.AND P0, PT, R155, 0x2, PT ;  /* 0x000000029b00780c */ /* 0x000fe20003f05270 */
[----:B------:R-:W-:Y:S01]  /*bc20*/  UIADD3 UR16, UPT, UPT, UR38, UR63, URZ ;  /* 0x0000003f26107290 */ /* 0x000fe2000fffe0ff */
[----:B------:R-:W-:Y:S01]  /*bc30*/  ISETP.NE.AND P1, PT, R68, 0x2, PT ;  /* 0x000000024400780c */ /* 0x000fe20003f25270 */
[----:B------:R-:W-:Y:S01]  /*bc40*/  UIADD3 UR52, UPT, UPT, UR52, 0x4, URZ ;  /* 0x0000000434347890 */ /* 0x000fe2000fffe0ff */
[----:B--2---:R-:W-:Y:S01]  /*bc50*/  SEL R0, RZ, 0x1, P0 ;  /* 0x00000001ff007807 */ /* 0x004fe20000000000 */
[----:B------:R-:W-:Y:S01]  /*bc60*/  UMOV UR36, UR61 ;  /* 0x0000003d00247c82 */ /* 0x000fe20008000000 */
[----:B------:R-:W-:Y:S02]  /*bc70*/  SEL R3, RZ, 0x1, P1 ;  /* 0x00000001ff037807 */ /* 0x000fe40000800000 */
[----:B------:R-:W-:Y:S02]  /*bc80*/  LOP3.LUT R161, R161, R0, RZ, 0x3c, !PT ;  /* 0x00000000a1a17212 */ /* 0x000fe400078e3cff */
[----:B------:R-:W-:Y:S01]  /*bc90*/  LOP3.LUT R162, R162, R3, RZ, 0x3c, !PT ;  /* 0x00000003a2a27212 */ /* 0x000fe200078e3cff */
[----:B------:R-:W-:Y:S01]  /*bca0*/  UIADD3 UR20, UPT, UPT, UR37, UR4, URZ ;  /* 0x0000000425147290 */ /* 0x000fe2000fffe0ff */
[----:B------:R-:W-:Y:S02]  /*bcb0*/  SEL R155, R155, RZ, P0 ;  /* 0x000000ff9b9b7207 */ /* 0x000fe40000000000 */
[----:B------:R-:W-:Y:S01]  /*bcc0*/  SEL R68, R68, RZ, P1 ;  /* 0x000000ff44447207 */ /* 0x000fe20000800000 */
[----:B------:R-:W-:Y:S08]  /*bcd0*/  BRA.U UP0, `(.L_x_149) ;  /* 0xffffff9d00d07547 */ /* 0x000ff0000b83ffff */
[----:B------:R-:W2:Y:S01]  /*bce0*/  LDCU.64 UR4, c[0x0][0x888] ;  /* 0x00011100ff0477ac */ /* 0x000ea20008000a00 */
[----:B------:R-:W3:Y:S01]  /*bcf0*/  LDCU.64 UR6, c[0x0][0x890] ;  /* 0x00011200ff0677ac */ /* 0x000ee20008000a00 */
[----:B--2---:R-:W-:Y:S02]  /*bd00*/  ISETP.NE.U32.AND P2, PT, RZ, UR4, PT ;  /* 0x00000004ff007c0c */ /* 0x004fe4000bf45070 */
[----:B---3--:R-:W-:Y:S02]  /*bd10*/  ISETP.NE.U32.AND P1, PT, RZ, UR6, PT ;  /* 0x00000006ff007c0c */ /* 0x008fe4000bf25070 */
[----:B------:R-:W-:Y:S02]  /*bd20*/  ISETP.NE.AND.EX P2, PT, RZ, UR5, PT, P2 ;  /* 0x00000005ff007c0c */ /* 0x000fe4000bf45320 */
[----:B------:R-:W-:-:S13]  /*bd30*/  ISETP.NE.AND.EX P0, PT, RZ, UR7, PT, P1 ;  /* 0x00000007ff007c0c */ /* 0x000fda000bf05310 */
[----:B------:R-:W-:Y:S05]  /*bd40*/  @P2 BRA P0, `(.L_x_150) ;  /* 0x00000000003c2947 */ /* 0x000fea0000000000 */
[----:B------:R-:W-:-:S13]  /*bd50*/  ISETP.NE.AND.EX P1, PT, RZ, UR7, PT, P1 ;  /* 0x00000007ff007c0c */ /* 0x000fda000bf25310 */
[----:B------:R-:W-:Y:S05]  /*bd60*/  @P1 BRA `(.L_x_151) ;  /* 0x00000000000c1947 */ /* 0x000fea0003800000 */
[----:B------:R-:W-:-:S13]  /*bd70*/  FSETP.NEU.AND P0, PT, R73, RZ, PT ;  /* 0x000000ff4900720b */ /* 0x000fda0003f0d000 */
[----:B------:R-:W-:Y:S05]  /*bd80*/  @!P0 EXIT ;  /* 0x000000000000894d */ /* 0x000fea0003800000 */
[----:B------:R-:W-:Y:S05]  /*bd90*/  BRA `(.L_x_150) ;  /* 0x0000000000287947 */ /* 0x000fea0003800000 */
.L_x_151:
[----:B------:R-:W-:Y:S01]  /*bda0*/  ISETP.NE.AND P0, PT, R154, RZ, PT ;  /* 0x000000ff9a00720c */ /* 0x000fe20003f05270 */
[----:B------:R-:W-:-:S12]  /*bdb0*/  BSSY.RECONVERGENT B0, `(.L_x_150) ;  /* 0x0000008000007945 */ /* 0x000fd80003800200 */
[----:B------:R-:W-:Y:S05]  /*bdc0*/  @P0 BRA `(.L_x_152) ;  /* 0x0000000000100947 */ /* 0x000fea0003800000 */
[----:B------:R-:W-:-:S04]  /*bdd0*/  ISETP.NE.U32.AND P0, PT, RZ, UR4, PT ;  /* 0x00000004ff007c0c */ /* 0x000fc8000bf05070 */
[----:B------:R-:W-:-:S13]  /*bde0*/  ISETP.NE.AND.EX P0, PT, RZ, UR5, PT, P0 ;  /* 0x00000005ff007c0c */ /* 0x000fda000bf05300 */
[----:B------:R-:W-:Y:S05]  /*bdf0*/  @!P0 EXIT ;  /* 0x000000000000894d */ /* 0x000fea0003800000 */
[----:B------:R-:W-:Y:S05]  /*be00*/  BRA `(.L_x_153) ;  /* 0x0000000000087947 */ /* 0x000fea0003800000 */
.L_x_152:
[----:B------:R-:W-:-:S13]  /*be10*/  FSETP.NEU.AND P0, PT, R73, RZ, PT ;  /* 0x000000ff4900720b */ /* 0x000fda0003f0d000 */
[----:B------:R-:W-:Y:S05]  /*be20*/  @!P0 EXIT ;  /* 0x000000000000894d */ /* 0x000fea0003800000 */
.L_x_153:
[----:B------:R-:W-:Y:S05]  /*be30*/  BSYNC.RECONVERGENT B0 ;  /* 0x0000000000007941 */ /* 0x000fea0003800200 */
.L_x_150:
[----:B------:R-:W-:Y:S01]  /*be40*/  ULEA UR6, UR46, UR44, 0x3 ;  /* 0x0000002c2e067291 */ /* 0x000fe2000f8e18ff */
[----:B------:R-:W-:-:S04]  /*be50*/  DEPBAR.LE SB0, 0x0 ;  /* 0x000080000000791a */ /* 0x000fc80000000000 */
[----:B------:R-:W-:-:S04]  /*be60*/  UIADD3 UR6, UPT, UPT, UR6, 0xc0, URZ ;  /* 0x000000c006067890 */ /* 0x000fc8000fffe0ff */
[----:B------:R-:W-:-:S09]  /*be70*/  UPRMT UR6, UR47, 0x654, UR6 ;  /* 0x000006542f067896 */ /* 0x000fd20008000006 */
[----:B------:R-:W-:Y:S01]  /*be80*/  SYNCS.ARRIVE.TRANS64.RED.A1T0 RZ, [UR6], RZ ;  /* 0x000000ffffff79a7 */ /* 0x000fe20008100406 */
[----:B------:R-:W-:Y:S05]  /*be90*/  EXIT ;  /* 0x000000000000794d */ /* 0x000fea0003800000 */
.L_x_25:
[----:B---3--:R3:W4:Y:S02]  /*bea0*/  SYNCS.PHASECHK.TRANS64.TRYWAIT P0, [R3+URZ+0x140], R2 ;  /* 0x00014002030075a7 */ /* 0x00872400080011ff */
[----:B----4-:R-:W-:Y:S05]  /*beb0*/  @!P0 NANOSLEEP.SYNCS 0x989680 ;  /* 0x009896800000895d */ /* 0x010fea0003900000 */
[----:B------:R-:W4:Y:S02]  /*bec0*/  @!P0 SYNCS.PHASECHK.TRANS64 P0, [R3+URZ+0x140], R2 ;  /* 0x00014002030085a7 */ /* 0x000f2400080010ff */
[----:B----4-:R-:W-:Y:S05]  /*bed0*/  @!P0 BRA `(.L_x_25) ;  /* 0xfffffffc00f08947 */ /* 0x010fea000383ffff */
[----:B------:R-:W-:Y:S05]  /*bee0*/  BRA `(.L_x_154) ;  /* 0xffffff5c00587947 */ /* 0x000fea000383ffff */
.L_x_28:
[----:B--2---:R-:W-:-:S07]  /*bef0*/  MOV R0, UR33 ;  /* 0x0000002100007c02 */ /* 0x004fce0008000f00 */
.L_x_155:
[----:B--2---:R2:W3:Y:S02]  /*bf00*/  SYNCS.PHASECHK.TRANS64.TRYWAIT P0, [R0+URZ+0x50], R3 ;  /* 0x00005003000075a7 */ /* 0x0044e400080011ff */
[----:B---3--:R-:W-:Y:S05]  /*bf10*/  @!P0 NANOSLEEP.SYNCS 0x989680 ;  /* 0x009896800000895d */ /* 0x008fea0003900000 */
[----:B------:R-:W3:Y:S02]  /*bf20*/  @!P0 SYNCS.PHASECHK.TRANS64 P0, [R0+URZ+0x50], R3 ;  /* 0x00005003000085a7 */ /* 0x000ee400080010ff */
[----:B---3--:R-:W-:Y:S05]  /*bf30*/  @!P0 BRA `(.L_x_155) ;  /* 0xfffffffc00f08947 */ /* 0x008fea000383ffff */
[----:B------:R-:W-:Y:S05]  /*bf40*/  BRA `(.L_x_27) ;  /* 0xffffff5c00b07947 */ /* 0x000fea000383ffff */
.L_x_35:
[----:B-1----:R-:W-:-:S07]  /*bf50*/  MOV R0, UR17 ;  /* 0x0000001100007c02 */ /* 0x002fce0008000f00 */
.L_x_156:
[----:B-1----:R1:W2:Y:S02]  /*bf60*/  SYNCS.PHASECHK.TRANS64.TRYWAIT P0, [R0+URZ+0x50], R3 ;  /* 0x00005003000075a7 */ /* 0x0022a400080011ff */
[----:B--2---:R-:W-:Y:S05]  /*bf70*/  @!P0 NANOSLEEP.SYNCS 0x989680 ;  /* 0x009896800000895d */ /* 0x004fea0003900000 */
[----:B------:R-:W2:Y:S02]  /*bf80*/  @!P0 SYNCS.PHASECHK.TRANS64 P0, [R0+URZ+0x50], R3 ;  /* 0x00005003000085a7 */ /* 0x000ea400080010ff */
[----:B--2---:R-:W-:Y:S05]  /*bf90*/  @!P0 BRA `(.L_x_156) ;  /* 0xfffffffc00f08947 */ /* 0x004fea000383ffff */
[----:B------:R-:W-:Y:S05]  /*bfa0*/  BRA `(.L_x_34) ;  /* 0xffffff6000807947 */ /* 0x000fea000383ffff */
.L_x_40:
[----:B-1----:R1:W2:Y:S02]  /*bfb0*/  SYNCS.PHASECHK.TRANS64.TRYWAIT P0, [R3+URZ+0xf0], R0 ;  /* 0x0000f000030075a7 */ /* 0x0022a400080011ff */
[----:B--2---:R-:W-:Y:S05]  /*bfc0*/  @!P0 NANOSLEEP.SYNCS 0x989680 ;  /* 0x009896800000895d */ /* 0x004fea0003900000 */
[----:B------:R-:W2:Y:S02]  /*bfd0*/  @!P0 SYNCS.PHASECHK.TRANS64 P0, [R3+URZ+0xf0], R0 ;  /* 0x0000f000030085a7 */ /* 0x000ea400080010ff */
[----:B--2---:R-:W-:Y:S05]  /*bfe0*/  @!P0 BRA `(.L_x_40) ;  /* 0xfffffffc00f08947 */ /* 0x004fea000383ffff */
[----:B------:R-:W-:Y:S05]  /*bff0*/  BRA `(.L_x_157) ;  /* 0xffffff6400387947 */ /* 0x000fea000383ffff */
.L_x_44:
[----:B-1----:R-:W-:-:S07]  /*c000*/  MOV R0, UR4 ;  /* 0x0000000400007c02 */ /* 0x002fce0008000f00 */
.L_x_158:
[----:B-1----:R1:W2:Y:S02]  /*c010*/  SYNCS.PHASECHK.TRANS64.TRYWAIT P0, [R0+URZ], R3 ;  /* 0x00000003000075a7 */ /* 0x0022a400080011ff */
[----:B--2---:R-:W-:Y:S05]  /*c020*/  @!P0 NANOSLEEP.SYNCS 0x989680 ;  /* 0x009896800000895d */ /* 0x004fea0003900000 */
[----:B------:R-:W2:Y:S02]  /*c030*/  @!P0 SYNCS.PHASECHK.TRANS64 P0, [R0+URZ], R3 ;  /* 0x00000003000085a7 */ /* 0x000ea400080010ff */
[----:B--2---:R-:W-:Y:S05]  /*c040*/  @!P0 BRA `(.L_x_158) ;  /* 0xfffffffc00f08947 */ /* 0x004fea000383ffff */
[----:B------:R-:W-:Y:S05]  /*c050*/  BRA `(.L_x_159) ;  /* 0xffffff6800e07947 */ /* 0x000fea000383ffff */
.L_x_45:
[----:B------:R-:W-:-:S07]  /*c060*/  MOV R0, UR5 ;  /* 0x0000000500007c02 */ /* 0x000fce0008000f00 */
.L_x_160:
[----:B-1----:R1:W2:Y:S02]  /*c070*/  SYNCS.PHASECHK.TRANS64.TRYWAIT P0, [R0+URZ], R3 ;  /* 0x00000003000075a7 */ /* 0x0022a400080011ff */
[----:B--2---:R-:W-:Y:S05]  /*c080*/  @!P0 NANOSLEEP.SYNCS 0x989680 ;  /* 0x009896800000895d */ /* 0x004fea0003900000 */
[----:B------:R-:W2:Y:S02]  /*c090*/  @!P0 SYNCS.PHASECHK.TRANS64 P0, [R0+URZ], R3 ;  /* 0x00000003000085a7 */ /* 0x000ea400080010ff */
[----:B--2---:R-:W-:Y:S05]  /*c0a0*/  @!P0 BRA `(.L_x_160) ;  /* 0xfffffffc00f08947 */ /* 0x004fea000383ffff */
[----:B------:R-:W-:Y:S05]  /*c0b0*/  BRA `(.L_x_161) ;  /* 0xffffff6800ec7947 */ /* 0x000fea000383ffff */
.L_x_46:
[----:B------:R-:W-:-:S07]  /*c0c0*/  MOV R0, UR5 ;  /* 0x0000000500007c02 */ /* 0x000fce0008000f00 */
.L_x_162:
[----:B-1----:R1:W2:Y:S02]  /*c0d0*/  SYNCS.PHASECHK.TRANS64.TRYWAIT P0, [R0+URZ], R3 ;  /* 0x00000003000075a7 */ /* 0x0022a400080011ff */
[----:B--2---:R-:W-:Y:S05]  /*c0e0*/  @!P0 NANOSLEEP.SYNCS 0x989680 ;  /* 0x009896800000895d */ /* 0x004fea0003900000 */
[----:B------:R-:W2:Y:S02]  /*c0f0*/  @!P0 SYNCS.PHASECHK.TRANS64 P0, [R0+URZ], R3 ;  /* 0x00000003000085a7 */ /* 0x000ea400080010ff */
[----:B--2---:R-:W-:Y:S05]  /*c100*/  @!P0 BRA `(.L_x_162) ;  /* 0xfffffffc00f08947 */ /* 0x004fea000383ffff */
[----:B------:R-:W-:Y:S05]  /*c110*/  BRA `(.L_x_163) ;  /* 0xffffff6800f87947 */ /* 0x000fea000383ffff */
.L_x_47:
[----:B------:R-:W-:-:S07]  /*c120*/  MOV R0, UR5 ;  /* 0x0000000500007c02 */ /* 0x000fce0008000f00 */
.L_x_164:
[----:B-1----:R1:W2:Y:S02]  /*c130*/  SYNCS.PHASECHK.TRANS64.TRYWAIT P0, [R0+URZ], R3 ;  /* 0x00000003000075a7 */ /* 0x0022a400080011ff */
[----:B--2---:R-:W-:Y:S05]  /*c140*/  @!P0 NANOSLEEP.SYNCS 0x989680 ;  /* 0x009896800000895d */ /* 0x004fea0003900000 */
[----:B------:R-:W2:Y:S02]  /*c150*/  @!P0 SYNCS.PHASECHK.TRANS64 P0, [R0+URZ], R3 ;  /* 0x00000003000085a7 */ /* 0x000ea400080010ff */
[----:B--2---:R-:W-:Y:S05]  /*c160*/  @!P0 BRA `(.L_x_164) ;  /* 0xfffffffc00f08947 */ /* 0x004fea000383ffff */
[----:B------:R-:W-:Y:S05]  /*c170*/  BRA `(.L_x_165) ;  /* 0xffffff6c00047947 */ /* 0x000fea000383ffff */
.L_x_48:
[----:B------:R-:W-:-:S07]  /*c180*/  MOV R0, UR5 ;  /* 0x0000000500007c02 */ /* 0x000fce0008000f00 */
.L_x_166:
[----:B-1----:R1:W2:Y:S02]  /*c190*/  SYNCS.PHASECHK.TRANS64.TRYWAIT P0, [R0+URZ], R3 ;  /* 0x00000003000075a7 */ /* 0x0022a400080011ff */
[----:B--2---:R-:W-:Y:S05]  /*c1a0*/  @!P0 NANOSLEEP.SYNCS 0x989680 ;  /* 0x009896800000895d */ /* 0x004fea0003900000 */
[----:B------:R-:W2:Y:S02]  /*c1b0*/  @!P0 SYNCS.PHASECHK.TRANS64 P0, [R0+URZ], R3 ;  /* 0x00000003000085a7 */ /* 0x000ea400080010ff */
[----:B--2---:R-:W-:Y:S05]  /*c1c0*/  @!P0 BRA `(.L_x_166) ;  /* 0xfffffffc00f08947 */ /* 0x004fea000383ffff */
[----:B------:R-:W-:Y:S05]  /*c1d0*/  BRA `(.L_x_167) ;  /* 0xffffff6c00107947 */ /* 0x000fea000383ffff */
.L_x_49:
[----:B------:R-:W-:-:S07]  /*c1e0*/  MOV R0, UR5 ;  /* 0x0000000500007c02 */ /* 0x000fce0008000f00 */
.L_x_168:
[----:B-1----:R1:W2:Y:S02]  /*c1f0*/  SYNCS.PHASECHK.TRANS64.TRYWAIT P0, [R0+URZ], R3 ;  /* 0x00000003000075a7 */ /* 0x0022a400080011ff */
[----:B--2---:R-:W-:Y:S05]  /*c200*/  @!P0 NANOSLEEP.SYNCS 0x989680 ;  /* 0x009896800000895d */ /* 0x004fea0003900000 */
[----:B------:R-:W2:Y:S02]  /*c210*/  @!P0 SYNCS.PHASECHK.TRANS64 P0, [R0+URZ], R3 ;  /* 0x00000003000085a7 */ /* 0x000ea400080010ff */
[----:B--2---:R-:W-:Y:S05]  /*c220*/  @!P0 BRA `(.L_x_168) ;  /* 0xfffffffc00f08947 */ /* 0x004fea000383ffff */
[----:B------:R-:W-:Y:S05]  /*c230*/  BRA `(.L_x_169) ;  /* 0xffffff6c001c7947 */ /* 0x000fea000383ffff */
.L_x_50:
[----:B------:R-:W-:-:S07]  /*c240*/  MOV R0, UR5 ;  /* 0x0000000500007c02 */ /* 0x000fce0008000f00 */
.L_x_170:
[----:B-1----:R1:W2:Y:S02]  /*c250*/  SYNCS.PHASECHK.TRANS64.TRYWAIT P0, [R0+URZ], R3 ;  /* 0x00000003000075a7 */ /* 0x0022a400080011ff */
[----:B--2---:R-:W-:Y:S05]  /*c260*/  @!P0 NANOSLEEP.SYNCS 0x989680 ;  /* 0x009896800000895d */ /* 0x004fea0003900000 */
[----:B------:R-:W2:Y:S02]  /*c270*/  @!P0 SYNCS.PHASECHK.TRANS64 P0, [R0+URZ], R3 ;  /* 0x00000003000085a7 */ /* 0x000ea400080010ff */
[----:B--2---:R-:W-:Y:S05]  /*c280*/  @!P0 BRA `(.L_x_170) ;  /* 0xfffffffc00f08947 */ /* 0x004fea000383ffff */
[----:B------:R-:W-:Y:S05]  /*c290*/  BRA `(.L_x_171) ;  /* 0xffffff6c00287947 */ /* 0x000fea000383ffff */
.L_x_51:
[----:B------:R-:W-:-:S07]  /*c2a0*/  MOV R0, UR5 ;  /* 0x0000000500007c02 */ /* 0x000fce0008000f00 */
.L_x_172:
[----:B-1----:R1:W2:Y:S02]  /*c2b0*/  SYNCS.PHASECHK.TRANS64.TRYWAIT P0, [R0+URZ], R3 ;  /* 0x00000003000075a7 */ /* 0x0022a400080011ff */
[----:B--2---:R-:W-:Y:S05]  /*c2c0*/  @!P0 NANOSLEEP.SYNCS 0x989680 ;  /* 0x009896800000895d */ /* 0x004fea0003900000 */
[----:B------:R-:W2:Y:S02]  /*c2d0*/  @!P0 SYNCS.PHASECHK.TRANS64 P0, [R0+URZ], R3 ;  /* 0x00000003000085a7 */ /* 0x000ea400080010ff */
[----:B--2---:R-:W-:Y:S05]  /*c2e0*/  @!P0 BRA `(.L_x_172) ;  /* 0xfffffffc00f08947 */ /* 0x004fea000383ffff */
[----:B------:R-:W-:Y:S05]  /*c2f0*/  BRA `(.L_x_173) ;  /* 0xffffff6c00347947 */ /* 0x000fea000383ffff */
.L_x_52:
[----:B------:R-:W-:-:S07]  /*c300*/  MOV R0, UR5 ;  /* 0x0000000500007c02 */ /* 0x000fce0008000f00 */
.L_x_174:
[----:B-1----:R1:W2:Y:S02]  /*c310*/  SYNCS.PHASECHK.TRANS64.TRYWAIT P0, [R0+URZ], R3 ;  /* 0x00000003000075a7 */ /* 0x0022a400080011ff */
[----:B--2---:R-:W-:Y:S05]  /*c320*/  @!P0 NANOSLEEP.SYNCS 0x989680 ;  /* 0x009896800000895d */ /* 0x004fea0003900000 */
[----:B------:R-:W2:Y:S02]  /*c330*/  @!P0 SYNCS.PHASECHK.TRANS64 P0, [R0+URZ], R3 ;  /* 0x00000003000085a7 */ /* 0x000ea400080010ff */
[----:B--2---:R-:W-:Y:S05]  /*c340*/  @!P0 BRA `(.L_x_174) ;  /* 0xfffffffc00f08947 */ /* 0x004fea000383ffff */
[----:B------:R-:W-:Y:S05]  /*c350*/  BRA `(.L_x_175) ;  /* 0xffffff6c00407947 */ /* 0x000fea000383ffff */
.L_x_55:
[----:B--2---:R2:W3:Y:S02]  /*c360*/  SYNCS.PHASECHK.TRANS64.TRYWAIT P0, [R2+URZ+0x130], R5 ;  /* 0x00013005020075a7 */ /* 0x0044e400080011ff */
[----:B---3--:R-:W-:Y:S05]  /*c370*/  @!P0 NANOSLEEP.SYNCS 0x989680 ;  /* 0x009896800000895d */ /* 0x008fea0003900000 */
[----:B------:R-:W3:Y:S02]  /*c380*/  @!P0 SYNCS.PHASECHK.TRANS64 P0, [R2+URZ+0x130], R5 ;  /* 0x00013005020085a7 */ /* 0x000ee400080010ff */
[----:B---3--:R-:W-:Y:S05]  /*c390*/  @!P0 BRA `(.L_x_55) ;  /* 0xfffffffc00f08947 */ /* 0x008fea000383ffff */
[----:B------:R-:W-:Y:S05]  /*c3a0*/  BRA `(.L_x_176) ;  /* 0xffffff6c009c7947 */ /* 0x000fea000383ffff */
.L_x_56:
[----:B------:R-:W-:-:S07]  /*c3b0*/  MOV R2, UR4 ;  /* 0x0000000400027c02 */ /* 0x000fce0008000f00 */
.L_x_177:
[----:B--2---:R2:W3:Y:S02]  /*c3c0*/  SYNCS.PHASECHK.TRANS64.TRYWAIT P0, [R2+URZ+0x100], R5 ;  /* 0x00010005020075a7 */ /* 0x0044e400080011ff */
[----:B---3--:R-:W-:Y:S05]  /*c3d0*/  @!P0 NANOSLEEP.SYNCS 0x989680 ;  /* 0x009896800000895d */ /* 0x008fea0003900000 */
[----:B------:R-:W3:Y:S02]  /*c3e0*/  @!P0 SYNCS.PHASECHK.TRANS64 P0, [R2+URZ+0x100], R5 ;  /* 0x00010005020085a7 */ /* 0x000ee400080010ff */
[----:B---3--:R-:W-:Y:S05]  /*c3f0*/  @!P0 BRA `(.L_x_177) ;  /* 0xfffffffc00f08947 */ /* 0x008fea000383ffff */
[----:B------:R-:W-:Y:S05]  /*c400*/  BRA `(.L_x_178) ;  /* 0xffffff6c00ac7947 */ /* 0x000fea000383ffff */
.L_x_57:
[----:B--2---:R2:W3:Y:S02]  /*c410*/  SYNCS.PHASECHK.TRANS64.TRYWAIT P1, [R2+URZ+0xf0], R5 ;  /* 0x0000f005020075a7 */ /* 0x0044e400080211ff */
[----:B---3--:R-:W-:Y:S05]  /*c420*/  @!P1 NANOSLEEP.SYNCS 0x989680 ;  /* 0x009896800000995d */ /* 0x008fea0003900000 */
[----:B------:R-:W3:Y:S02]  /*c430*/  @!P1 SYNCS.PHASECHK.TRANS64 P1, [R2+URZ+0xf0], R5 ;  /* 0x0000f005020095a7 */ /* 0x000ee400080210ff */
[----:B---3--:R-:W-:Y:S05]  /*c440*/  @!P1 BRA `(.L_x_57) ;  /* 0xfffffffc00f09947 */ /* 0x008fea000383ffff */
[----:B------:R-:W-:Y:S05]  /*c450*/  BRA `(.L_x_179) ;  /* 0xffffff6c00dc7947 */ /* 0x000fea000383ffff */
.L_x_60:
[----:B------:R-:W-:-:S07]  /*c460*/  MOV R0, UR4 ;  /* 0x0000000400007c02 */ /* 0x000fce0008000f00 */
.L_x_180:
[----:B--2---:R2:W3:Y:S02]  /*c470*/  SYNCS.PHASECHK.TRANS64.TRYWAIT P0, [R0+URZ+0x100], R3 ;  /* 0x00010003000075a7 */ /* 0x0044e400080011ff */
[----:B---3--:R-:W-:Y:S05]  /*c480*/  @!P0 NANOSLEEP.SYNCS 0x989680 ;  /* 0x009896800000895d */ /* 0x008fea0003900000 */
[----:B------:R-:W3:Y:S02]  /*c490*/  @!P0 SYNCS.PHASECHK.TRANS64 P0, [R0+URZ+0x100], R3 ;  /* 0x00010003000085a7 */ /* 0x000ee400080010ff */
[----:B---3--:R-:W-:Y:S05]  /*c4a0*/  @!P0 BRA `(.L_x_180) ;  /* 0xfffffffc00f08947 */ /* 0x008fea000383ffff */
[----:B------:R-:W-:Y:S05]  /*c4b0*/  BRA `(.L_x_59) ;  /* 0xffffff7000307947 */ /* 0x000fea000383ffff */
.L_x_69:
[----:B--2---:R-:W-:-:S04]  /*c4c0*/  MOV R0, UR5 ;  /* 0x0000000500007c02 */ /* 0x004fc80008000f00 */
[----:B------:R2:W3:Y:S03]  /*c4d0*/  SYNCS.PHASECHK.TRANS64.TRYWAIT P0, [R0+URZ+0x8], R7 ;  /* 0x00000807000075a7 */ /* 0x0004e600080011ff */
[----:B---3--:R-:W-:Y:S05]  /*c4e0*/  @!P0 NANOSLEEP.SYNCS 0x989680 ;  /* 0x009896800000895d */ /* 0x008fea0003900000 */
[----:B------:R-:W3:Y:S02]  /*c4f0*/  @!P0 SYNCS.PHASECHK.TRANS64 P0, [R0+URZ+0x8], R7 ;  /* 0x00000807000085a7 */ /* 0x000ee400080010ff */
[----:B---3--:R-:W-:Y:S05]  /*c500*/  @!P0 BRA `(.L_x_69) ;  /* 0xfffffffc00ec8947 */ /* 0x008fea000383ffff */
[----:B------:R-:W-:Y:S05]  /*c510*/  BRA `(.L_x_68) ;  /* 0xffffff7000e47947 */ /* 0x000fea000383ffff */
.L_x_71:
[----:B------:R-:W-:Y:S01]  /*c520*/  BSSY B0, `(.L_x_181) ;  /* 0x0000006000007945 */ /* 0x000fe20003800000 */
[----:B------:R-:W-:-:S07]  /*c530*/  MOV R15, 0xffffffff ;  /* 0xffffffff000f7802 */ /* 0x000fce0000000f00 */
[----:B-12--5:R-:W-:Y:S05]  /*c540*/  WARPSYNC.COLLECTIVE R15, `(.L_x_182) ;  /* 0x000000000f0c7348 */ /* 0x026fea0003c00000 */
[----:B------:R-:W-:Y:S02]  /*c550*/  ELECT P6, UR79, PT ;  /* 0x00000000004f782f */ /* 0x000fe400038c0000 */
[----:B------:R-:W-:Y:S01]  /*c560*/  MOV R14, UR79 ;  /* 0x0000004f000e7c02 */ /* 0x000fe20008000f00 */
[----:B-12--5:R-:W-:Y:S10]  /*c570*/  ENDCOLLECTIVE ;  /* 0x000000000000791b */ /* 0x026ff40003800000 */
.L_x_182:
[----:B------:R-:W-:Y:S05]  /*c580*/  BSYNC B0 ;  /* 0x0000000000007941 */ /* 0x000fea0003800000 */
.L_x_181:
[----:B------:R-:W-:Y:S05]  /*c590*/  BRA `(.L_x_183) ;  /* 0xffffff7400147947 */ /* 0x000fea000383ffff */
.L_x_73:
[----:B--2---:R-:W-:-:S04]  /*c5a0*/  MOV R0, UR5 ;  /* 0x0000000500007c02 */ /* 0x004fc80008000f00 */
[----:B------:R2:W3:Y:S03]  /*c5b0*/  SYNCS.PHASECHK.TRANS64.TRYWAIT P0, [R0+URZ+0x8], R5 ;  /* 0x00000805000075a7 */ /* 0x0004e600080011ff */
[----:B---3--:R-:W-:Y:S05]  /*c5c0*/  @!P0 NANOSLEEP.SYNCS 0x989680 ;  /* 0x009896800000895d */ /* 0x008fea0003900000 */
[----:B------:R-:W3:Y:S02]  /*c5d0*/  @!P0 SYNCS.PHASECHK.TRANS64 P0, [R0+URZ+0x8], R5 ;  /* 0x00000805000085a7 */ /* 0x000ee400080010ff */
[----:B---3--:R-:W-:Y:S05]  /*c5e0*/  @!P0 BRA `(.L_x_73) ;  /* 0xfffffffc00ec8947 */ /* 0x008fea000383ffff */
[----:B------:R-:W-:Y:S05]  /*c5f0*/  BRA `(.L_x_72) ;  /* 0xffffff7400187947 */ /* 0x000fea000383ffff */
.L_x_74:
[----:B-1----:R1:W2:Y:S02]  /*c600*/  SYNCS.PHASECHK.TRANS64.TRYWAIT P0, [R0+URZ+0xf0], R5 ;  /* 0x0000f005000075a7 */ /* 0x0022a400080011ff */
[----:B--2---:R-:W-:Y:S05]  /*c610*/  @!P0 NANOSLEEP.SYNCS 0x989680 ;  /* 0x009896800000895d */ /* 0x004fea0003900000 */
[----:B------:R-:W2:Y:S02]  /*c620*/  @!P0 SYNCS.PHASECHK.TRANS64 P0, [R0+URZ+0xf0], R5 ;  /* 0x0000f005000085a7 */ /* 0x000ea400080010ff */
[----:B--2---:R-:W-:Y:S05]  /*c630*/  @!P0 BRA `(.L_x_74) ;  /* 0xfffffffc00f08947 */ /* 0x004fea000383ffff */
[----:B------:R-:W-:Y:S05]  /*c640*/  BRA `(.L_x_184) ;  /* 0xffffff7400f47947 */ /* 0x000fea000383ffff */
.L_x_76:
[----:B------:R-:W-:-:S07]  /*c650*/  MOV R0, UR23 ;  /* 0x0000001700007c02 */ /* 0x000fce0008000f00 */
.L_x_185:
[----:B-1----:R1:W2:Y:S02]  /*c660*/  SYNCS.PHASECHK.TRANS64.TRYWAIT P0, [R0+URZ+0x120], R5 ;  /* 0x00012005000075a7 */ /* 0x0022a400080011ff */
[----:B--2---:R-:W-:Y:S05]  /*c670*/  @!P0 NANOSLEEP.SYNCS 0x989680 ;  /* 0x009896800000895d */ /* 0x004fea0003900000 */
[----:B------:R-:W2:Y:S02]  /*c680*/  @!P0 SYNCS.PHASECHK.TRANS64 P0, [R0+URZ+0x120], R5 ;  /* 0x00012005000085a7 */ /* 0x000ea400080010ff */
[----:B--2---:R-:W-:Y:S05]  /*c690*/  @!P0 BRA `(.L_x_185) ;  /* 0xfffffffc00f08947 */ /* 0x004fea000383ffff */
[----:B------:R-:W-:Y:S05]  /*c6a0*/  BRA `(.L_x_186) ;  /* 0xffffff7800407947 */ /* 0x000fea000383ffff */
.L_x_79:
[----:B------:R-:W-:Y:S07]  /*c6b0*/  MOV R0, UR5 ;  /* 0x0000000500007c02 */ /* 0x000fee0008000f00 */
.L_x_187:
[----:B-1----:R1:W2:Y:S02]  /*c6c0*/  SYNCS.PHASECHK.TRANS64.TRYWAIT P0, [R0+URZ], R5 ;  /* 0x00000005000075a7 */ /* 0x0022a400080011ff */
[----:B--2---:R-:W-:Y:S05]  /*c6d0*/  @!P0 NANOSLEEP.SYNCS 0x989680 ;  /* 0x009896800000895d */ /* 0x004fea0003900000 */
[----:B------:R-:W2:Y:S02]  /*c6e0*/  @!P0 SYNCS.PHASECHK.TRANS64 P0, [R0+URZ], R5 ;  /* 0x00000005000085a7 */ /* 0x000ea400080010ff */
[----:B--2---:R-:W-:Y:S05]  /*c6f0*/  @!P0 BRA `(.L_x_187) ;  /* 0xfffffffc00f08947 */ /* 0x004fea000383ffff */
[----:B------:R-:W-:Y:S05]  /*c700*/  BRA `(.L_x_78) ;  /* 0xffffff7800547947 */ /* 0x000fea000383ffff */
.L_x_83:
[----:B-1----:R-:W-:-:S07]  /*c710*/  MOV R0, UR4 ;  /* 0x0000000400007c02 */ /* 0x002fce0008000f00 */
.L_x_188:
[----:B-1----:R1:W2:Y:S02]  /*c720*/  SYNCS.PHASECHK.TRANS64.TRYWAIT P0, [R0+URZ], R3 ;  /* 0x00000003000075a7 */ /* 0x0022a400080011ff */
[----:B--2---:R-:W-:Y:S05]  /*c730*/  @!P0 NANOSLEEP.SYNCS 0x989680 ;  /* 0x009896800000895d */ /* 0x004fea0003900000 */
[----:B------:R-:W2:Y:S02]  /*c740*/  @!P0 SYNCS.PHASECHK.TRANS64 P0, [R0+URZ], R3 ;  /* 0x00000003000085a7 */ /* 0x000ea400080010ff */
[----:B--2---:R-:W-:Y:S05]  /*c750*/  @!P0 BRA `(.L_x_188) ;  /* 0xfffffffc00f08947 */ /* 0x004fea000383ffff */
[----:B------:R-:W-:Y:S05]  /*c760*/  BRA `(.L_x_189) ;  /* 0xffffff7c00207947 */ /* 0x000fea000383ffff */
.L_x_86:
[----:B------:R-:W-:-:S07]  /*c770*/  MOV R0, UR17 ;  /* 0x0000001100007c02 */ /* 0x000fce0008000f00 */
.L_x_190:
[----:B-1----:R1:W2:Y:S02]  /*c780*/  SYNCS.PHASECHK.TRANS64.TRYWAIT P1, [R0+URZ+0x150], R3 ;  /* 0x00015003000075a7 */ /* 0x0022a400080211ff */
[----:B--2---:R-:W-:Y:S05]  /*c790*/  @!P1 NANOSLEEP.SYNCS 0x989680 ;  /* 0x009896800000995d */ /* 0x004fea0003900000 */
[----:B------:R-:W2:Y:S02]  /*c7a0*/  @!P1 SYNCS.PHASECHK.TRANS64 P1, [R0+URZ+0x150], R3 ;  /* 0x00015003000095a7 */ /* 0x000ea400080210ff */
[----:B--2---:R-:W-:Y:S05]  /*c7b0*/  @!P1 BRA `(.L_x_190) ;  /* 0xfffffffc00f09947 */ /* 0x004fea000383ffff */
[----:B------:R-:W-:Y:S05]  /*c7c0*/  BRA `(.L_x_191) ;  /* 0xffffff7c006c7947 */ /* 0x000fea000383ffff */
.L_x_91:
[----:B---3--:R3:W4:Y:S02]  /*c7d0*/  SYNCS.PHASECHK.TRANS64.TRYWAIT P0, [R12+URZ+0xf0], R9 ;  /* 0x0000f0090c0075a7 */ /* 0x00872400080011ff */
[----:B----4-:R-:W-:Y:S05]  /*c7e0*/  @!P0 NANOSLEEP.SYNCS 0x989680 ;  /* 0x009896800000895d */ /* 0x010fea0003900000 */
[----:B------:R-:W4:Y:S02]  /*c7f0*/  @!P0 SYNCS.PHASECHK.TRANS64 P0, [R12+URZ+0xf0], R9 ;  /* 0x0000f0090c0085a7 */ /* 0x000f2400080010ff */
[----:B----4-:R-:W-:Y:S05]  /*c800*/  @!P0 BRA `(.L_x_91) ;  /* 0xfffffffc00f08947 */ /* 0x010fea000383ffff */
[----:B------:R-:W-:Y:S05]  /*c810*/  BRA `(.L_x_192) ;  /* 0xffffff8000947947 */ /* 0x000fea000383ffff */
.L_x_94:
[----:B------:R-:W-:Y:S07]  /*c820*/  MOV R0, UR21 ;  /* 0x0000001500007c02 */ /* 0x000fee0008000f00 */
.L_x_193:
[----:B-1----:R1:W3:Y:S02]  /*c830*/  SYNCS.PHASECHK.TRANS64.TRYWAIT P2, [R0+URZ+0xe8], R11 ;  /* 0x0000e80b000075a7 */ /* 0x0022e400080411ff */
[----:B---3--:R-:W-:Y:S05]  /*c840*/  @!P2 NANOSLEEP.SYNCS 0x989680 ;  /* 0x009896800000a95d */ /* 0x008fea0003900000 */
[----:B------:R-:W3:Y:S02]  /*c850*/  @!P2 SYNCS.PHASECHK.TRANS64 P2, [R0+URZ+0xe8], R11 ;  /* 0x0000e80b0000a5a7 */ /* 0x000ee400080410ff */
[----:B---3--:R-:W-:Y:S05]  /*c860*/  @!P2 BRA `(.L_x_193) ;  /* 0xfffffffc00f0a947 */ /* 0x008fea000383ffff */
[----:B------:R-:W-:Y:S05]  /*c870*/  BRA `(.L_x_93) ;  /* 0xffffff8400fc7947 */ /* 0x000fea000383ffff */
.L_x_97:
[----:B---3--:R-:W-:Y:S07]  /*c880*/  MOV R0, UR21 ;  /* 0x0000001500007c02 */ /* 0x008fee0008000f00 */
.L_x_194:
[----:B-1----:R1:W3:Y:S02]  /*c890*/  SYNCS.PHASECHK.TRANS64.TRYWAIT P0, [R0+URZ+0xc0], R9 ;  /* 0x0000c009000075a7 */ /* 0x0022e400080011ff */
[----:B---3--:R-:W-:Y:S05]  /*c8a0*/  @!P0 NANOSLEEP.SYNCS 0x989680 ;  /* 0x009896800000895d */ /* 0x008fea0003900000 */
[----:B------:R-:W3:Y:S02]  /*c8b0*/  @!P0 SYNCS.PHASECHK.TRANS64 P0, [R0+URZ+0xc0], R9 ;  /* 0x0000c009000085a7 */ /* 0x000ee400080010ff */
[----:B---3--:R-:W-:Y:S05]  /*c8c0*/  @!P0 BRA `(.L_x_194) ;  /* 0xfffffffc00f08947 */ /* 0x008fea000383ffff */
[----:B------:R-:W-:Y:S05]  /*c8d0*/  BRA `(.L_x_195) ;  /* 0xffffff8800587947 */ /* 0x000fea000383ffff */
.L_x_98:
[----:B------:R-:W-:Y:S07]  /*c8e0*/  MOV R0, UR21 ;  /* 0x0000001500007c02 */ /* 0x000fee0008000f00 */
.L_x_196:
[----:B-1----:R1:W3:Y:S02]  /*c8f0*/  SYNCS.PHASECHK.TRANS64.TRYWAIT P0, [R0+URZ+0xc8], R9 ;  /* 0x0000c809000075a7 */ /* 0x0022e400080011ff */
[----:B---3--:R-:W-:Y:S05]  /*c900*/  @!P0 NANOSLEEP.SYNCS 0x989680 ;  /* 0x009896800000895d */ /* 0x008fea0003900000 */
[----:B------:R-:W3:Y:S02]  /*c910*/  @!P0 SYNCS.PHASECHK.TRANS64 P0, [R0+URZ+0xc8], R9 ;  /* 0x0000c809000085a7 */ /* 0x000ee400080010ff */
[----:B---3--:R-:W-:Y:S05]  /*c920*/  @!P0 BRA `(.L_x_196) ;  /* 0xfffffffc00f08947 */ /* 0x008fea000383ffff */
[----:B------:R-:W-:Y:S05]  /*c930*/  BRA `(.L_x_197) ;  /* 0xffffff8800947947 */ /* 0x000fea000383ffff */
.L_x_99:
[----:B------:R-:W-:Y:S07]  /*c940*/  MOV R0, UR21 ;  /* 0x0000001500007c02 */ /* 0x000fee0008000f00 */
.L_x_198:
[----:B-1----:R1:W3:Y:S02]  /*c950*/  SYNCS.PHASECHK.TRANS64.TRYWAIT P0, [R0+URZ+0xd0], R9 ;  /* 0x0000d009000075a7 */ /* 0x0022e400080011ff */
[----:B---3--:R-:W-:Y:S05]  /*c960*/  @!P0 NANOSLEEP.SYNCS 0x989680 ;  /* 0x009896800000895d */ /* 0x008fea0003900000 */
[----:B------:R-:W3:Y:S02]  /*c970*/  @!P0 SYNCS.PHASECHK.TRANS64 P0, [R0+URZ+0xd0], R9 ;  /* 0x0000d009000085a7 */ /* 0x000ee400080010ff */
[----:B---3--:R-:W-:Y:S05]  /*c980*/  @!P0 BRA `(.L_x_198) ;  /* 0xfffffffc00f08947 */ /* 0x008fea000383ffff */
[----:B------:R-:W-:Y:S05]  /*c990*/  BRA `(.L_x_199) ;  /* 0xffffff8800dc7947 */ /* 0x000fea000383ffff */
.L_x_100:
[----:B------:R-:W-:Y:S07]  /*c9a0*/  MOV R0, UR21 ;  /* 0x0000001500007c02 */ /* 0x000fee0008000f00 */
.L_x_200:
[----:B-1----:R1:W3:Y:S02]  /*c9b0*/  SYNCS.PHASECHK.TRANS64.TRYWAIT P0, [R0+URZ+0xd8], R9 ;  /* 0x0000d809000075a7 */ /* 0x0022e400080011ff */
[----:B---3--:R-:W-:Y:S05]  /*c9c0*/  @!P0 NANOSLEEP.SYNCS 0x989680 ;  /* 0x009896800000895d */ /* 0x008fea0003900000 */
[----:B------:R-:W3:Y:S02]  /*c9d0*/  @!P0 SYNCS.PHASECHK.TRANS64 P0, [R0+URZ+0xd8], R9 ;  /* 0x0000d809000085a7 */ /* 0x000ee400080010ff */
[----:B---3--:R-:W-:Y:S05]  /*c9e0*/  @!P0 BRA `(.L_x_200) ;  /* 0xfffffffc00f08947 */ /* 0x008fea000383ffff */
[----:B------:R-:W-:Y:S05]  /*c9f0*/  BRA `(.L_x_201) ;  /* 0xffffff8c00207947 */ /* 0x000fea000383ffff */
.L_x_102:
[----:B------:R-:W-:-:S07]  /*ca00*/  MOV R0, UR21 ;  /* 0x0000001500007c02 */ /* 0x000fce0008000f00 */
.L_x_202:
[----:B-1----:R1:W4:Y:S02]  /*ca10*/  SYNCS.PHASECHK.TRANS64.TRYWAIT P0, [R0+URZ+0xc0], R3 ;  /* 0x0000c003000075a7 */ /* 0x00232400080011ff */
[----:B----4-:R-:W-:Y:S05]  /*ca20*/  @!P0 NANOSLEEP.SYNCS 0x989680 ;  /* 0x009896800000895d */ /* 0x010fea0003900000 */
[----:B------:R-:W4:Y:S02]  /*ca30*/  @!P0 SYNCS.PHASECHK.TRANS64 P0, [R0+URZ+0xc0], R3 ;  /* 0x0000c003000085a7 */ /* 0x000f2400080010ff */
[----:B----4-:R-:W-:Y:S05]  /*ca40*/  @!P0 BRA `(.L_x_202) ;  /* 0xfffffffc00f08947 */ /* 0x010fea000383ffff */
[----:B------:R-:W-:Y:S05]  /*ca50*/  BRA `(.L_x_203) ;  /* 0xffffff8c00947947 */ /* 0x000fea000383ffff */
.L_x_103:
[----:B-1----:R-:W-:-:S07]  /*ca60*/  MOV R0, UR21 ;  /* 0x0000001500007c02 */ /* 0x002fce0008000f00 */
.L_x_204:
[----:B-1----:R1:W4:Y:S02]  /*ca70*/  SYNCS.PHASECHK.TRANS64.TRYWAIT P0, [R0+URZ+0xc8], R3 ;  /* 0x0000c803000075a7 */ /* 0x00232400080011ff */
[----:B----4-:R-:W-:Y:S05]  /*ca80*/  @!P0 NANOSLEEP.SYNCS 0x989680 ;  /* 0x009896800000895d */ /* 0x010fea0003900000 */
[----:B------:R-:W4:Y:S02]  /*ca90*/  @!P0 SYNCS.PHASECHK.TRANS64 P0, [R0+URZ+0xc8], R3 ;  /* 0x0000c803000085a7 */ /* 0x000f2400080010ff */
[----:B----4-:R-:W-:Y:S05]  /*caa0*/  @!P0 BRA `(.L_x_204) ;  /* 0xfffffffc00f08947 */ /* 0x010fea000383ffff */
[----:B------:R-:W-:Y:S05]  /*cab0*/  BRA `(.L_x_205) ;  /* 0xffffff8c00847947 */ /* 0x000fea000383ffff */
.L_x_104:
[----:B-1----:R-:W-:-:S07]  /*cac0*/  MOV R0, UR21 ;  /* 0x0000001500007c02 */ /* 0x002fce0008000f00 */
.L_x_206:
[----:B-1----:R1:W4:Y:S02]  /*cad0*/  SYNCS.PHASECHK.TRANS64.TRYWAIT P0, [R0+URZ+0xd0], R3 ;  /* 0x0000d003000075a7 */ /* 0x00232400080011ff */
[----:B----4-:R-:W-:Y:S05]  /*cae0*/  @!P0 NANOSLEEP.SYNCS 0x989680 ;  /* 0x009896800000895d */ /* 0x010fea0003900000 */
[----:B------:R-:W4:Y:S02]  /*caf0*/  @!P0 SYNCS.PHASECHK.TRANS64 P0, [R0+URZ+0xd0], R3 ;  /* 0x0000d003000085a7 */ /* 0x000f2400080010ff */
[----:B----4-:R-:W-:Y:S05]  /*cb00*/  @!P0 BRA `(.L_x_206) ;  /* 0xfffffffc00f08947 */ /* 0x010fea000383ffff */
[----:B------:R-:W-:Y:S05]  /*cb10*/  BRA `(.L_x_207) ;  /* 0xffffff8c00747947 */ /* 0x000fea000383ffff */
.L_x_106:
[----:B--2---:R2:W4:Y:S02]  /*cb20*/  SYNCS.PHASECHK.TRANS64.TRYWAIT P0, [R3+URZ+0xf0], R0 ;  /* 0x0000f000030075a7 */ /* 0x00452400080011ff */
[----:B----4-:R-:W-:Y:S05]  /*cb30*/  @!P0 NANOSLEEP.SYNCS 0x989680 ;  /* 0x009896800000895d */ /* 0x010fea0003900000 */
[----:B------:R-:W4:Y:S02]  /*cb40*/  @!P0 SYNCS.PHASECHK.TRANS64 P0, [R3+URZ+0xf0], R0 ;  /* 0x0000f000030085a7 */ /* 0x000f2400080010ff */
[----:B----4-:R-:W-:Y:S05]  /*cb50*/  @!P0 BRA `(.L_x_106) ;  /* 0xfffffffc00f08947 */ /* 0x010fea000383ffff */
[----:B------:R-:W-:Y:S05]  /*cb60*/  BRA `(.L_x_208) ;  /* 0xffffff9000407947 */ /* 0x000fea000383ffff */
.L_x_117:
[----:B-1----:R-:W-:Y:S04]  /*cb70*/  MOV R2, UR44 ;  /* 0x0000002c00027c02 */ /* 0x002fe80008000f00 */
[----:B------:R1:W2:Y:S03]  /*cb80*/  SYNCS.PHASECHK.TRANS64.TRYWAIT P0, [R2+URZ+0xa0], R3 ;  /* 0x0000a003020075a7 */ /* 0x0002a600080011ff */
[----:B--2---:R-:W-:Y:S05]  /*cb90*/  @!P0 NANOSLEEP.SYNCS 0x989680 ;  /* 0x009896800000895d */ /* 0x004fea0003900000 */
[----:B------:R-:W2:Y:S02]  /*cba0*/  @!P0 SYNCS.PHASECHK.TRANS64 P0, [R2+URZ+0xa0], R3 ;  /* 0x0000a003020085a7 */ /* 0x000ea400080010ff */
[----:B--2---:R-:W-:Y:S05]  /*cbb0*/  @!P0 BRA `(.L_x_117) ;  /* 0xfffffffc00ec8947 */ /* 0x004fea000383ffff */
[----:B------:R-:W-:Y:S05]  /*cbc0*/  BRA `(.L_x_116) ;  /* 0xffffffa000087947 */ /* 0x000fea000383ffff */
.L_x_119:
[----:B-1----:R1:W3:Y:S02]  /*cbd0*/  SYNCS.PHASECHK.TRANS64.TRYWAIT P1, [R171+URZ+0x110], R0 ;  /* 0x00011000ab0075a7 */ /* 0x0022e400080211ff */
[----:B---3--:R-:W-:Y:S05]  /*cbe0*/  @!P1 NANOSLEEP.SYNCS 0x989680 ;  /* 0x009896800000995d */ /* 0x008fea0003900000 */
[----:B------:R-:W3:Y:S02]  /*cbf0*/  @!P1 SYNCS.PHASECHK.TRANS64 P1, [R171+URZ+0x110], R0 ;  /* 0x00011000ab0095a7 */ /* 0x000ee400080210ff */
[----:B---3--:R-:W-:Y:S05]  /*cc00*/  @!P1 BRA `(.L_x_119) ;  /* 0xfffffffc00f09947 */ /* 0x008fea000383ffff */
[----:B------:R-:W-:Y:S05]  /*cc10*/  BRA `(.L_x_118) ;  /* 0xffffffa000407947 */ /* 0x000fea000383ffff */
.L_x_128:
[----:B---3--:R3:W4:Y:S02]  /*cc20*/  SYNCS.PHASECHK.TRANS64.TRYWAIT P0, [R3+URZ+0xa0], R0 ;  /* 0x0000a000030075a7 */ /* 0x00872400080011ff */
[----:B----4-:R-:W-:Y:S05]  /*cc30*/  @!P0 NANOSLEEP.SYNCS 0x989680 ;  /* 0x009896800000895d */ /* 0x010fea0003900000 */
[----:B------:R-:W4:Y:S02]  /*cc40*/  @!P0 SYNCS.PHASECHK.TRANS64 P0, [R3+URZ+0xa0], R0 ;  /* 0x0000a000030085a7 */ /* 0x000f2400080010ff */
[----:B----4-:R-:W-:Y:S05]  /*cc50*/  @!P0 BRA `(.L_x_128) ;  /* 0xfffffffc00f08947 */ /* 0x010fea000383ffff */
[----:B------:R-:W-:Y:S05]  /*cc60*/  BRA `(.L_x_127) ;  /* 0xffffffb000ec7947 */ /* 0x000fea000383ffff */
.L_x_136:
[----:B-1----:R1:W4:Y:S02]  /*cc70*/  SYNCS.PHASECHK.TRANS64.TRYWAIT P0, [R0+URZ+0xa0], R7 ;  /* 0x0000a007000075a7 */ /* 0x00232400080011ff */
[----:B----4-:R-:W-:Y:S05]  /*cc80*/  @!P0 NANOSLEEP.SYNCS 0x989680 ;  /* 0x009896800000895d */ /* 0x010fea0003900000 */
[----:B------:R-:W4:Y:S02]  /*cc90*/  @!P0 SYNCS.PHASECHK.TRANS64 P0, [R0+URZ+0xa0], R7 ;  /* 0x0000a007000085a7 */ /* 0x000f2400080010ff */
[----:B----4-:R-:W-:Y:S05]  /*cca0*/  @!P0 BRA `(.L_x_136) ;  /* 0xfffffffc00f08947 */ /* 0x010fea000383ffff */
[----:B------:R-:W-:Y:S05]  /*ccb0*/  BRA `(.L_x_135) ;  /* 0xffffffc400e47947 */ /* 0x000fea000383ffff */
.L_x_144:
[----:B-1----:R1:W2:Y:S02]  /*ccc0*/  SYNCS.PHASECHK.TRANS64.TRYWAIT P0, [R3+URZ+0xa0], R0 ;  /* 0x0000a000030075a7 */ /* 0x0022a400080011ff */
[----:B--2---:R-:W-:Y:S05]  /*ccd0*/  @!P0 NANOSLEEP.SYNCS 0x989680 ;  /* 0x009896800000895d */ /* 0x004fea0003900000 */
[----:B------:R-:W2:Y:S02]  /*cce0*/  @!P0 SYNCS.PHASECHK.TRANS64 P0, [R3+URZ+0xa0], R0 ;  /* 0x0000a000030085a7 */ /* 0x000ea400080010ff */
[----:B--2---:R-:W-:Y:S05]  /*ccf0*/  @!P0 BRA `(.L_x_144) ;  /* 0xfffffffc00f08947 */ /* 0x004fea000383ffff */
[----:B------:R-:W-:Y:S05]  /*cd00*/  BRA `(.L_x_143) ;  /* 0xffffffd800dc7947 */ /* 0x000fea000383ffff */
        .weak           $__internal_0_$__cuda_sm10x_tcgen05_guardrail_trap_col_being_dealloced_not_returned_by_alloc
        .type           $__internal_0_$__cuda_sm10x_tcgen05_guardrail_trap_col_being_dealloced_not_returned_by_alloc,@function
        .size           $__internal_0_$__cuda_sm10x_tcgen05_guardrail_trap_col_being_dealloced_not_returned_by_alloc,($__internal_1_$__cuda_sm10x_tcgen05_guardrail_trap_phase_invalid_during_alloc - $__internal_0_$__cuda_sm10x_tcgen05_guardrail_trap_col_being_dealloced_not_returned_by_alloc)
$__internal_0_$__cuda_sm10x_tcgen05_guardrail_trap_col_being_dealloced_not_returned_by_alloc:
[----:B------:R-:W-:Y:S05]  /*cd10*/  BPT.TRAP 0x1 ;  /* 0x000000040000795c */ /* 0x000fea0000300000 */
[----:B------:R-:W-:-:S04]  /*cd20*/  HFMA2 R3, -RZ, RZ, 0, 0 ;  /* 0x00000000ff037431 */ /* 0x000fc800000001ff */
[----:B------:R-:W-:Y:S05]  /*cd30*/  RET.REL.NODEC R2 `(_ZN7cutlass13device_kernelINS_4gemm6kernel13GemmUniversalIN4cute5tupleIJiiiiEEENS1_10collective13CollectiveMmaINS1_35MainloopSm100TmaUmmaWarpSpecializedILi10ELi2ELi2ENS5_IJNS4_1CILi4EEENSA_ILi2EEENSA_ILi1EEEEEEEENS5_IJNSA_ILi256EEESG_NSA_ILi32EEEEEENS_10bfloat16_tENS5_IJlSD_lEEESJ_SK_NS4_8TiledMMAINS4_8MMA_AtomIJNS4_26SM100_MMA_F16BF16_2x1SM_SSISJ_SJ_fLi256ELi256ELNS4_4UMMA5MajorE0ELSP_0ELNSO_7ScaleInE0ELSQ_0EEEEEENS4_6LayoutINS5_IJSD_SD_SD_EEENS5_IJNSA_ILi0EEESV_SV_EEEEENS5_IJNS4_10UnderscoreESY_SY_EEEEENS4_28SM100_TMA_2SM_LOAD_MULTICASTENS4_14ComposedLayoutINS4_7SwizzleILi2ELi4ELi3EEENS4_18smem_ptr_flag_bitsILi16EEENST_INS5_IJNSA_ILi8EEESH_EEENS5_IJSH_SD_EEEEEEEvNS4_8identityES11_S1B_vS1C_EENS_8epilogue10collective18CollectiveEpilogueINS1E_23Sm100TmaWarpSpecializedILi4ELi2ELi64ELb1ELb0EEEJNS5_IJNSA_ILi128EEESG_SH_EEENS5_IJNST_IS1J_SD_EENST_INSA_ILi64EEESD_EEEEESJ_SK_SJ_SK_NS1E_6fusion15FusionCallbacksIS1I_NS1P_17LinearCombinationISJ_fSJ_fLNS_15FloatRoundStyleE2EEES1K_S1O_JEEENS4_5SM1004TMEM4LOAD26SM100_TMEM_LOAD_32dp32b64xENS4_13SM90_TMA_LOADENS12_INS13_ILi3ELi4ELi3EEES16_NST_INS5_IJS17_S1M_EEENS5_IJS1M_SD_EEEEEEENS4_39AutoVectorizingCopyWithAssumedAlignmentILi128EEENS4_14SM90_TMA_STOREES24_S26_S26_EEEvvEEEEvNT_6ParamsE) ;  /* 0xffffff3002b07950 */ /* 0x000fea0003c3ffff */
        .weak           $__internal_1_$__cuda_sm10x_tcgen05_guardrail_trap_phase_invalid_during_alloc
        .type           $__internal_1_$__cuda_sm10x_tcgen05_guardrail_trap_phase_invalid_during_alloc,@function
        .size           $__internal_1_$__cuda_sm10x_tcgen05_guardrail_trap_phase_invalid_during_alloc,($__internal_2_$__cuda_sm10x_tcgen05_guardrail_trap_unallocated_columns_being_dealloced - $__internal_1_$__cuda_sm10x_tcgen05_guardrail_trap_phase_invalid_during_alloc)
$__internal_1_$__cuda_sm10x_tcgen05_guardrail_trap_phase_invalid_during_alloc:
[----:B------:R-:W-:Y:S05]  /*cd40*/  BPT.TRAP 0x1 ;  /* 0x000000040000795c */ /* 0x000fea0000300000 */
[----:B------:R-:W-:-:S04]  /*cd50*/  MOV R5, 0x0 ;  /* 0x0000000000057802 */ /* 0x000fc80000000f00 */
[----:B------:R-:W-:Y:S05]  /*cd60*/  RET.REL.NODEC R4 `(_ZN7cutlass13device_kernelINS_4gemm6kernel13GemmUniversalIN4cute5tupleIJiiiiEEENS1_10collective13CollectiveMmaINS1_35MainloopSm100TmaUmmaWarpSpecializedILi10ELi2ELi2ENS5_IJNS4_1CILi4EEENSA_ILi2EEENSA_ILi1EEEEEEEENS5_IJNSA_ILi256EEESG_NSA_ILi32EEEEEENS_10bfloat16_tENS5_IJlSD_lEEESJ_SK_NS4_8TiledMMAINS4_8MMA_AtomIJNS4_26SM100_MMA_F16BF16_2x1SM_SSISJ_SJ_fLi256ELi256ELNS4_4UMMA5MajorE0ELSP_0ELNSO_7ScaleInE0ELSQ_0EEEEEENS4_6LayoutINS5_IJSD_SD_SD_EEENS5_IJNSA_ILi0EEESV_SV_EEEEENS5_IJNS4_10UnderscoreESY_SY_EEEEENS4_28SM100_TMA_2SM_LOAD_MULTICASTENS4_14ComposedLayoutINS4_7SwizzleILi2ELi4ELi3EEENS4_18smem_ptr_flag_bitsILi16EEENST_INS5_IJNSA_ILi8EEESH_EEENS5_IJSH_SD_EEEEEEEvNS4_8identityES11_S1B_vS1C_EENS_8epilogue10collective18CollectiveEpilogueINS1E_23Sm100TmaWarpSpecializedILi4ELi2ELi64ELb1ELb0EEEJNS5_IJNSA_ILi128EEESG_SH_EEENS5_IJNST_IS1J_SD_EENST_INSA_ILi64EEESD_EEEEESJ_SK_SJ_SK_NS1E_6fusion15FusionCallbacksIS1I_NS1P_17LinearCombinationISJ_fSJ_fLNS_15FloatRoundStyleE2EEES1K_S1O_JEEENS4_5SM1004TMEM4LOAD26SM100_TMEM_LOAD_32dp32b64xENS4_13SM90_TMA_LOADENS12_INS13_ILi3ELi4ELi3EEES16_NST_INS5_IJS17_S1M_EEENS5_IJS1M_SD_EEEEEEENS4_39AutoVectorizingCopyWithAssumedAlignmentILi128EEENS4_14SM90_TMA_STOREES24_S26_S26_EEEvvEEEEvNT_6ParamsE) ;  /* 0xffffff3004a47950 */ /* 0x000fea0003c3ffff */
        .weak           $__internal_2_$__cuda_sm10x_tcgen05_guardrail_trap_unallocated_columns_being_dealloced
        .type           $__internal_2_$__cuda_sm10x_tcgen05_guardrail_trap_unallocated_columns_being_dealloced,@function
        .size           $__internal_2_$__cuda_sm10x_tcgen05_guardrail_trap_unallocated_columns_being_dealloced,(.L_x_210 - $__internal_2_$__cuda_sm10x_tcgen05_guardrail_trap_unallocated_columns_being_dealloced)
$__internal_2_$__cuda_sm10x_tcgen05_guardrail_trap_unallocated_columns_being_dealloced:
[----:B------:R-:W-:Y:S05]  /*cd70*/  BPT.TRAP 0x1 ;  /* 0x000000040000795c */ /* 0x000fea0000300000 */
[----:B------:R-:W-:-:S04]  /*cd80*/  HFMA2 R3, -RZ, RZ, 0, 0 ;  /* 0x00000000ff037431 */ /* 0x000fc800000001ff */
[----:B------:R-:W-:Y:S05]  /*cd90*/  RET.REL.NODEC R2 `(_ZN7cutlass13device_kernelINS_4gemm6kernel13GemmUniversalIN4cute5tupleIJiiiiEEENS1_10collective13CollectiveMmaINS1_35MainloopSm100TmaUmmaWarpSpecializedILi10ELi2ELi2ENS5_IJNS4_1CILi4EEENSA_ILi2EEENSA_ILi1EEEEEEEENS5_IJNSA_ILi256EEESG_NSA_ILi32EEEEEENS_10bfloat16_tENS5_IJlSD_lEEESJ_SK_NS4_8TiledMMAINS4_8MMA_AtomIJNS4_26SM100_MMA_F16BF16_2x1SM_SSISJ_SJ_fLi256ELi256ELNS4_4UMMA5MajorE0ELSP_0ELNSO_7ScaleInE0ELSQ_0EEEEEENS4_6LayoutINS5_IJSD_SD_SD_EEENS5_IJNSA_ILi0EEESV_SV_EEEEENS5_IJNS4_10UnderscoreESY_SY_EEEEENS4_28SM100_TMA_2SM_LOAD_MULTICASTENS4_14ComposedLayoutINS4_7SwizzleILi2ELi4ELi3EEENS4_18smem_ptr_flag_bitsILi16EEENST_INS5_IJNSA_ILi8EEESH_EEENS5_IJSH_SD_EEEEEEEvNS4_8identityES11_S1B_vS1C_EENS_8epilogue10collective18CollectiveEpilogueINS1E_23Sm100TmaWarpSpecializedILi4ELi2ELi64ELb1ELb0EEEJNS5_IJNSA_ILi128EEESG_SH_EEENS5_IJNST_IS1J_SD_EENST_INSA_ILi64EEESD_EEEEESJ_SK_SJ_SK_NS1E_6fusion15FusionCallbacksIS1I_NS1P_17LinearCombinationISJ_fSJ_fLNS_15FloatRoundStyleE2EEES1K_S1O_JEEENS4_5SM1004TMEM4LOAD26SM100_TMEM_LOAD_32dp32b64xENS4_13SM90_TMA_LOADENS12_INS13_ILi3ELi4ELi3EEES16_NST_INS5_IJS17_S1M_EEENS5_IJS1M_SD_EEEEEEENS4_39AutoVectorizingCopyWithAssumedAlignmentILi128EEENS4_14SM90_TMA_STOREES24_S26_S26_EEEvvEEEEvNT_6ParamsE) ;  /* 0xffffff3002987950 */ /* 0x000fea0003c3ffff */
.L_x_209:
[----:B------:R-:W-:-:S00]  /*cda0*/  BRA `(.L_x_209) ;  /* 0xfffffffc00fc7947 */ /* 0x000fc0000383ffff */
[----:B------:R-:W-:-:S00]  /*cdb0*/  NOP ;  /* 0x0000000000007918 */ /* 0x000fc00000000000 */
        /* <DEDUP_REMOVED lines=12> */
.L_x_210:


//--------------------- .nv.global.init           --------------------------
	.section	.nv.global.init,"aw",@progbits
.nv.global.init:
	.type		$str$27,@object
	.size		$str$27,($str$28 - $str$27)
$str$27:
        /*0000*/ 	.byte	0x28, 0x61, 0x64, 0x64, 0x72, 0x65, 0x73, 0x73, 0x20, 0x26, 0x20, 0x6d, 0x61, 0x73, 0x6b, 0x29
        /*0010*/ 	.byte	0x20, 0x3d, 0x3d, 0x20, 0x30, 0x00
	.type		$str$28,@object
	.size		$str$28,($str$26 - $str$28)
$str$28:
        /*0016*/ 	.byte	0x2f, 0x74, 0x6d, 0x70, 0x2f, 0x63, 0x75, 0x74, 0x6c, 0x61, 0x73, 0x73, 0x5f, 0x73, 0x77, 0x65
        /*0026*/ 	.byte	0x65, 0x70, 0x5f, 0x73, 0x72, 0x63, 0x2f, 0x69, 0x6e, 0x63, 0x6c, 0x75, 0x64, 0x65, 0x2f, 0x63
        /*0036*/ 	.byte	0x75, 0x74, 0x65, 0x2f, 0x70, 0x6f, 0x69, 0x6e, 0x74, 0x65, 0x72, 0x5f, 0x66, 0x6c, 0x61, 0x67
        /*0046*/ 	.byte	0x67, 0x65, 0x64, 0x2e, 0x68, 0x70, 0x70, 0x00
	.type		$str$26,@object
	.size		$str$26,($str$25 - $str$26)
$str$26:
        /*004e*/ 	.byte	0x2f, 0x74, 0x6d, 0x70, 0x2f, 0x63, 0x75, 0x74, 0x6c, 0x61, 0x73, 0x73, 0x5f, 0x73, 0x77, 0x65
        /*005e*/ 	.byte	0x65, 0x70, 0x5f, 0x73, 0x72, 0x63, 0x2f, 0x69, 0x6e, 0x63, 0x6c, 0x75, 0x64, 0x65, 0x2f, 0x63
        /*006e*/ 	.byte	0x75, 0x74, 0x65, 0x2f, 0x61, 0x74, 0x6f, 0x6d, 0x2f, 0x63, 0x6f, 0x70, 0x79, 0x5f, 0x74, 0x72
        /*007e*/ 	.byte	0x61, 0x69, 0x74, 0x73, 0x5f, 0x73, 0x6d, 0x31, 0x30, 0x30, 0x2e, 0x68, 0x70, 0x70, 0x00
	.type		$str$25,@object
	.size		$str$25,(__unnamed_1 - $str$25)
$str$25:
        /*008d*/ 	.byte	0x28, 0x28, 0x75, 0x69, 0x6e, 0x74, 0x33, 0x32, 0x5f, 0x74, 0x28, 0x74, 0x68, 0x72, 0x65, 0x61
        /*009d*/ 	.byte	0x64, 0x49, 0x64, 0x78, 0x2e, 0x78, 0x29, 0x20, 0x2f, 0x20, 0x33, 0x32, 0x29, 0x20, 0x25, 0x20
        /*00ad*/ 	.byte	0x34, 0x29, 0x20, 0x3d, 0x3d, 0x20, 0x28, 0x28, 0x28, 0x74, 0x6d, 0x65, 0x6d, 0x5f, 0x61, 0x64
        /*00bd*/ 	.byte	0x64, 0x72, 0x20, 0x3e, 0x3e, 0x20, 0x31, 0x36, 0x29, 0x20, 0x2f, 0x20, 0x33, 0x32, 0x29, 0x20
        /*00cd*/ 	.byte	0x25, 0x20, 0x34, 0x29, 0x00
	.type		__unnamed_1,@object
	.size		__unnamed_1,(__unnamed_2 - __unnamed_1)
__unnamed_1:
        /*00d2*/ 	.byte	0x61, 0x75, 0x74, 0x6f, 0x20, 0x63, 0x75, 0x74, 0x65, 0x3a, 0x3a, 0x61, 0x73, 0x5f, 0x70, 0x6f
        /* <DEDUP_REMOVED lines=24> */
        /*0262*/ 	.byte	0x38, 0x31, 0x39, 0x32, 0x3e, 0x3e, 0x3e, 0x3e, 0x5d, 0x00
	.type		__unnamed_2,@object
	.size		__unnamed_2,(.L_2 - __unnamed_2)
__unnamed_2:
        /* <DEDUP_REMOVED lines=43> */
        /*051c*/ 	.byte	0x74, 0x65, 0x3a, 0x3a, 0x43, 0x3c, 0x30, 0x3e, 0x3e, 0x3e, 0x3e, 0x5d, 0x00
.L_2:


//--------------------- .nv.shared._ZN7cutlass13device_kernelINS_4gemm6kernel13GemmUniversalIN4cute5tupleIJiiiiEEENS1_10collective13CollectiveMmaINS1_35MainloopSm100TmaUmmaWarpSpecializedILi10ELi2ELi2ENS5_IJNS4_1CILi4EEENSA_ILi2EEENSA_ILi1EEEEEEEENS5_IJNSA_ILi256EEESG_NSA_ILi32EEEEEENS_10bfloat16_tENS5_IJlSD_lEEESJ_SK_NS4_8TiledMMAINS4_8MMA_AtomIJNS4_26SM100_MMA_F16BF16_2x1SM_SSISJ_SJ_fLi256ELi256ELNS4_4UMMA5MajorE0ELSP_0ELNSO_7ScaleInE0ELSQ_0EEEEEENS4_6LayoutINS5_IJSD_SD_SD_EEENS5_IJNSA_ILi0EEESV_SV_EEEEENS5_IJNS4_10UnderscoreESY_SY_EEEEENS4_28SM100_TMA_2SM_LOAD_MULTICASTENS4_14ComposedLayoutINS4_7SwizzleILi2ELi4ELi3EEENS4_18smem_ptr_flag_bitsILi16EEENST_INS5_IJNSA_ILi8EEESH_EEENS5_IJSH_SD_EEEEEEEvNS4_8identityES11_S1B_vS1C_EENS_8epilogue10collective18CollectiveEpilogueINS1E_23Sm100TmaWarpSpecializedILi4ELi2ELi64ELb1ELb0EEEJNS5_IJNSA_ILi128EEESG_SH_EEENS5_IJNST_IS1J_SD_EENST_INSA_ILi64EEESD_EEEEESJ_SK_SJ_SK_NS1E_6fusion15FusionCallbacksIS1I_NS1P_17LinearCombinationISJ_fSJ_fLNS_15FloatRoundStyleE2EEES1K_S1O_JEEENS4_5SM1004TMEM4LOAD26SM100_TMEM_LOAD_32dp32b64xENS4_13SM90_TMA_LOADENS12_INS13_ILi3ELi4ELi3EEES16_NST_INS5_IJS17_S1M_EEENS5_IJS1M_SD_EEEEEEENS4_39AutoVectorizingCopyWithAssumedAlignmentILi128EEENS4_14SM90_TMA_STOREES24_S26_S26_EEEvvEEEEvNT_6ParamsE --------------------------
	.section	.nv.shared._ZN7cutlass13device_kernelINS_4gemm6kernel13GemmUniversalIN4cute5tupleIJiiiiEEENS1_10collective13CollectiveMmaINS1_35MainloopSm100TmaUmmaWarpSpecializedILi10ELi2ELi2ENS5_IJNS4_1CILi4EEENSA_ILi2EEENSA_ILi1EEEEEEEENS5_IJNSA_ILi256EEESG_NSA_ILi32EEEEEENS_10bfloat16_tENS5_IJlSD_lEEESJ_SK_NS4_8TiledMMAINS4_8MMA_AtomIJNS4_26SM100_MMA_F16BF16_2x1SM_SSISJ_SJ_fLi256ELi256ELNS4_4UMMA5MajorE0ELSP_0ELNSO_7ScaleInE0ELSQ_0EEEEEENS4_6LayoutINS5_IJSD_SD_SD_EEENS5_IJNSA_ILi0EEESV_SV_EEEEENS5_IJNS4_10UnderscoreESY_SY_EEEEENS4_28SM100_TMA_2SM_LOAD_MULTICASTENS4_14ComposedLayoutINS4_7SwizzleILi2ELi4ELi3EEENS4_18smem_ptr_flag_bitsILi16EEENST_INS5_IJNSA_ILi8EEESH_EEENS5_IJSH_SD_EEEEEEEvNS4_8identityES11_S1B_vS1C_EENS_8epilogue10collective18CollectiveEpilogueINS1E_23Sm100TmaWarpSpecializedILi4ELi2ELi64ELb1ELb0EEEJNS5_IJNSA_ILi128EEESG_SH_EEENS5_IJNST_IS1J_SD_EENST_INSA_ILi64EEESD_EEEEESJ_SK_SJ_SK_NS1E_6fusion15FusionCallbacksIS1I_NS1P_17LinearCombinationISJ_fSJ_fLNS_15FloatRoundStyleE2EEES1K_S1O_JEEENS4_5SM1004TMEM4LOAD26SM100_TMEM_LOAD_32dp32b64xENS4_13SM90_TMA_LOADENS12_INS13_ILi3ELi4ELi3EEES16_NST_INS5_IJS17_S1M_EEENS5_IJS1M_SD_EEEEEEENS4_39AutoVectorizingCopyWithAssumedAlignmentILi128EEENS4_14SM90_TMA_STOREES24_S26_S26_EEEvvEEEEvNT_6ParamsE,"aw",@nobits
	.sectionflags	@""
	.align	16
	.zero		1024


//--------------------- .nv.shared.reserved.0     --------------------------
	.section	.nv.shared.reserved.0,"aw",@nobits
	.weak		__nv_reservedSMEM_offset_0_alias
	.size		__nv_reservedSMEM_offset_0_alias, 0, 64
	.other		__nv_reservedSMEM_offset_0_alias,@"STO_CUDA_RESERVED_SHARED STV_DEFAULT"
__nv_reservedSMEM_offset_0_alias:
	.zero		0
.nv.shared.reserved.0:
	.zero		64
	.weak		__nv_reservedSMEM_tcgen05_partition
	.type		__nv_reservedSMEM_tcgen05_partition,@object
	.size		__nv_reservedSMEM_tcgen05_partition,(.L_0 - __nv_reservedSMEM_tcgen05_partition)
__nv_reservedSMEM_tcgen05_partition:
	.zero		32
.L_0:


//--------------------- .nv.global                --------------------------
	.section	.nv.global,"aw",@nobits
.nv.global:
	.type		_ZN40_INTERNAL_5962d54f_4_k_cu_59e8f4bd_233594cute1_E,@object
	.size		_ZN40_INTERNAL_5962d54f_4_k_cu_59e8f4bd_233594cute1_E,(_ZN40_INTERNAL_5962d54f_4_k_cu_59e8f4bd_233594cuda3std3__45__cpo6cbeginE - _ZN40_INTERNAL_5962d54f_4_k_cu_59e8f4bd_233594cute1_E)
_ZN40_INTERNAL_5962d54f_4_k_cu_59e8f4bd_233594cute1_E:
	.zero		1
	.type		_ZN40_INTERNAL_5962d54f_4_k_cu_59e8f4bd_233594cuda3std3__45__cpo6cbeginE,@object
	.size		_ZN40_INTERNAL_5962d54f_4_k_cu_59e8f4bd_233594cuda3std3__45__cpo6cbeginE,(_ZN40_INTERNAL_5962d54f_4_k_cu_59e8f4bd_233594cuda3std3__48in_placeE - _ZN40_INTERNAL_5962d54f_4_k_cu_59e8f4bd_233594cuda3std3__45__cpo6cbeginE)
_ZN40_INTERNAL_5962d54f_4_k_cu_59e8f4bd_233594cuda3std3__45__cpo6cbeginE:
	.zero		1
	.type		_ZN40_INTERNAL_5962d54f_4_k_cu_59e8f4bd_233594cuda3std3__48in_placeE,@object
	.size		_ZN40_INTERNAL_5962d54f_4_k_cu_59e8f4bd_233594cuda3std3__48in_placeE,(_ZN40_INTERNAL_5962d54f_4_k_cu_59e8f4bd_233594cuda3std6ranges3__45__cpo9iter_moveE - _ZN40_INTERNAL_5962d54f_4_k_cu_59e8f4bd_233594cuda3std3__48in_placeE)
_ZN40_INTERNAL_5962d54f_4_k_cu_59e8f4bd_233594cuda3std3__48in_placeE:
	.zero		1
	.type		_ZN40_INTERNAL_5962d54f_4_k_cu_59e8f4bd_233594cuda3std6ranges3__45__cpo9iter_moveE,@object
	.size		_ZN40_INTERNAL_5962d54f_4_k_cu_59e8f4bd_233594cuda3std6ranges3__45__cpo9iter_moveE,(_ZN40_INTERNAL_5962d54f_4_k_cu_59e8f4bd_233594cuda3std3__45__cpo5beginE - _ZN40_INTERNAL_5962d54f_4_k_cu_59e8f4bd_233594cuda3std6ranges3__45__cpo9iter_moveE)
_ZN40_INTERNAL_5962d54f_4_k_cu_59e8f4bd_233594cuda3std6ranges3__45__cpo9iter_moveE:
	.zero		1
	.type		_ZN40_INTERNAL_5962d54f_4_k_cu_59e8f4bd_233594cuda3std3__45__cpo5beginE,@object
	.size		_ZN40_INTERNAL_5962d54f_4_k_cu_59e8f4bd_233594cuda3std3__45__cpo5beginE,(_ZN40_INTERNAL_5962d54f_4_k_cu_59e8f4bd_233594cuda3std3__442_GLOBAL__N__5962d54f_4_k_cu_59e8f4bd_233596ignoreE - _ZN40_INTERNAL_5962d54f_4_k_cu_59e8f4bd_233594cuda3std3__45__cpo5beginE)
_ZN40_INTERNAL_5962d54f_4_k_cu_59e8f4bd_233594cuda3std3__45__cpo5beginE:
	.zero		1
	.type		_ZN40_INTERNAL_5962d54f_4_k_cu_59e8f4bd_233594cuda3std3__442_GLOBAL__N__5962d54f_4_k_cu_59e8f4bd_233596ignoreE,@object
	.size		_ZN40_INTERNAL_5962d54f_4_k_cu_59e8f4bd_233594cuda3std3__442_GLOBAL__N__5962d54f_4_k_cu_59e8f4bd_233596ignoreE,(_ZN40_INTERNAL_5962d54f_4_k_cu_59e8f4bd_233594cute7productE - _ZN40_INTERNAL_5962d54f_4_k_cu_59e8f4bd_233594cuda3std3__442_GLOBAL__N__5962d54f_4_k_cu_59e8f4bd_233596ignoreE)
_ZN40_INTERNAL_5962d54f_4_k_cu_59e8f4bd_233594cuda3std3__442_GLOBAL__N__5962d54f_4_k_cu_59e8f4bd_233596ignoreE:
	.zero		1
	.type		_ZN40_INTERNAL_5962d54f_4_k_cu_59e8f4bd_233594cute7productE,@object
	.size		_ZN40_INTERNAL_5962d54f_4_k_cu_59e8f4bd_233594cute7productE,(_ZN40_INTERNAL_5962d54f_4_k_cu_59e8f4bd_233594cuda3std3__45__cpo3endE - _ZN40_INTERNAL_5962d54f_4_k_cu_59e8f4bd_233594cute7productE)
_ZN40_INTERNAL_5962d54f_4_k_cu_59e8f4bd_233594cute7productE:
	.zero		1
	.type		_ZN40_INTERNAL_5962d54f_4_k_cu_59e8f4bd_233594cuda3std3__45__cpo3endE,@object
	.size		_ZN40_INTERNAL_5962d54f_4_k_cu_59e8f4bd_233594cuda3std3__45__cpo3endE,(_ZN40_INTERNAL_5962d54f_4_k_cu_59e8f4bd_233594cuda3std3__419piecewise_constructE - _ZN40_INTERNAL_5962d54f_4_k_cu_59e8f4bd_233594cuda3std3__45__cpo3endE)
_ZN40_INTERNAL_5962d54f_4_k_cu_59e8f4bd_233594cuda3std3__45__cpo3endE:
	.zero		1
	.type		_ZN40_INTERNAL_5962d54f_4_k_cu_59e8f4bd_233594cuda3std3__419piecewise_constructE,@object
	.size		_ZN40_INTERNAL_5962d54f_4_k_cu_59e8f4bd_233594cuda3std3__419piecewise_constructE,(_ZN40_INTERNAL_5962d54f_4_k_cu_59e8f4bd_233594cuda3std3__45__cpo4cendE - _ZN40_INTERNAL_5962d54f_4_k_cu_59e8f4bd_233594cuda3std3__419piecewise_constructE)
_ZN40_INTERNAL_5962d54f_4_k_cu_59e8f4bd_233594cuda3std3__419piecewise_constructE:
	.zero		1
	.type		_ZN40_INTERNAL_5962d54f_4_k_cu_59e8f4bd_233594cuda3std3__45__cpo4cendE,@object
	.size		_ZN40_INTERNAL_5962d54f_4_k_cu_59e8f4bd_233594cuda3std3__45__cpo4cendE,(_ZN40_INTERNAL_5962d54f_4_k_cu_59e8f4bd_233594cuda3std6ranges3__45__cpo4swapE - _ZN40_INTERNAL_5962d54f_4_k_cu_59e8f4bd_233594cuda3std3__45__cpo4cendE)
_ZN40_INTERNAL_5962d54f_4_k_cu_59e8f4bd_233594cuda3std3__45__cpo4cendE:
	.zero		1
	.type		_ZN40_INTERNAL_5962d54f_4_k_cu_59e8f4bd_233594cuda3std6ranges3__45__cpo4swapE,@object
	.size		_ZN40_INTERNAL_5962d54f_4_k_cu_59e8f4bd_233594cuda3std6ranges3__45__cpo4swapE,(.L_10 - _ZN40_INTERNAL_5962d54f_4_k_cu_59e8f4bd_233594cuda3std6ranges3__45__cpo4swapE)
_ZN40_INTERNAL_5962d54f_4_k_cu_59e8f4bd_233594cuda3std6ranges3__45__cpo4swapE:
	.zero		1
.L_10:


//--------------------- .nv.constant0._ZN7cutlass13device_kernelINS_4gemm6kernel13GemmUniversalIN4cute5tupleIJiiiiEEENS1_10collective13CollectiveMmaINS1_35MainloopSm100TmaUmmaWarpSpecializedILi10ELi2ELi2ENS5_IJNS4_1CILi4EEENSA_ILi2EEENSA_ILi1EEEEEEEENS5_IJNSA_ILi256EEESG_NSA_ILi32EEEEEENS_10bfloat16_tENS5_IJlSD_lEEESJ_SK_NS4_8TiledMMAINS4_8MMA_AtomIJNS4_26SM100_MMA_F16BF16_2x1SM_SSISJ_SJ_fLi256ELi256ELNS4_4UMMA5MajorE0ELSP_0ELNSO_7ScaleInE0ELSQ_0EEEEEENS4_6LayoutINS5_IJSD_SD_SD_EEENS5_IJNSA_ILi0EEESV_SV_EEEEENS5_IJNS4_10UnderscoreESY_SY_EEEEENS4_28SM100_TMA_2SM_LOAD_MULTICASTENS4_14ComposedLayoutINS4_7SwizzleILi2ELi4ELi3EEENS4_18smem_ptr_flag_bitsILi16EEENST_INS5_IJNSA_ILi8EEESH_EEENS5_IJSH_SD_EEEEEEEvNS4_8identityES11_S1B_vS1C_EENS_8epilogue10collective18CollectiveEpilogueINS1E_23Sm100TmaWarpSpecializedILi4ELi2ELi64ELb1ELb0EEEJNS5_IJNSA_ILi128EEESG_SH_EEENS5_IJNST_IS1J_SD_EENST_INSA_ILi64EEESD_EEEEESJ_SK_SJ_SK_NS1E_6fusion15FusionCallbacksIS1I_NS1P_17LinearCombinationISJ_fSJ_fLNS_15FloatRoundStyleE2EEES1K_S1O_JEEENS4_5SM1004TMEM4LOAD26SM100_TMEM_LOAD_32dp32b64xENS4_13SM90_TMA_LOADENS12_INS13_ILi3ELi4ELi3EEES16_NST_INS5_IJS17_S1M_EEENS5_IJS1M_SD_EEEEEEENS4_39AutoVectorizingCopyWithAssumedAlignmentILi128EEENS4_14SM90_TMA_STOREES24_S26_S26_EEEvvEEEEvNT_6ParamsE --------------------------
	.section	.nv.constant0._ZN7cutlass13device_kernelINS_4gemm6kernel13GemmUniversalIN4cute5tupleIJiiiiEEENS1_10collective13CollectiveMmaINS1_35MainloopSm100TmaUmmaWarpSpecializedILi10ELi2ELi2ENS5_IJNS4_1CILi4EEENSA_ILi2EEENSA_ILi1EEEEEEEENS5_IJNSA_ILi256EEESG_NSA_ILi32EEEEEENS_10bfloat16_tENS5_IJlSD_lEEESJ_SK_NS4_8TiledMMAINS4_8MMA_AtomIJNS4_26SM100_MMA_F16BF16_2x1SM_SSISJ_SJ_fLi256ELi256ELNS4_4UMMA5MajorE0ELSP_0ELNSO_7ScaleInE0ELSQ_0EEEEEENS4_6LayoutINS5_IJSD_SD_SD_EEENS5_IJNSA_ILi0EEESV_SV_EEEEENS5_IJNS4_10UnderscoreESY_SY_EEEEENS4_28SM100_TMA_2SM_LOAD_MULTICASTENS4_14ComposedLayoutINS4_7SwizzleILi2ELi4ELi3EEENS4_18smem_ptr_flag_bitsILi16EEENST_INS5_IJNSA_ILi8EEESH_EEENS5_IJSH_SD_EEEEEEEvNS4_8identityES11_S1B_vS1C_EENS_8epilogue10collective18CollectiveEpilogueINS1E_23Sm100TmaWarpSpecializedILi4ELi2ELi64ELb1ELb0EEEJNS5_IJNSA_ILi128EEESG_SH_EEENS5_IJNST_IS1J_SD_EENST_INSA_ILi64EEESD_EEEEESJ_SK_SJ_SK_NS1E_6fusion15FusionCallbacksIS1I_NS1P_17LinearCombinationISJ_fSJ_fLNS_15FloatRoundStyleE2EEES1K_S1O_JEEENS4_5SM1004TMEM4LOAD26SM100_TMEM_LOAD_32dp32b64xENS4_13SM90_TMA_LOADENS12_INS13_ILi3ELi4ELi3EEES16_NST_INS5_IJS17_S1M_EEENS5_IJS1M_SD_EEEEEEENS4_39AutoVectorizingCopyWithAssumedAlignmentILi128EEENS4_14SM90_TMA_STOREES24_S26_S26_EEEvvEEEEvNT_6ParamsE,"a",@progbits
	.sectionflags	@""
	.align	4
.nv.constant0._ZN7cutlass13device_kernelINS_4gemm6kernel13GemmUniversalIN4cute5tupleIJiiiiEEENS1_10collective13CollectiveMmaINS1_35MainloopSm100TmaUmmaWarpSpecializedILi10ELi2ELi2ENS5_IJNS4_1CILi4EEENSA_ILi2EEENSA_ILi1EEEEEEEENS5_IJNSA_ILi256EEESG_NSA_ILi32EEEEEENS_10bfloat16_tENS5_IJlSD_lEEESJ_SK_NS4_8TiledMMAINS4_8MMA_AtomIJNS4_26SM100_MMA_F16BF16_2x1SM_SSISJ_SJ_fLi256ELi256ELNS4_4UMMA5MajorE0ELSP_0ELNSO_7ScaleInE0ELSQ_0EEEEEENS4_6LayoutINS5_IJSD_SD_SD_EEENS5_IJNSA_ILi0EEESV_SV_EEEEENS5_IJNS4_10UnderscoreESY_SY_EEEEENS4_28SM100_TMA_2SM_LOAD_MULTICASTENS4_14ComposedLayoutINS4_7SwizzleILi2ELi4ELi3EEENS4_18smem_ptr_flag_bitsILi16EEENST_INS5_IJNSA_ILi8EEESH_EEENS5_IJSH_SD_EEEEEEEvNS4_8identityES11_S1B_vS1C_EENS_8epilogue10collective18CollectiveEpilogueINS1E_23Sm100TmaWarpSpecializedILi4ELi2ELi64ELb1ELb0EEEJNS5_IJNSA_ILi128EEESG_SH_EEENS5_IJNST_IS1J_SD_EENST_INSA_ILi64EEESD_EEEEESJ_SK_SJ_SK_NS1E_6fusion15FusionCallbacksIS1I_NS1P_17LinearCombinationISJ_fSJ_fLNS_15FloatRoundStyleE2EEES1K_S1O_JEEENS4_5SM1004TMEM4LOAD26SM100_TMEM_LOAD_32dp32b64xENS4_13SM90_TMA_LOADENS12_INS13_ILi3ELi4ELi3EEES16_NST_INS5_IJS17_S1M_EEENS5_IJS1M_SD_EEEEEEENS4_39AutoVectorizingCopyWithAssumedAlignmentILi128EEENS4_14SM90_TMA_STOREES24_S26_S26_EEEvvEEEEvNT_6ParamsE:
	.zero		2944


//--------------------- SYMBOLS --------------------------

	.type		.nv.reservedSmem.offset0,@object
	.size		.nv.reservedSmem.offset0,0x4
	.type		.nv.reservedSmem.cap,@object
	.size		.nv.reservedSmem.cap,0x4
	.type		__assertfail,@function
